	.target	sm_90a

	.elftype	@"ET_EXEC"


//--------------------- .note.nv.tkinfo           --------------------------
	.section	.note.nv.tkinfo,"",@"SHT_NOTE"
	.sectionflags	@"SHF_NOTE_NV_TKINFO"
	.tkinfo
        /*0018*/ 	.word	0x00000002
        /*0030*/ 	.string	""
        /*0030*/ 	.string	"ptxas"
        /*0030*/ 	.string	"Cuda compilation tools, release 13.0, V13.0.88"
        /*0030*/ 	.string	"Build cuda_13.0.r13.0/compiler.36424714_0"
        /*0030*/ 	.string	"-v  -suppress-debug-info  -lineinfo  -arch sm_90a "



//--------------------- .note.nv.cuinfo           --------------------------
	.section	.note.nv.cuinfo,"",@"SHT_NOTE"
	.sectionflags	@"SHF_NOTE_NV_CUINFO"
        /*0018*/ 	.short	0x0002
        /*001a*/ 	.short	0x005a
        /*001c*/ 	.short	0x0082
	.zero		2


//--------------------- .nv.info                  --------------------------
	.section	.nv.info,"",@"SHT_CUDA_INFO"
	.align	4


	//----- nvinfo : EIATTR_REGCOUNT
	.align		4
        /*0000*/ 	.byte	0x04, 0x2f
        /*0002*/ 	.short	(.L_1 - .L_0)
	.align		4
.L_0:
        /*0004*/ 	.word	index@(matmul_kernel)
        /*0008*/ 	.word	0x00000020


	//----- nvinfo : EIATTR_FRAME_SIZE
	.align		4
.L_1:
        /*000c*/ 	.byte	0x04, 0x11
        /*000e*/ 	.short	(.L_3 - .L_2)
	.align		4
.L_2:
        /*0010*/ 	.word	index@(matmul_kernel)
        /*0014*/ 	.word	0x000044c0


	//----- nvinfo : EIATTR_MIN_STACK_SIZE
	.align		4
.L_3:
        /*0018*/ 	.byte	0x04, 0x12
        /*001a*/ 	.short	(.L_5 - .L_4)
	.align		4
.L_4:
        /*001c*/ 	.word	index@(matmul_kernel)
        /*0020*/ 	.word	0x000044c0
.L_5:


//--------------------- .nv.compat                --------------------------
	.section	.nv.compat,"",@"SHT_CUDA_COMPAT_INFO"
	.align	4
        /*0000*/ 	.byte	0x02, 0x09, 0x01, 0x00, 0x02, 0x02, 0x02, 0x00, 0x02, 0x05, 0x05, 0x00, 0x03, 0x07, 0x01, 0x01
        /*0010*/ 	.byte	0x02, 0x03, 0x00, 0x00, 0x02, 0x06, 0x01, 0x00, 0x04, 0x0b, 0x08, 0x00, 0x00, 0x00, 0x00, 0x00
        /*0020*/ 	.byte	0x00, 0x00, 0x00, 0x00


//--------------------- .nv.info.matmul_kernel    --------------------------
	.section	.nv.info.matmul_kernel,"",@"SHT_CUDA_INFO"
	.sectionflags	@""
	.align	4


	//----- nvinfo : EIATTR_CUDA_API_VERSION
	.align		4
        /*0000*/ 	.byte	0x04, 0x37
        /*0002*/ 	.short	(.L_7 - .L_6)
.L_6:
        /*0004*/ 	.word	0x00000082


	//----- nvinfo : EIATTR_KPARAM_INFO
	.align		4
.L_7:
        /*0008*/ 	.byte	0x04, 0x17
        /*000a*/ 	.short	(.L_9 - .L_8)
.L_8:
        /*000c*/ 	.word	0x00000000
        /*0010*/ 	.short	0x000d
        /*0012*/ 	.short	0x0048
        /*0014*/ 	.byte	0x00, 0xf4, 0x21, 0x00


	//----- nvinfo : EIATTR_KPARAM_INFO
	.align		4
.L_9:
        /*0018*/ 	.byte	0x04, 0x17
        /*001a*/ 	.short	(.L_11 - .L_10)
.L_10:
        /*001c*/ 	.word	0x00000000
        /*0020*/ 	.short	0x000c
        /*0022*/ 	.short	0x0040
        /*0024*/ 	.byte	0x00, 0xf4, 0x21, 0x00


	//----- nvinfo : EIATTR_KPARAM_INFO
	.align		4
.L_11:
        /*0028*/ 	.byte	0x04, 0x17
        /*002a*/ 	.short	(.L_13 - .L_12)
.L_12:
        /*002c*/ 	.word	0x00000000
        /*0030*/ 	.short	0x000b
        /*0032*/ 	.short	0x0038
        /*0034*/ 	.byte	0x00, 0xf0, 0x11, 0x00


	//----- nvinfo : EIATTR_KPARAM_INFO
	.align		4
.L_13:
        /*0038*/ 	.byte	0x04, 0x17
        /*003a*/ 	.short	(.L_15 - .L_14)
.L_14:
        /*003c*/ 	.word	0x00000000
        /*0040*/ 	.short	0x000a
        /*0042*/ 	.short	0x0034
        /*0044*/ 	.byte	0x00, 0xf0, 0x11, 0x00


	//----- nvinfo : EIATTR_KPARAM_INFO
	.align		4
.L_15:
        /*0048*/ 	.byte	0x04, 0x17
        /*004a*/ 	.short	(.L_17 - .L_16)
.L_16:
        /*004c*/ 	.word	0x00000000
        /*0050*/ 	.short	0x0009
        /*0052*/ 	.short	0x0030
        /*0054*/ 	.byte	0x00, 0xf0, 0x11, 0x00


	//----- nvinfo : EIATTR_KPARAM_INFO
	.align		4
.L_17:
        /*0058*/ 	.byte	0x04, 0x17
        /*005a*/ 	.short	(.L_19 - .L_18)
.L_18:
        /*005c*/ 	.word	0x00000000
        /*0060*/ 	.short	0x0008
        /*0062*/ 	.short	0x002c
        /*0064*/ 	.byte	0x00, 0xf0, 0x11, 0x00


	//----- nvinfo : EIATTR_KPARAM_INFO
	.align		4
.L_19:
        /*0068*/ 	.byte	0x04, 0x17
        /*006a*/ 	.short	(.L_21 - .L_20)
.L_20:
        /*006c*/ 	.word	0x00000000
        /*0070*/ 	.short	0x0007
        /*0072*/ 	.short	0x0028
        /*0074*/ 	.byte	0x00, 0xf0, 0x11, 0x00


	//----- nvinfo : EIATTR_KPARAM_INFO
	.align		4
.L_21:
        /*0078*/ 	.byte	0x04, 0x17
        /*007a*/ 	.short	(.L_23 - .L_22)
.L_22:
        /*007c*/ 	.word	0x00000000
        /*0080*/ 	.short	0x0006
        /*0082*/ 	.short	0x0024
        /*0084*/ 	.byte	0x00, 0xf0, 0x11, 0x00


	//----- nvinfo : EIATTR_KPARAM_INFO
	.align		4
.L_23:
        /*0088*/ 	.byte	0x04, 0x17
        /*008a*/ 	.short	(.L_25 - .L_24)
.L_24:
        /*008c*/ 	.word	0x00000000
        /*0090*/ 	.short	0x0005
        /*0092*/ 	.short	0x0020
        /*0094*/ 	.byte	0x00, 0xf0, 0x11, 0x00


	//----- nvinfo : EIATTR_KPARAM_INFO
	.align		4
.L_25:
        /*0098*/ 	.byte	0x04, 0x17
        /*009a*/ 	.short	(.L_27 - .L_26)
.L_26:
        /*009c*/ 	.word	0x00000000
        /*00a0*/ 	.short	0x0004
        /*00a2*/ 	.short	0x001c
        /*00a4*/ 	.byte	0x00, 0xf0, 0x11, 0x00


	//----- nvinfo : EIATTR_KPARAM_INFO
	.align		4
.L_27:
        /*00a8*/ 	.byte	0x04, 0x17
        /*00aa*/ 	.short	(.L_29 - .L_28)
.L_28:
        /*00ac*/ 	.word	0x00000000
        /*00b0*/ 	.short	0x0003
        /*00b2*/ 	.short	0x0018
        /*00b4*/ 	.byte	0x00, 0xf0, 0x11, 0x00


	//----- nvinfo : EIATTR_KPARAM_INFO
	.align		4
.L_29:
        /*00b8*/ 	.byte	0x04, 0x17
        /*00ba*/ 	.short	(.L_31 - .L_30)
.L_30:
        /*00bc*/ 	.word	0x00000000
        /*00c0*/ 	.short	0x0002
        /*00c2*/ 	.short	0x0010
        /*00c4*/ 	.byte	0x00, 0xf4, 0x21, 0x00


	//----- nvinfo : EIATTR_KPARAM_INFO
	.align		4
.L_31:
        /*00c8*/ 	.byte	0x04, 0x17
        /*00ca*/ 	.short	(.L_33 - .L_32)
.L_32:
        /*00cc*/ 	.word	0x00000000
        /*00d0*/ 	.short	0x0001
        /*00d2*/ 	.short	0x0008
        /*00d4*/ 	.byte	0x00, 0xf4, 0x21, 0x00


	//----- nvinfo : EIATTR_KPARAM_INFO
	.align		4
.L_33:
        /*00d8*/ 	.byte	0x04, 0x17
        /*00da*/ 	.short	(.L_35 - .L_34)
.L_34:
        /*00dc*/ 	.word	0x00000000
        /*00e0*/ 	.short	0x0000
        /*00e2*/ 	.short	0x0000
        /*00e4*/ 	.byte	0x00, 0xf4, 0x21, 0x00


	//----- nvinfo : EIATTR_SPARSE_MMA_MASK
	.align		4
.L_35:
        /*00e8*/ 	.byte	0x03, 0x50
        /*00ea*/ 	.short	0x0000


	//----- nvinfo : EIATTR_MAXREG_COUNT
	.align		4
        /*00ec*/ 	.byte	0x03, 0x1b
        /*00ee*/ 	.short	0x00ff


	//----- nvinfo : EIATTR_NUM_BARRIERS
	.align		4
        /*00f0*/ 	.byte	0x02, 0x4c
        /*00f2*/ 	.byte	0x01
	.zero		1


	//----- nvinfo : EIATTR_ANNOTATIONS
	.align		4
        /*00f4*/ 	.byte	0x04, 0x55
        /*00f6*/ 	.short	(.L_37 - .L_36)


	//   ....[0]....
.L_36:
        /*00f8*/ 	.word	0x00000001
        /*00fc*/ 	.byte	0x60, 0x00, 0x00, 0x00, 0x01, 0x00, 0x00, 0x00, 0x80, 0x00, 0x00, 0x00, 0x01, 0x00, 0x00, 0x00
        /* <DEDUP_REMOVED lines=1468> */
        /*5ccc*/ 	.byte	0x80, 0xb7, 0x01, 0x00


	//----- nvinfo : EIATTR_MERCURY_ISA_VERSION
	.align		4
.L_37:
        /*5cd0*/ 	.byte	0x03, 0x5f
        /*5cd2*/ 	.short	0x0101


	//----- nvinfo : EIATTR_EXIT_INSTR_OFFSETS
	.align		4
        /*5cd4*/ 	.byte	0x04, 0x1c
        /*5cd6*/ 	.short	(.L_39 - .L_38)


	//   ....[0]....
.L_38:
        /*5cd8*/ 	.word	0x000a4fa0


	//   ....[1]....
        /*5cdc*/ 	.word	0x000a4fd0


	//----- nvinfo : EIATTR_REQNTID
	.align		4
.L_39:
        /*5ce0*/ 	.byte	0x04, 0x10
        /*5ce2*/ 	.short	(.L_41 - .L_40)
.L_40:
        /*5ce4*/ 	.word	0x00000040
        /*5ce8*/ 	.word	0x00000001
        /*5cec*/ 	.word	0x00000001


	//----- nvinfo : EIATTR_CBANK_PARAM_SIZE
	.align		4
.L_41:
        /*5cf0*/ 	.byte	0x03, 0x19
        /*5cf2*/ 	.short	0x0050


	//----- nvinfo : EIATTR_PARAM_CBANK
	.align		4
        /*5cf4*/ 	.byte	0x04, 0x0a
        /*5cf6*/ 	.short	(.L_43 - .L_42)
	.align		4
.L_42:
        /*5cf8*/ 	.word	index@(.nv.constant0.matmul_kernel)
        /*5cfc*/ 	.short	0x0210
        /*5cfe*/ 	.short	0x0050


	//----- nvinfo : EIATTR_SW_WAR
	.align		4
.L_43:
        /*5d00*/ 	.byte	0x04, 0x36
        /*5d02*/ 	.short	(.L_45 - .L_44)
.L_44:
        /*5d04*/ 	.word	0x00000008
.L_45:


//--------------------- .nv.callgraph             --------------------------
	.section	.nv.callgraph,"",@"SHT_CUDA_CALLGRAPH"
	.align	4
	.sectionentsize	8
	.align		4
        /*0000*/ 	.word	0x00000000
	.align		4
        /*0004*/ 	.word	0xffffffff
	.align		4
        /*0008*/ 	.word	0x00000000
	.align		4
        /*000c*/ 	.word	0xfffffffe
	.align		4
        /*0010*/ 	.word	0x00000000
	.align		4
        /*0014*/ 	.word	0xfffffffd
	.align		4
        /*0018*/ 	.word	0x00000000
	.align		4
        /*001c*/ 	.word	0xfffffffc


//--------------------- .text.matmul_kernel       --------------------------
	.section	.text.matmul_kernel,"ax",@progbits
	.align	128
        .global         matmul_kernel
        .type           matmul_kernel,@function
        .size           matmul_kernel,(.L_x_3 - matmul_kernel)
        .other          matmul_kernel,@"STO_CUDA_ENTRY STV_DEFAULT"
matmul_kernel:
.text.matmul_kernel:
[----:B------:R-:W0:Y:S02]  /*0000*/  LDC R1, c[0x0][0x28] ;  /* 0x00000a00ff017b82 */ /* 0x000e240000000800 */
[----:B0-----:R-:W-:-:S06]  /*0010*/  VIADD R1, R1, 0xffffbb40 ;  /* 0xffffbb4001017836 */ /* 0x001fcc0000000000 */
[----:B------:R-:W0:Y:S01]  /*0020*/  LDC.64 R26, c[0x0][0x228] ;  /* 0x00008a00ff1a7b82 */ /* 0x000e220000000a00 */
[----:B------:R-:W1:Y:S01]  /*0030*/  S2R R12, SR_TID.X ;  /* 0x00000000000c7919 */ /* 0x000e620000002100 */
[----:B------:R-:W-:Y:S01]  /*0040*/  UMOV UR4, 0x400 ;  /* 0x0000040000047882 */ /* 0x000fe20000000000 */
[----:B------:R-:W-:Y:S01]  /*0050*/  ULDC.64 UR58, c[0x0][0x208] ;  /* 0x00008200003a7ab9 */ /* 0x000fe20000000a00 */
[----:B------:R2:W-:Y:S04]  /*0060*/  STL [R1+0x1d0], RZ ;  /* 0x0001d0ff01007387 */ /* 0x0005e80000100800 */
[----:B------:R-:W3:Y:S01]  /*0070*/  S2UR UR6, SR_CgaCtaId ;  /* 0x00000000000679c3 */ /* 0x000ee20000008800 */
[----:B------:R2:W-:Y:S04]  /*0080*/  STL [R1+0x1d4], RZ ;  /* 0x0001d4ff01007387 */ /* 0x0005e80000100800 */
[----:B------:R2:W-:Y:S04]  /*0090*/  STL [R1+0x1d8], RZ ;  /* 0x0001d8ff01007387 */ /* 0x0005e80000100800 */
[----:B------:R2:W-:Y:S04]  /*00a0*/  STL [R1+0x1dc], RZ ;  /* 0x0001dcff01007387 */ /* 0x0005e80000100800 */
[----:B------:R2:W-:Y:S01]  /*00b0*/  STL [R1+0x220], RZ ;  /* 0x000220ff01007387 */ /* 0x0005e20000100800 */
[----:B0-----:R-:W-:-:S03]  /*00c0*/  VIADD R0, R27, 0x1ff ;  /* 0x000001ff1b007836 */ /* 0x001fc60000000000 */
[----:B------:R2:W-:Y:S04]  /*00d0*/  STL [R1+0x224], RZ ;  /* 0x000224ff01007387 */ /* 0x0005e80000100800 */
[----:B------:R2:W-:Y:S01]  /*00e0*/  STL [R1+0x228], RZ ;  /* 0x000228ff01007387 */ /* 0x0005e20000100800 */
[----:B------:R-:W-:Y:S01]  /*00f0*/  SHF.R.S32.HI R3, RZ, 0x1f, R0 ;  /* 0x0000001fff037819 */ /* 0x000fe20000011400 */
[----:B---3--:R-:W-:Y:S02]  /*0100*/  ULEA UR4, UR6, UR4, 0x18 ;  /* 0x0000000406047291 */ /* 0x008fe4000f8ec03f */
[----:B------:R2:W-:Y:S01]  /*0110*/  STL [R1+0x22c], RZ ;  /* 0x00022cff01007387 */ /* 0x0005e20000100800 */
[----:B------:R-:W-:-:S03]  /*0120*/  LEA.HI R3, R3, R0, RZ, 0x9 ;  /* 0x0000000003037211 */ /* 0x000fc600078f48ff */
[----:B------:R2:W-:Y:S01]  /*0130*/  STL [R1+0x240], RZ ;  /* 0x000240ff01007387 */ /* 0x0005e20000100800 */
[----:B------:R-:W-:-:S03]  /*0140*/  SHF.R.S32.HI R0, RZ, 0x9, R3 ;  /* 0x00000009ff007819 */ /* 0x000fc60000011403 */
[----:B------:R2:W-:Y:S02]  /*0150*/  STL [R1+0x244], RZ ;  /* 0x000244ff01007387 */ /* 0x0005e40000100800 */
[----:B------:R-:W-:Y:S02]  /*0160*/  IMAD.SHL.U32 R0, R0, 0x8, RZ ;  /* 0x0000000800007824 */ /* 0x000fe400078e00ff */
[----:B------:R2:W-:Y:S03]  /*0170*/  STL [R1+0x248], RZ ;  /* 0x000248ff01007387 */ /* 0x0005e60000100800 */
[-C--:B------:R-:W-:Y:S01]  /*0180*/  IABS R7, R0.reuse ;  /* 0x0000000000077213 */ /* 0x080fe20000000000 */
[----:B------:R2:W-:Y:S01]  /*0190*/  STL [R1+0x24c], RZ ;  /* 0x00024cff01007387 */ /* 0x0005e20000100800 */
[----:B------:R-:W-:Y:S02]  /*01a0*/  IABS R10, R0 ;  /* 0x00000000000a7213 */ /* 0x000fe40000000000 */
[----:B------:R-:W0:Y:S01]  /*01b0*/  I2F.RP R2, R7 ;  /* 0x0000000700027306 */ /* 0x000e220000209400 */
[----:B------:R2:W-:Y:S04]  /*01c0*/  STL [R1+0x260], RZ ;  /* 0x000260ff01007387 */ /* 0x0005e80000100800 */
[----:B------:R2:W-:Y:S04]  /*01d0*/  STL [R1+0x264], RZ ;  /* 0x000264ff01007387 */ /* 0x0005e80000100800 */
[----:B------:R2:W-:Y:S04]  /*01e0*/  STL [R1+0x268], RZ ;  /* 0x000268ff01007387 */ /* 0x0005e80000100800 */
[----:B------:R2:W-:Y:S01]  /*01f0*/  STL [R1+0x26c], RZ ;  /* 0x00026cff01007387 */ /* 0x0005e20000100800 */
[----:B0-----:R-:W0:Y:S03]  /*0200*/  MUFU.RCP R2, R2 ;  /* 0x0000000200027308 */ /* 0x001e260000001000 */
[----:B------:R2:W-:Y:S04]  /*0210*/  STL [R1+0x280], RZ ;  /* 0x000280ff01007387 */ /* 0x0005e80000100800 */
[----:B------:R2:W-:Y:S04]  /*0220*/  STL [R1+0x284], RZ ;  /* 0x000284ff01007387 */ /* 0x0005e80000100800 */
[----:B------:R2:W-:Y:S04]  /*0230*/  STL [R1+0x288], RZ ;  /* 0x000288ff01007387 */ /* 0x0005e80000100800 */
[----:B------:R2:W-:Y:S01]  /*0240*/  STL [R1+0x28c], RZ ;  /* 0x00028cff01007387 */ /* 0x0005e20000100800 */
[----:B0-----:R-:W-:-:S03]  /*0250*/  VIADD R4, R2, 0xffffffe ;  /* 0x0ffffffe02047836 */ /* 0x001fc60000000000 */
[----:B------:R2:W-:Y:S01]  /*0260*/  STL [R1+0x2a0], RZ ;  /* 0x0002a0ff01007387 */ /* 0x0005e20000100800 */
[----:B------:R-:W-:Y:S01]  /*0270*/  IMAD.MOV R2, RZ, RZ, -R10 ;  /* 0x000000ffff027224 */ /* 0x000fe200078e0a0a */
[----:B------:R0:W3:Y:S02]  /*0280*/  F2I.FTZ.U32.TRUNC.NTZ R5, R4 ;  /* 0x0000000400057305 */ /* 0x0000e4000021f000 */
[----:B------:R2:W-:Y:S04]  /*0290*/  STL [R1+0x2a4], RZ ;  /* 0x0002a4ff01007387 */ /* 0x0005e80000100800 */
[----:B------:R2:W-:Y:S04]  /*02a0*/  STL [R1+0x2a8], RZ ;  /* 0x0002a8ff01007387 */ /* 0x0005e80000100800 */
[----:B------:R2:W-:Y:S01]  /*02b0*/  STL [R1+0x2ac], RZ ;  /* 0x0002acff01007387 */ /* 0x0005e20000100800 */
[----:B0-----:R-:W-:-:S03]  /*02c0*/  IMAD.MOV.U32 R4, RZ, RZ, RZ ;  /* 0x000000ffff047224 */ /* 0x001fc600078e00ff */
[----:B------:R2:W-:Y:S01]  /*02d0*/  STL [R1+0x2c0], RZ ;  /* 0x0002c0ff01007387 */ /* 0x0005e20000100800 */
[----:B---3--:R-:W-:-:S03]  /*02e0*/  IMAD.MOV R6, RZ, RZ, -R5 ;  /* 0x000000ffff067224 */ /* 0x008fc600078e0a05 */
[----:B------:R2:W-:Y:S01]  /*02f0*/  STL [R1+0x2c4], RZ ;  /* 0x0002c4ff01007387 */ /* 0x0005e20000100800 */
[----:B------:R-:W-:-:S03]  /*0300*/  IMAD R9, R6, R7, RZ ;  /* 0x0000000706097224 */ /* 0x000fc600078e02ff */
[----:B------:R2:W-:Y:S01]  /*0310*/  STL [R1+0x2c8], RZ ;  /* 0x0002c8ff01007387 */ /* 0x0005e20000100800 */
[----:B------:R-:W-:-:S03]  /*0320*/  IMAD.HI.U32 R5, R5, R9, R4 ;  /* 0x0000000905057227 */ /* 0x000fc600078e0004 */
[----:B------:R2:W-:Y:S04]  /*0330*/  STL [R1+0x2cc], RZ ;  /* 0x0002ccff01007387 */ /* 0x0005e80000100800 */
        /* <DEDUP_REMOVED lines=691> */
[----:B------:R2:W-:Y:S01]  /*2e70*/  STL [R1+0x82c], RZ ;  /* 0x00082cff01007387 */ /* 0x0005e20000100800 */
[----:B------:R-:W0:Y:S03]  /*2e80*/  S2R R3, SR_CTAID.X ;  /* 0x0000000000037919 */ /* 0x000e260000002500 */
        /* <DEDUP_REMOVED lines=8> */
[----:B0-----:R-:W-:-:S03]  /*2f10*/  IABS R8, R3 ;  /* 0x0000000300087213 */ /* 0x001fc60000000000 */
[----:B------:R2:W-:Y:S02]  /*2f20*/  STL [R1+0x7f0], RZ ;  /* 0x0007f0ff01007387 */ /* 0x0005e40000100800 */
[----:B------:R-:W-:Y:S02]  /*2f30*/  IMAD.MOV.U32 R6, RZ, RZ, R8 ;  /* 0x000000ffff067224 */ /* 0x000fe400078e0008 */
[----:B------:R2:W-:Y:S02]  /*2f40*/  STL [R1+0x7f4], RZ ;  /* 0x0007f4ff01007387 */ /* 0x0005e40000100800 */
[----:B------:R-:W-:Y:S02]  /*2f50*/  IMAD.HI.U32 R5, R5, R6, RZ ;  /* 0x0000000605057227 */ /* 0x000fe400078e00ff */
[----:B------:R2:W-:Y:S02]  /*2f60*/  STL [R1+0x7f8], RZ ;  /* 0x0007f8ff01007387 */ /* 0x0005e40000100800 */
[----:B------:R-:W-:-:S02]  /*2f70*/  IMAD R2, R5, R2, R6 ;  /* 0x0000000205027224 */ /* 0x000fc400078e0206 */
[----:B------:R2:W-:Y:S03]  /*2f80*/  STL [R1+0x7fc], RZ ;  /* 0x0007fcff01007387 */ /* 0x0005e60000100800 */
[----:B------:R-:W-:Y:S01]  /*2f90*/  ISETP.GT.U32.AND P1, PT, R7, R2, PT ;  /* 0x000000020700720c */ /* 0x000fe20003f24070 */
[----:B------:R2:W-:Y:S04]  /*2fa0*/  STL [R1+0x7e0], RZ ;  /* 0x0007e0ff01007387 */ /* 0x0005e80000100800 */
[----:B------:R2:W-:Y:S04]  /*2fb0*/  STL [R1+0x7e4], RZ ;  /* 0x0007e4ff01007387 */ /* 0x0005e80000100800 */
[----:B------:R2:W-:Y:S04]  /*2fc0*/  STL [R1+0x7e8], RZ ;  /* 0x0007e8ff01007387 */ /* 0x0005e80000100800 */
[----:B------:R2:W-:Y:S01]  /*2fd0*/  STL [R1+0x7ec], RZ ;  /* 0x0007ecff01007387 */ /* 0x0005e20000100800 */
[----:B------:R-:W-:-:S02]  /*2fe0*/  @!P1 IMAD.IADD R2, R2, 0x1, -R7 ;  /* 0x0000000102029824 */ /* 0x000fc400078e0a07 */
[----:B------:R-:W-:Y:S01]  /*2ff0*/  @!P1 VIADD R5, R5, 0x1 ;  /* 0x0000000105059836 */ /* 0x000fe20000000000 */
[----:B------:R2:W-:Y:S01]  /*3000*/  STL [R1+0x7d0], RZ ;  /* 0x0007d0ff01007387 */ /* 0x0005e20000100800 */
[----:B------:R-:W-:Y:S02]  /*3010*/  ISETP.NE.AND P1, PT, R0, RZ, PT ;  /* 0x000000ff0000720c */ /* 0x000fe40003f25270 */
[----:B------:R-:W-:Y:S01]  /*3020*/  ISETP.GE.U32.AND P0, PT, R2, R7, PT ;  /* 0x000000070200720c */ /* 0x000fe20003f06070 */
[----:B------:R2:W-:Y:S01]  /*3030*/  STL [R1+0x7d4], RZ ;  /* 0x0007d4ff01007387 */ /* 0x0005e20000100800 */
[----:B------:R-:W-:-:S03]  /*3040*/  LOP3.LUT R2, R3, R0, RZ, 0x3c, !PT ;  /* 0x0000000003027212 */ /* 0x000fc600078e3cff */
[----:B------:R2:W-:Y:S01]  /*3050*/  STL [R1+0x7d8], RZ ;  /* 0x0007d8ff01007387 */ /* 0x0005e20000100800 */
[----:B------:R-:W-:Y:S01]  /*3060*/  ISETP.GE.AND P2, PT, R2, RZ, PT ;  /* 0x000000ff0200720c */ /* 0x000fe20003f46270 */
[----:B------:R-:W-:Y:S02]  /*3070*/  VIADD R2, R26, 0x7f ;  /* 0x0000007f1a027836 */ /* 0x000fe40000000000 */
[----:B------:R2:W-:Y:S04]  /*3080*/  STL [R1+0x7dc], RZ ;  /* 0x0007dcff01007387 */ /* 0x0005e80000100800 */
[----:B------:R2:W-:Y:S01]  /*3090*/  STL [R1+0x7c0], RZ ;  /* 0x0007c0ff01007387 */ /* 0x0005e20000100800 */
[----:B------:R-:W-:-:S03]  /*30a0*/  @P0 VIADD R5, R5, 0x1 ;  /* 0x0000000105050836 */ /* 0x000fc60000000000 */
[----:B------:R2:W-:Y:S01]  /*30b0*/  STL [R1+0x7c4], RZ ;  /* 0x0007c4ff01007387 */ /* 0x0005e20000100800 */
[----:B------:R-:W-:Y:S01]  /*30c0*/  IMAD.MOV.U32 R4, RZ, RZ, R5 ;  /* 0x000000ffff047224 */ /* 0x000fe200078e0005 */
[----:B------:R-:W-:Y:S02]  /*30d0*/  SHF.R.S32.HI R5, RZ, 0x1f, R2 ;  /* 0x0000001fff057819 */ /* 0x000fe40000011402 */
[----:B------:R2:W-:Y:S01]  /*30e0*/  STL [R1+0x7c8], RZ ;  /* 0x0007c8ff01007387 */ /* 0x0005e20000100800 */
[----:B------:R-:W-:Y:S01]  /*30f0*/  @!P2 IMAD.MOV R4, RZ, RZ, -R4 ;  /* 0x000000ffff04a224 */ /* 0x000fe200078e0a04 */
[----:B------:R-:W-:Y:S02]  /*3100*/  @!P1 LOP3.LUT R4, RZ, R0, RZ, 0x33, !PT ;  /* 0x00000000ff049212 */ /* 0x000fe400078e33ff */
[----:B------:R2:W-:Y:S01]  /*3110*/  STL [R1+0x7cc], RZ ;  /* 0x0007ccff01007387 */ /* 0x0005e20000100800 */
[----:B------:R-:W-:Y:S02]  /*3120*/  LEA.HI R5, R5, R2, RZ, 0x7 ;  /* 0x0000000205057211 */ /* 0x000fe400078f38ff */
[----:B------:R-:W-:Y:S01]  /*3130*/  IMAD.SHL.U32 R2, R4, 0x8, RZ ;  /* 0x0000000804027824 */ /* 0x000fe200078e00ff */
[----:B------:R2:W-:Y:S01]  /*3140*/  STL [R1+0x7b0], RZ ;  /* 0x0007b0ff01007387 */ /* 0x0005e20000100800 */
[----:B------:R-:W-:-:S03]  /*3150*/  IMAD.MOV R4, RZ, RZ, -R4 ;  /* 0x000000ffff047224 */ /* 0x000fc600078e0a04 */
[----:B------:R2:W-:Y:S01]  /*3160*/  STL [R1+0x7b4], RZ ;  /* 0x0007b4ff01007387 */ /* 0x0005e20000100800 */
[----:B------:R-:W-:Y:S01]  /*3170*/  LEA.HI.SX32 R5, R5, -R2, 0x19 ;  /* 0x8000000205057211 */ /* 0x000fe200078fcaff */
[----:B------:R-:W-:Y:S02]  /*3180*/  IMAD R11, R0, R4, R3 ;  /* 0x00000004000b7224 */ /* 0x000fe400078e0203 */
[----:B------:R2:W-:Y:S01]  /*3190*/  STL [R1+0x7b8], RZ ;  /* 0x0007b8ff01007387 */ /* 0x0005e20000100800 */
[----:B------:R-:W-:Y:S01]  /*31a0*/  VIMNMX R6, R5, 0x8, PT ;  /* 0x0000000805067848 */ /* 0x000fe20003fe0100 */
[----:B------:R-:W-:Y:S02]  /*31b0*/  IMAD.MOV.U32 R4, RZ, RZ, RZ ;  /* 0x000000ffff047224 */ /* 0x000fe400078e00ff */
[----:B------:R2:W-:Y:S01]  /*31c0*/  STL [R1+0x7bc], RZ ;  /* 0x0007bcff01007387 */ /* 0x0005e20000100800 */
[-C--:B------:R-:W-:Y:S02]  /*31d0*/  IABS R8, R6.reuse ;  /* 0x0000000600087213 */ /* 0x080fe40000000000 */
[----:B------:R-:W-:Y:S01]  /*31e0*/  IABS R0, R6 ;  /* 0x0000000600007213 */ /* 0x000fe20000000000 */
[----:B------:R2:W-:Y:S01]  /*31f0*/  STL [R1+0x7a0], RZ ;  /* 0x0007a0ff01007387 */ /* 0x0005e20000100800 */
[----:B------:R-:W0:Y:S03]  /*3200*/  I2F.RP R7, R8 ;  /* 0x0000000800077306 */ /* 0x000e260000209400 */
        /* <DEDUP_REMOVED lines=10> */
[----:B------:R2:W-:Y:S04]  /*32b0*/  STL [R1+0x1124], RZ ;  /* 0x001124ff01007387 */ /* 0x0005e80000100800 */
[----:B------:R2:W-:Y:S01]  /*32c0*/  STL [R1+0x1128], RZ ;  /* 0x001128ff01007387 */ /* 0x0005e20000100800 */
[----:B------:R-:W0:Y:S03]  /*32d0*/  F2I.FTZ.U32.TRUNC.NTZ R5, R5 ;  /* 0x0000000500057305 */ /* 0x000e26000021f000 */
[----:B------:R2:W-:Y:S04]  /*32e0*/  STL [R1+0x112c], RZ ;  /* 0x00112cff01007387 */ /* 0x0005e80000100800 */
[----:B------:R2:W-:Y:S04]  /*32f0*/  STL [R1+0x1110], RZ ;  /* 0x001110ff01007387 */ /* 0x0005e80000100800 */
[----:B------:R2:W-:Y:S04]  /*3300*/  STL [R1+0x1114], RZ ;  /* 0x001114ff01007387 */ /* 0x0005e80000100800 */
[----:B------:R2:W-:Y:S01]  /*3310*/  STL [R1+0x1118], RZ ;  /* 0x001118ff01007387 */ /* 0x0005e20000100800 */
[----:B0-----:R-:W-:-:S03]  /*3320*/  IMAD.MOV R9, RZ, RZ, -R5 ;  /* 0x000000ffff097224 */ /* 0x001fc600078e0a05 */
[----:B------:R2:W-:Y:S01]  /*3330*/  STL [R1+0x111c], RZ ;  /* 0x00111cff01007387 */ /* 0x0005e20000100800 */
[----:B------:R-:W-:Y:S01]  /*3340*/  IMAD.MOV.U32 R3, RZ, RZ, R9 ;  /* 0x000000ffff037224 */ /* 0x000fe200078e0009 */
[----:B------:R-:W-:Y:S02]  /*3350*/  IABS R9, R11 ;  /* 0x0000000b00097213 */ /* 0x000fe40000000000 */
[----:B------:R2:W-:Y:S01]  /*3360*/  STL [R1+0x780], RZ ;  /* 0x000780ff01007387 */ /* 0x0005e20000100800 */
[----:B------:R-:W-:-:S03]  /*3370*/  IMAD R3, R3, R8, RZ ;  /* 0x0000000803037224 */ /* 0x000fc600078e02ff */
[----:B------:R2:W-:Y:S01]  /*3380*/  STL [R1+0x784], RZ ;  /* 0x000784ff01007387 */ /* 0x0005e20000100800 */
[----:B------:R-:W-:-:S03]  /*3390*/  IMAD.HI.U32 R4, R5, R3, R4 ;  /* 0x0000000305047227 */ /* 0x000fc600078e0004 */
[----:B------:R2:W-:Y:S01]  /*33a0*/  STL [R1+0x788], RZ ;  /* 0x000788ff01007387 */ /* 0x0005e20000100800 */
[----:B------:R-:W-:Y:S02]  /*33b0*/  IMAD.MOV R3, RZ, RZ, -R0 ;  /* 0x000000ffff037224 */ /* 0x000fe400078e0a00 */
[----:B------:R-:W-:Y:S01]  /*33c0*/  IMAD.HI.U32 R0, R4, R9, RZ ;  /* 0x0000000904007227 */ /* 0x000fe200078e00ff */
[----:B------:R2:W-:Y:S01]  /*33d0*/  STL [R1+0x78c], RZ ;  /* 0x00078cff01007387 */ /* 0x0005e20000100800 */
[----:B-1----:R-:W-:Y:S02]  /*33e0*/  LOP3.LUT R4, R12, 0x20, RZ, 0xc0, !PT ;  /* 0x000000200c047812 */ /* 0x002fe400078ec0ff */
[----:B------:R-:W-:Y:S01]  /*33f0*/  IMAD R3, R0, R3, R9 ;  /* 0x0000000300037224 */ /* 0x000fe200078e0209 */
[----:B------:R2:W-:Y:S01]  /*3400*/  STL [R1+0x770], RZ ;  /* 0x000770ff01007387 */ /* 0x0005e20000100800 */
[----:B------:R-:W-:Y:S02]  /*3410*/  R2UR UR5, R4 ;  /* 0x00000000040572ca */ /* 0x000fe400000e0000 */
[----:B------:R-:W-:Y:S01]  /*3420*/  LOP3.LUT R4, R12, 0x3f, RZ, 0xc0, !PT ;  /* 0x0000003f0c047812 */ /* 0x000fe200078ec0ff */
[----:B------:R2:W-:Y:S01]  /*3430*/  STL [R1+0x774], RZ ;  /* 0x000774ff01007387 */ /* 0x0005e20000100800 */
[----:B------:R-:W-:-:S03]  /*3440*/  ISETP.GT.U32.AND P1, PT, R8, R3, PT ;  /* 0x000000030800720c */ /* 0x000fc60003f24070 */
[----:B------:R2:W-:Y:S04]  /*3450*/  STL [R1+0x778], RZ ;  /* 0x000778ff01007387 */ /* 0x0005e80000100800 */
[----:B------:R2:W-:Y:S04]  /*3460*/  STL [R1+0x77c], RZ ;  /* 0x00077cff01007387 */ /* 0x0005e80000100800 */
[----:B------:R2:W-:Y:S02]  /*3470*/  STL [R1+0x760], RZ ;  /* 0x000760ff01007387 */ /* 0x0005e40000100800 */
[----:B------:R-:W-:-:S02]  /*3480*/  @!P1 IMAD.IADD R3, R3, 0x1, -R8 ;  /* 0x0000000103039824 */ /* 0x000fc400078e0a08 */
[----:B------:R2:W-:Y:S01]  /*3490*/  STL [R1+0x764], RZ ;  /* 0x000764ff01007387 */ /* 0x0005e20000100800 */
[----:B------:R-:W-:Y:S01]  /*34a0*/  @!P1 VIADD R0, R0, 0x1 ;  /* 0x0000000100009836 */ /* 0x000fe20000000000 */
[----:B------:R-:W-:Y:S02]  /*34b0*/  ISETP.NE.AND P1, PT, R6, RZ, PT ;  /* 0x000000ff0600720c */ /* 0x000fe40003f25270 */
[----:B------:R2:W-:Y:S01]  /*34c0*/  STL [R1+0x768], RZ ;  /* 0x000768ff01007387 */ /* 0x0005e20000100800 */
[----:B------:R-:W-:Y:S02]  /*34d0*/  ISETP.GE.U32.AND P0, PT, R3, R8, PT ;  /* 0x000000080300720c */ /* 0x000fe40003f06070 */
[----:B------:R-:W-:Y:S01]  /*34e0*/  LOP3.LUT R3, R11, R6, RZ, 0x3c, !PT ;  /* 0x000000060b037212 */ /* 0x000fe200078e3cff */
[----:B------:R2:W-:Y:S03]  /*34f0*/  STL [R1+0x76c], RZ ;  /* 0x00076cff01007387 */ /* 0x0005e60000100800 */
[----:B------:R-:W-:Y:S01]  /*3500*/  ISETP.GE.AND P2, PT, R3, RZ, PT ;  /* 0x000000ff0300720c */ /* 0x000fe20003f46270 */
[----:B------:R2:W-:Y:S04]  /*3510*/  STL [R1+0x750], RZ ;  /* 0x000750ff01007387 */ /* 0x0005e80000100800 */
[----:B------:R2:W-:Y:S02]  /*3520*/  STL [R1+0x754], RZ ;  /* 0x000754ff01007387 */ /* 0x0005e40000100800 */
[----:B------:R-:W-:-:S02]  /*3530*/  @P0 VIADD R0, R0, 0x1 ;  /* 0x0000000100000836 */ /* 0x000fc40000000000 */
[----:B------:R2:W-:Y:S04]  /*3540*/  STL [R1+0x758], RZ ;  /* 0x000758ff01007387 */ /* 0x0005e80000100800 */
[----:B------:R2:W-:Y:S01]  /*3550*/  STL [R1+0x75c], RZ ;  /* 0x00075cff01007387 */ /* 0x0005e20000100800 */
[----:B------:R-:W-:Y:S01]  /*3560*/  @!P2 IMAD.MOV R0, RZ, RZ, -R0 ;  /* 0x000000ffff00a224 */ /* 0x000fe200078e0a00 */
[----:B------:R-:W-:Y:S02]  /*3570*/  @!P1 LOP3.LUT R0, RZ, R6, RZ, 0x33, !PT ;  /* 0x00000006ff009212 */ /* 0x000fe400078e33ff */
[----:B------:R2:W-:Y:S03]  /*3580*/  STL [R1+0x740], RZ ;  /* 0x000740ff01007387 */ /* 0x0005e60000100800 */
[----:B------:R-:W-:Y:S01]  /*3590*/  IMAD.MOV R3, RZ, RZ, -R0 ;  /* 0x000000ffff037224 */ /* 0x000fe200078e0a00 */
[----:B------:R2:W-:Y:S03]  /*35a0*/  STL [R1+0x744], RZ ;  /* 0x000744ff01007387 */ /* 0x0005e60000100800 */
[----:B------:R-:W-:Y:S01]  /*35b0*/  IMAD R3, R6, R3, R11 ;  /* 0x0000000306037224 */ /* 0x000fe200078e020b */
[----:B------:R2:W-:Y:S01]  /*35c0*/  STL [R1+0x748], RZ ;  /* 0x000748ff01007387 */ /* 0x0005e20000100800 */
[----:B------:R-:W-:-:S02]  /*35d0*/  IMAD.SHL.U32 R6, R0, 0x200, RZ ;  /* 0x0000020000067824 */ /* 0x000fc400078e00ff */
[----:B------:R-:W-:Y:S01]  /*35e0*/  IMAD.IADD R2, R2, 0x1, R3 ;  /* 0x0000000102027824 */ /* 0x000fe200078e0203 */
[----:B------:R2:W-:Y:S01]  /*35f0*/  STL [R1+0x74c], RZ ;  /* 0x00074cff01007387 */ /* 0x0005e20000100800 */
[----:B------:R-:W0:Y:S02]  /*3600*/  LDC R3, c[0x0][0x230] ;  /* 0x00008c00ff037b82 */ /* 0x000e240000000800 */
[----:B------:R-:W-:Y:S01]  /*3610*/  IMAD R23, R2, 0x80, R4 ;  /* 0x0000008002177824 */ /* 0x000fe200078e0204 */
[----:B------:R2:W-:Y:S03]  /*3620*/  STL [R1+0x730], RZ ;  /* 0x000730ff01007387 */ /* 0x0005e60000100800 */
[----:B------:R-:W-:Y:S01]  /*3630*/  VIADD R29, R23, 0x40 ;  /* 0x00000040171d7836 */ /* 0x000fe20000000000 */
[----:B------:R2:W-:Y:S04]  /*3640*/  STL [R1+0x734], RZ ;  /* 0x000734ff01007387 */ /* 0x0005e80000100800 */
[----:B------:R2:W-:Y:S04]  /*3650*/  STL [R1+0x738], RZ ;  /* 0x000738ff01007387 */ /* 0x0005e80000100800 */
[----:B------:R2:W-:Y:S04]  /*3660*/  STL [R1+0x73c], RZ ;  /* 0x00073cff01007387 */ /* 0x0005e80000100800 */
[----:B------:R2:W-:Y:S04]  /*3670*/  STL [R1+0x720], RZ ;  /* 0x000720ff01007387 */ /* 0x0005e80000100800 */
[----:B------:R2:W-:Y:S01]  /*3680*/  STL [R1+0x724], RZ ;  /* 0x000724ff01007387 */ /* 0x0005e20000100800 */
[----:B0-----:R-:W-:-:S03]  /*3690*/  VIADD R3, R3, 0x1f ;  /* 0x0000001f03037836 */ /* 0x001fc60000000000 */
[----:B------:R2:W-:Y:S02]  /*36a0*/  STL [R1+0x728], RZ ;  /* 0x000728ff01007387 */ /* 0x0005e40000100800 */
[----:B------:R-:W-:Y:S02]  /*36b0*/  ISETP.GE.AND P0, PT, R3, 0x20, PT ;  /* 0x000000200300780c */ /* 0x000fe40003f06270 */
        /* <DEDUP_REMOVED lines=178> */
[----:B------:R2:W-:Y:S04]  /*41e0*/  STL [R1+0xb8], R6 ;  /* 0x0000b80601007387 */ /* 0x0005e80000100800 */
[----:B------:R2:W-:Y:S04]  /*41f0*/  STL [R1+0x354], RZ ;  /* 0x000354ff01007387 */ /* 0x0005e80000100800 */
[----:B------:R2:W-:Y:S04]  /*4200*/  STL [R1+0xbc], R23 ;  /* 0x0000bc1701007387 */ /* 0x0005e80000100800 */
        /* <DEDUP_REMOVED lines=54> */
[----:B------:R2:W-:Y:S01]  /*4570*/  STL [R1+0xc0], R29 ;  /* 0x0000c01d01007387 */ /* 0x0005e20000100800 */
[----:B------:R-:W-:Y:S05]  /*4580*/  @!P0 BRA `(.L_x_0) ;  /* 0x00000508003c8947 */ /* 0x000fea0003800000 */
[----:B------:R-:W-:Y:S01]  /*4590*/  IABS R18, R27 ;  /* 0x0000001b00127213 */ /* 0x000fe20000000000 */
[----:B------:R-:W-:Y:S01]  /*45a0*/  IMAD.U32 R19, RZ, RZ, UR5 ;  /* 0x00000005ff137e24 */ /* 0x000fe2000f8e00ff */
[----:B------:R0:W-:Y:S01]  /*45b0*/  STL [R1+0x20f4], R27 ;  /* 0x0020f41b01007387 */ /* 0x0001e20000100800 */
[----:B------:R-:W-:Y:S01]  /*45c0*/  ULDC UR6, c[0x0][0x23c] ;  /* 0x00008f0000067ab9 */ /* 0x000fe20000000800 */
[----:B------:R-:W1:Y:S01]  /*45d0*/  I2F.RP R0, R18 ;  /* 0x0000001200007306 */ /* 0x000e620000209400 */
[----:B------:R-:W-:Y:S01]  /*45e0*/  ULDC.64 UR8, c[0x0][0x218] ;  /* 0x0000860000087ab9 */ /* 0x000fe20000000a00 */
[----:B------:R-:W-:Y:S01]  /*45f0*/  LEA.HI R19, R19, R6, RZ, 0x1b ;  /* 0x0000000613137211 */ /* 0x000fe200078fd8ff */
[----:B------:R-:W-:Y:S01]  /*4600*/  ULDC UR7, c[0x0][0x240] ;  /* 0x0000900000077ab9 */ /* 0x000fe20000000800 */
[----:B--2---:R-:W-:Y:S01]  /*4610*/  SHF.R.S32.HI R6, RZ, 0x1f, R3 ;  /* 0x0000001fff067819 */ /* 0x004fe20000011403 */
[----:B------:R-:W-:Y:S02]  /*4620*/  ULDC.64 UR10, c[0x0][0x210] ;  /* 0x00008400000a7ab9 */ /* 0x000fe40000000a00 */
[C---:B------:R-:W-:Y:S01]  /*4630*/  VIADD R2, R19.reuse, 0x1fe ;  /* 0x000001fe13027836 */ /* 0x040fe20000000000 */
[----:B------:R-:W-:Y:S01]  /*4640*/  LEA.HI R3, R6, R3, RZ, 0x5 ;  /* 0x0000000306037211 */ /* 0x000fe200078f28ff */
[----:B------:R-:W-:-:S02]  /*4650*/  VIADD R8, R19, 0x1fc ;  /* 0x000001fc13087836 */ /* 0x000fc40000000000 */
[C---:B------:R-:W-:Y:S01]  /*4660*/  VIADD R10, R19.reuse, 0x1f4 ;  /* 0x000001f4130a7836 */ /* 0x040fe20000000000 */
[----:B------:R-:W-:Y:S01]  /*4670*/  IABS R13, R2 ;  /* 0x00000002000d7213 */ /* 0x000fe20000000000 */
[----:B------:R2:W-:Y:S01]  /*4680*/  STL [R1+0x11d0], R3 ;  /* 0x0011d00301007387 */ /* 0x0005e20000100800 */
[----:B------:R-:W-:Y:S01]  /*4690*/  IABS R17, R8 ;  /* 0x0000000800117213 */ /* 0x000fe20000000000 */
[----:B-1----:R-:W1:Y:S01]  /*46a0*/  MUFU.RCP R0, R0 ;  /* 0x0000000000007308 */ /* 0x002e620000001000 */
[----:B------:R-:W-:Y:S01]  /*46b0*/  ISETP.GE.AND P2, PT, R2, RZ, PT ;  /* 0x000000ff0200720c */ /* 0x000fe20003f46270 */
[C---:B------:R-:W-:Y:S01]  /*46c0*/  VIADD R28, R19.reuse, 0x18 ;  /* 0x00000018131c7836 */ /* 0x040fe20000000000 */
[----:B------:R-:W-:Y:S01]  /*46d0*/  ISETP.GE.AND P0, PT, R8, RZ, PT ;  /* 0x000000ff0800720c */ /* 0x000fe20003f06270 */
[----:B0-----:R-:W-:Y:S02]  /*46e0*/  VIADD R27, R19, 0xc ;  /* 0x0000000c131b7836 */ /* 0x001fe40000000000 */
[----:B-1----:R-:W-:-:S04]  /*46f0*/  VIADD R4, R0, 0xffffffe ;  /* 0x0ffffffe00047836 */ /* 0x002fc80000000000 */
[----:B------:R0:W1:Y:S02]  /*4700*/  F2I.FTZ.U32.TRUNC.NTZ R5, R4 ;  /* 0x0000000400057305 */ /* 0x000064000021f000 */
[----:B0-----:R-:W-:Y:S02]  /*4710*/  IMAD.MOV.U32 R4, RZ, RZ, RZ ;  /* 0x000000ffff047224 */ /* 0x001fe400078e00ff */
[----:B-1----:R-:W-:-:S04]  /*4720*/  IMAD.MOV R25, RZ, RZ, -R5 ;  /* 0x000000ffff197224 */ /* 0x002fc800078e0a05 */
[----:B------:R-:W-:-:S04]  /*4730*/  IMAD R25, R25, R18, RZ ;  /* 0x0000001219197224 */ /* 0x000fc800078e02ff */
[----:B------:R-:W-:Y:S01]  /*4740*/  IMAD.HI.U32 R25, R5, R25, R4 ;  /* 0x0000001905197227 */ /* 0x000fe200078e0004 */
[----:B------:R-:W-:Y:S02]  /*4750*/  LOP3.LUT R4, R12, 0x3, RZ, 0xc0, !PT ;  /* 0x000000030c047812 */ /* 0x000fe400078ec0ff */
[----:B------:R-:W-:Y:S02]  /*4760*/  SHF.R.U32.HI R5, RZ, 0x2, R12 ;  /* 0x00000002ff057819 */ /* 0x000fe4000001160c */
[----:B------:R-:W-:Y:S01]  /*4770*/  IABS R12, R10 ;  /* 0x0000000a000c7213 */ /* 0x000fe20000000000 */
[----:B------:R-:W-:Y:S01]  /*4780*/  IMAD.HI.U32 R0, R25, R13, RZ ;  /* 0x0000000d19007227 */ /* 0x000fe200078e00ff */
[----:B------:R-:W-:-:S03]  /*4790*/  SGXT.U32 R5, R5, 0x3 ;  /* 0x000000030505781a */ /* 0x000fc60000000000 */
[----:B------:R-:W-:Y:S02]  /*47a0*/  IMAD.MOV R7, RZ, RZ, -R0 ;  /* 0x000000ffff077224 */ /* 0x000fe400078e0a00 */
[----:B------:R-:W-:Y:S02]  /*47b0*/  IMAD R4, R4, 0x220, RZ ;  /* 0x0000022004047824 */ /* 0x000fe400078e02ff */
[----:B------:R-:W-:Y:S02]  /*47c0*/  IMAD R13, R18, R7, R13 ;  /* 0x00000007120d7224 */ /* 0x000fe400078e020d */
[----:B------:R-:W-:Y:S01]  /*47d0*/  IMAD.HI.U32 R2, R25, R17, RZ ;  /* 0x0000001119027227 */ /* 0x000fe200078e00ff */
[----:B------:R-:W-:Y:S02]  /*47e0*/  LOP3.LUT R0, R4, R5, RZ, 0xfc, !PT ;  /* 0x0000000504007212 */ /* 0x000fe400078efcff */
[----:B------:R-:W-:Y:S01]  /*47f0*/  ISETP.GT.U32.AND P1, PT, R18, R13, PT ;  /* 0x0000000d1200720c */ /* 0x000fe20003f24070 */
[----:B------:R-:W-:-:S02]  /*4800*/  VIADD R7, R19, 0x1f8 ;  /* 0x000001f813077836 */ /* 0x000fc40000000000 */
[----:B--2---:R-:W-:Y:S01]  /*4810*/  IMAD.MOV R3, RZ, RZ, -R2 ;  /* 0x000000ffff037224 */ /* 0x004fe200078e0a02 */
[----:B------:R-:W-:Y:S01]  /*4820*/  STL [R1+0x1fbc], R0 ;  /* 0x001fbc0001007387 */ /* 0x000fe20000100800 */
[C---:B------:R-:W-:Y:S01]  /*4830*/  VIADD R4, R19.reuse, 0x1fa ;  /* 0x000001fa13047836 */ /* 0x040fe20000000000 */
[----:B------:R-:W-:Y:S01]  /*4840*/  IABS R9, R7 ;  /* 0x0000000700097213 */ /* 0x000fe20000000000 */
[----:B------:R-:W-:Y:S02]  /*4850*/  VIADD R2, R19, 0x1f6 ;  /* 0x000001f613027836 */ /* 0x000fe40000000000 */
[----:B------:R-:W-:Y:S01]  /*4860*/  IMAD R17, R18, R3, R17 ;  /* 0x0000000312117224 */ /* 0x000fe200078e0211 */
[----:B------:R-:W-:Y:S02]  /*4870*/  IABS R11, R4 ;  /* 0x00000004000b7213 */ /* 0x000fe40000000000 */
[----:B------:R-:W-:Y:S01]  /*4880*/  ISETP.GE.AND P3, PT, R4, RZ, PT ;  /* 0x000000ff0400720c */ /* 0x000fe20003f66270 */
[----:B------:R-:W-:Y:S01]  /*4890*/  @!P1 IMAD.IADD R13, R13, 0x1, -R18 ;  /* 0x000000010d0d9824 */ /* 0x000fe200078e0a12 */
[----:B------:R-:W-:Y:S01]  /*48a0*/  IABS R5, R2 ;  /* 0x0000000200057213 */ /* 0x000fe20000000000 */
[----:B------:R-:W-:Y:S01]  /*48b0*/  IMAD.HI.U32 R4, R25, R9, RZ ;  /* 0x0000000919047227 */ /* 0x000fe200078e00ff */
[----:B------:R-:W-:-:S02]  /*48c0*/  ISETP.GT.U32.AND P5, PT, R18, R17, PT ;  /* 0x000000111200720c */ /* 0x000fc40003fa4070 */
[----:B------:R-:W-:Y:S01]  /*48d0*/  ISETP.GT.U32.AND P6, PT, R18, R13, PT ;  /* 0x0000000d1200720c */ /* 0x000fe20003fc4070 */
[----:B------:R-:W-:Y:S01]  /*48e0*/  IMAD.HI.U32 R6, R25, R5, RZ ;  /* 0x0000000519067227 */ /* 0x000fe200078e00ff */
[----:B------:R-:W-:-:S03]  /*48f0*/  ISETP.GE.AND P1, PT, R7, RZ, PT ;  /* 0x000000ff0700720c */ /* 0x000fc60003f26270 */
[----:B------:R-:W-:Y:S02]  /*4900*/  IMAD.MOV R4, RZ, RZ, -R4 ;  /* 0x000000ffff047224 */ /* 0x000fe400078e0a04 */
[----:B------:R-:W-:-:S04]  /*4910*/  IMAD.HI.U32 R3, R25, R11, RZ ;  /* 0x0000000b19037227 */ /* 0x000fc800078e00ff */
[----:B------:R-:W-:Y:S02]  /*4920*/  IMAD.MOV R6, RZ, RZ, -R6 ;  /* 0x000000ffff067224 */ /* 0x000fe400078e0a06 */
[C---:B------:R-:W-:Y:S02]  /*4930*/  IMAD R9, R18.reuse, R4, R9 ;  /* 0x0000000412097224 */ /* 0x040fe400078e0209 */
[----:B------:R-:W-:Y:S02]  /*4940*/  IMAD.MOV R8, RZ, RZ, -R3 ;  /* 0x000000ffff087224 */ /* 0x000fe400078e0a03 */
[C---:B------:R-:W-:Y:S02]  /*4950*/  IMAD R5, R18.reuse, R6, R5 ;  /* 0x0000000612057224 */ /* 0x040fe400078e0205 */
[----:B------:R-:W-:Y:S01]  /*4960*/  @!P6 IMAD.IADD R13, R13, 0x1, -R18 ;  /* 0x000000010d0de824 */ /* 0x000fe200078e0a12 */
[----:B------:R-:W-:Y:S01]  /*4970*/  ISETP.GT.U32.AND P6, PT, R18, R9, PT ;  /* 0x000000091200720c */ /* 0x000fe20003fc4070 */
[----:B------:R-:W-:-:S02]  /*4980*/  IMAD.MOV.U32 R3, RZ, RZ, R12 ;  /* 0x000000ffff037224 */ /* 0x000fc400078e000c */
[C---:B------:R-:W-:Y:S02]  /*4990*/  IMAD R11, R18.reuse, R8, R11 ;  /* 0x00000008120b7224 */ /* 0x040fe400078e020b */
[----:B------:R-:W-:Y:S01]  /*49a0*/  @!P5 IMAD.IADD R17, R17, 0x1, -R18 ;  /* 0x000000011111d824 */ /* 0x000fe200078e0a12 */
[C---:B------:R-:W-:Y:S01]  /*49b0*/  ISETP.GT.U32.AND P5, PT, R18.reuse, R5, PT ;  /* 0x000000051200720c */ /* 0x040fe20003fa4070 */
[----:B------:R-:W-:Y:S01]  /*49c0*/  IMAD.HI.U32 R4, R25, R3, RZ ;  /* 0x0000000319047227 */ /* 0x000fe200078e00ff */
[----:B------:R-:W-:-:S03]  /*49d0*/  ISETP.GT.U32.AND P4, PT, R18, R11, PT ;  /* 0x0000000b1200720c */ /* 0x000fc60003f84070 */
[----:B------:R-:W-:Y:S02]  /*49e0*/  IMAD.MOV R6, RZ, RZ, -R4 ;  /* 0x000000ffff067224 */ /* 0x000fe400078e0a04 */
[----:B------:R-:W-:Y:S02]  /*49f0*/  VIADD R4, R19, 0x1f2 ;  /* 0x000001f213047836 */ /* 0x000fe40000000000 */
[--C-:B------:R-:W-:Y:S02]  /*4a00*/  @!P6 IMAD.IADD R9, R9, 0x1, -R18.reuse ;  /* 0x000000010909e824 */ /* 0x100fe400078e0a12 */
[C---:B------:R-:W-:Y:S01]  /*4a10*/  IMAD R3, R18.reuse, R6, R3 ;  /* 0x0000000612037224 */ /* 0x040fe200078e0203 */
[----:B------:R-:W-:Y:S01]  /*4a20*/  IABS R12, R4 ;  /* 0x00000004000c7213 */ /* 0x000fe20000000000 */
[--C-:B------:R-:W-:Y:S01]  /*4a30*/  @!P5 IMAD.IADD R5, R5, 0x1, -R18.reuse ;  /* 0x000000010505d824 */ /* 0x100fe200078e0a12 */
[C---:B------:R-:W-:Y:S01]  /*4a40*/  ISETP.GT.U32.AND P5, PT, R18.reuse, R9, PT ;  /* 0x000000091200720c */ /* 0x040fe20003fa4070 */
[----:B------:R-:W-:Y:S01]  /*4a50*/  @!P4 IMAD.IADD R11, R11, 0x1, -R18 ;  /* 0x000000010b0bc824 */ /* 0x000fe200078e0a12 */
[----:B------:R-:W-:Y:S01]  /*4a60*/  ISETP.GT.U32.AND P4, PT, R18, R17, PT ;  /* 0x000000111200720c */ /* 0x000fe20003f84070 */
[----:B------:R-:W-:-:S03]  /*4a70*/  IMAD.HI.U32 R6, R25, R12, RZ ;  /* 0x0000000c19067227 */ /* 0x000fc600078e00ff */
[C---:B------:R-:W-:Y:S01]  /*4a80*/  ISETP.GT.U32.AND P6, PT, R18.reuse, R11, PT ;  /* 0x0000000b1200720c */ /* 0x040fe20003fc4070 */
[----:B------:R-:W-:Y:S02]  /*4a90*/  IMAD.MOV.U32 R16, RZ, RZ, R13 ;  /* 0x000000ffff107224 */ /* 0x000fe400078e000d */
[----:B------:R-:W-:Y:S02]  /*4aa0*/  IMAD.MOV R13, RZ, RZ, -R6 ;  /* 0x000000ffff0d7224 */ /* 0x000fe400078e0a06 */
[----:B------:R-:W-:Y:S02]  /*4ab0*/  VIADD R6, R19, 0x1ec ;  /* 0x000001ec13067836 */ /* 0x000fe40000000000 */
[C---:B------:R-:W-:Y:S02]  /*4ac0*/  IMAD R12, R18.reuse, R13, R12 ;  /* 0x0000000d120c7224 */ /* 0x040fe400078e020c */
[--C-:B------:R-:W-:Y:S01]  /*4ad0*/  @!P5 IMAD.IADD R9, R9, 0x1, -R18.reuse ;  /* 0x000000010909d824 */ /* 0x100fe200078e0a12 */
[----:B------:R-:W-:Y:S01]  /*4ae0*/  IABS R13, R6 ;  /* 0x00000006000d7213 */ /* 0x000fe20000000000 */
[----:B------:R-:W-:Y:S01]  /*4af0*/  @!P4 IMAD.IADD R17, R17, 0x1, -R18 ;  /* 0x000000011111c824 */ /* 0x000fe200078e0a12 */
[C---:B------:R-:W-:Y:S01]  /*4b00*/  ISETP.GT.U32.AND P5, PT, R18.reuse, R12, PT ;  /* 0x0000000c1200720c */ /* 0x040fe20003fa4070 */
[C---:B------:R-:W-:Y:S01]  /*4b10*/  VIADD R8, R19.reuse, 0x1f0 ;  /* 0x000001f013087836 */ /* 0x040fe20000000000 */
[----:B------:R-:W-:Y:S01]  /*4b20*/  ISETP.GT.U32.AND P4, PT, R18, R3, PT ;  /* 0x000000031200720c */ /* 0x000fe20003f84070 */
[----:B------:R-:W-:-:S02]  /*4b30*/  VIADD R7, R19, 0x1ee ;  /* 0x000001ee13077836 */ /* 0x000fc40000000000 */
[----:B------:R-:W-:Y:S01]  /*4b40*/  @!P2 IMAD.MOV R16, RZ, RZ, -R16 ;  /* 0x000000ffff10a224 */ /* 0x000fe200078e0a10 */
[----:B------:R-:W-:Y:S01]  /*4b50*/  IABS R15, R8 ;  /* 0x00000008000f7213 */ /* 0x000fe20000000000 */
[--C-:B------:R-:W-:Y:S01]  /*4b60*/  @!P6 IMAD.IADD R11, R11, 0x1, -R18.reuse ;  /* 0x000000010b0be824 */ /* 0x100fe200078e0a12 */
[----:B------:R-:W-:Y:S01]  /*4b70*/  ISETP.GT.U32.AND P2, PT, R18, R5, PT ;  /* 0x000000051200720c */ /* 0x000fe20003f44070 */
[----:B------:R-:W-:Y:S01]  /*4b80*/  @!P1 IMAD.MOV R9, RZ, RZ, -R9 ;  /* 0x000000ffff099224 */ /* 0x000fe200078e0a09 */
[----:B------:R-:W-:Y:S01]  /*4b90*/  ISETP.GE.AND P6, PT, R2, RZ, PT ;  /* 0x000000ff0200720c */ /* 0x000fe20003fc6270 */
[----:B------:R-:W-:Y:S01]  /*4ba0*/  IMAD.HI.U32 R2, R25, R15, RZ ;  /* 0x0000000f19027227 */ /* 0x000fe200078e00ff */
[----:B------:R-:W-:Y:S01]  /*4bb0*/  IABS R14, R7 ;  /* 0x00000007000e7213 */ /* 0x000fe20000000000 */
[----:B------:R0:W-:Y:S01]  /*4bc0*/  STL [R1+0x60], R16 ;  /* 0x0000601001007387 */ /* 0x0001e20000100800 */
[----:B------:R-:W-:Y:S01]  /*4bd0*/  ISETP.GE.AND P1, PT, R8, RZ, PT ;  /* 0x000000ff0800720c */ /* 0x000fe20003f26270 */
[----:B------:R-:W-:-:S02]  /*4be0*/  @!P5 IMAD.IADD R12, R12, 0x1, -R18 ;  /* 0x000000010c0cd824 */ /* 0x000fc400078e0a12 */
[----:B------:R-:W-:Y:S01]  /*4bf0*/  @!P4 IMAD.IADD R3, R3, 0x1, -R18 ;  /* 0x000000010303c824 */ /* 0x000fe200078e0a12 */
[----:B------:R-:W-:Y:S01]  /*4c00*/  ISETP.GE.AND P4, PT, R4, RZ, PT ;  /* 0x000000ff0400720c */ /* 0x000fe20003f86270 */
[----:B------:R-:W-:Y:S01]  /*4c10*/  IMAD.HI.U32 R4, R25, R13, RZ ;  /* 0x0000000d19047227 */ /* 0x000fe200078e00ff */
[----:B------:R-:W-:-:S03]  /*4c20*/  ISETP.GT.U32.AND P5, PT, R18, R12, PT ;  /* 0x0000000c1200720c */ /* 0x000fc60003fa4070 */
[----:B------:R-:W-:Y:S02]  /*4c30*/  IMAD.MOV R4, RZ, RZ, -R4 ;  /* 0x000000ffff047224 */ /* 0x000fe400078e0a04 */
[----:B0-----:R-:W-:Y:S02]  /*4c40*/  IMAD.MOV.U32 R16, RZ, RZ, R17 ;  /* 0x000000ffff107224 */ /* 0x001fe400078e0011 */
[----:B------:R-:W-:Y:S02]  /*4c50*/  IMAD.MOV.U32 R0, RZ, RZ, R11 ;  /* 0x000000ffff007224 */ /* 0x000fe400078e000b */
[----:B------:R-:W-:Y:S02]  /*4c60*/  IMAD.MOV R2, RZ, RZ, -R2 ;  /* 0x000000ffff027224 */ /* 0x000fe400078e0a02 */
[----:B------:R-:W-:Y:S02]  /*4c70*/  IMAD R13, R18, R4, R13 ;  /* 0x00000004120d7224 */ /* 0x000fe400078e020d */
[----:B------:R-:W-:-:S04]  /*4c80*/  IMAD.HI.U32 R21, R25, R14, RZ ;  /* 0x0000000e19157227 */ /* 0x000fc800078e00ff */
[----:B------:R-:W-:Y:S01]  /*4c90*/  @!P0 IMAD.MOV R16, RZ, RZ, -R16 ;  /* 0x000000ffff108224 */ /* 0x000fe200078e0a10 */
[C---:B------:R-:W-:Y:S01]  /*4ca0*/  ISETP.GT.U32.AND P0, PT, R18.reuse, R3, PT ;  /* 0x000000031200720c */ /* 0x040fe20003f04070 */
[----:B------:R-:W-:Y:S02]  /*4cb0*/  @!P3 IMAD.MOV R0, RZ, RZ, -R0 ;  /* 0x000000ffff00b224 */ /* 0x000fe400078e0a00 */
[----:B------:R-:W-:Y:S01]  /*4cc0*/  IMAD R15, R18, R2, R15 ;  /* 0x00000002120f7224 */ /* 0x000fe200078e020f */
[----:B------:R-:W-:Y:S01]  /*4cd0*/  STL [R1+0x68], R16 ;  /* 0x0000681001007387 */ /* 0x000fe20000100800 */
[--C-:B------:R-:W-:Y:S01]  /*4ce0*/  @!P5 IMAD.IADD R12, R12, 0x1, -R18.reuse ;  /* 0x000000010c0cd824 */ /* 0x100fe200078e0a12 */
[C---:B------:R-:W-:Y:S01]  /*4cf0*/  ISETP.GT.U32.AND P5, PT, R18.reuse, R13, PT ;  /* 0x0000000d1200720c */ /* 0x040fe20003fa4070 */
[----:B------:R-:W-:Y:S01]  /*4d00*/  @!P2 IMAD.IADD R5, R5, 0x1, -R18 ;  /* 0x000000010505a824 */ /* 0x000fe200078e0a12 */
[----:B------:R0:W-:Y:S01]  /*4d10*/  STL [R1+0x70], R0 ;  /* 0x0000700001007387 */ /* 0x0001e20000100800 */
[----:B------:R-:W-:Y:S01]  /*4d20*/  IMAD.MOV R21, RZ, RZ, -R21 ;  /* 0x000000ffff157224 */ /* 0x000fe200078e0a15 */
[----:B------:R-:W-:Y:S01]  /*4d30*/  ISETP.GT.U32.AND P3, PT, R18, R15, PT ;  /* 0x0000000f1200720c */ /* 0x000fe20003f64070 */
[----:B------:R-:W-:Y:S01]  /*4d40*/  VIADD R2, R19, 0x1ea ;  /* 0x000001ea13027836 */ /* 0x000fe20000000000 */
[----:B------:R-:W-:Y:S01]  /*4d50*/  ISETP.GE.AND P2, PT, R10, RZ, PT ;  /* 0x000000ff0a00720c */ /* 0x000fe20003f46270 */
[----:B------:R-:W-:Y:S01]  /*4d60*/  IMAD R14, R18, R21, R14 ;  /* 0x00000015120e7224 */ /* 0x000fe200078e020e */
[----:B------:R-:W-:Y:S01]  /*4d70*/  STL [R1+0x90], R9 ;  /* 0x0000900901007387 */ /* 0x000fe20000100800 */
[----:B------:R-:W-:Y:S01]  /*4d80*/  @!P0 IMAD.IADD R3, R3, 0x1, -R18 ;  /* 0x0000000103038824 */ /* 0x000fe200078e0a12 */
[----:B------:R-:W-:Y:S01]  /*4d90*/  IABS R10, R2 ;  /* 0x00000002000a7213 */ /* 0x000fe20000000000 */
[----:B------:R-:W-:Y:S01]  /*4da0*/  VIADD R8, R19, 0x1e6 ;  /* 0x000001e613087836 */ /* 0x000fe20000000000 */
[----:B------:R-:W-:Y:S01]  /*4db0*/  ISETP.GE.AND P0, PT, R7, RZ, PT ;  /* 0x000000ff0700720c */ /* 0x000fe20003f06270 */
[----:B0-----:R-:W-:-:S02]  /*4dc0*/  IMAD.MOV.U32 R0, RZ, RZ, R5 ;  /* 0x000000ffff007224 */ /* 0x001fc400078e0005 */
[----:B------:R-:W-:Y:S01]  /*4dd0*/  VIADD R5, R19, 0x1e8 ;  /* 0x000001e813057836 */ /* 0x000fe20000000000 */
[----:B------:R-:W-:Y:S01]  /*4de0*/  IABS R11, R8 ;  /* 0x00000008000b7213 */ /* 0x000fe20000000000 */
[----:B------:R-:W-:Y:S01]  /*4df0*/  @!P6 IMAD.MOV R0, RZ, RZ, -R0 ;  /* 0x000000ffff00e224 */ /* 0x000fe200078e0a00 */
[----:B------:R-:W-:Y:S01]  /*4e00*/  ISETP.GT.U32.AND P6, PT, R18, R14, PT ;  /* 0x0000000e1200720c */ /* 0x000fe20003fc4070 */
[--C-:B------:R-:W-:Y:S01]  /*4e10*/  @!P5 IMAD.IADD R13, R13, 0x1, -R18.reuse ;  /* 0x000000010d0dd824 */ /* 0x100fe200078e0a12 */
[----:B------:R-:W-:Y:S01]  /*4e20*/  IABS R4, R5 ;  /* 0x0000000500047213 */ /* 0x000fe20000000000 */
[----:B------:R-:W-:Y:S01]  /*4e30*/  @!P3 IMAD.IADD R15, R15, 0x1, -R18 ;  /* 0x000000010f0fb824 */ /* 0x000fe200078e0a12 */
[----:B------:R-:W-:Y:S01]  /*4e40*/  ISETP.GE.AND P3, PT, R6, RZ, PT ;  /* 0x000000ff0600720c */ /* 0x000fe20003f66270 */
[C---:B------:R-:W-:Y:S01]  /*4e50*/  IMAD.HI.U32 R7, R25.reuse, R10, RZ ;  /* 0x0000000a19077227 */ /* 0x040fe200078e00ff */
[----:B------:R-:W-:Y:S01]  /*4e60*/  ISETP.GT.U32.AND P5, PT, R18, R13, PT ;  /* 0x0000000d1200720c */ /* 0x000fe20003fa4070 */
[----:B------:R0:W-:Y:S02]  /*4e70*/  STL [R1+0x3e8], R0 ;  /* 0x0003e80001007387 */ /* 0x0001e40000100800 */
[----:B------:R-:W-:-:S04]  /*4e80*/  IMAD.HI.U32 R6, R25, R4, RZ ;  /* 0x0000000419067227 */ /* 0x000fc800078e00ff */
[----:B------:R-:W-:Y:S01]  /*4e90*/  @!P6 IMAD.IADD R14, R14, 0x1, -R18 ;  /* 0x000000010e0ee824 */ /* 0x000fe200078e0a12 */
[C---:B------:R-:W-:Y:S01]  /*4ea0*/  ISETP.GT.U32.AND P6, PT, R18.reuse, R15, PT ;  /* 0x0000000f1200720c */ /* 0x040fe20003fc4070 */
[----:B------:R-:W-:Y:S02]  /*4eb0*/  IMAD.MOV R6, RZ, RZ, -R6 ;  /* 0x000000ffff067224 */ /* 0x000fe400078e0a06 */
[----:B------:R-:W-:Y:S02]  /*4ec0*/  IMAD.MOV R7, RZ, RZ, -R7 ;  /* 0x000000ffff077224 */ /* 0x000fe400078e0a07 */
[C---:B------:R-:W-:Y:S02]  /*4ed0*/  IMAD R4, R18.reuse, R6, R4 ;  /* 0x0000000612047224 */ /* 0x040fe400078e0204 */
[----:B------:R-:W-:Y:S02]  /*4ee0*/  @!P5 IMAD.IADD R13, R13, 0x1, -R18 ;  /* 0x000000010d0dd824 */ /* 0x000fe400078e0a12 */
[C---:B------:R-:W-:Y:S01]  /*4ef0*/  IMAD R10, R18.reuse, R7, R10 ;  /* 0x00000007120a7224 */ /* 0x040fe200078e020a */
[----:B------:R-:W-:Y:S01]  /*4f00*/  ISETP.GT.U32.AND P5, PT, R18, R4, PT ;  /* 0x000000041200720c */ /* 0x000fe20003fa4070 */
[----:B0-----:R-:W-:-:S02]  /*4f10*/  IMAD.MOV.U32 R0, RZ, RZ, R3 ;  /* 0x000000ffff007224 */ /* 0x001fc400078e0003 */
[----:B------:R-:W-:Y:S01]  /*4f20*/  @!P6 IMAD.IADD R15, R15, 0x1, -R18 ;  /* 0x000000010f0fe824 */ /* 0x000fe200078e0a12 */
[C---:B------:R-:W-:Y:S01]  /*4f30*/  ISETP.GT.U32.AND P6, PT, R18.reuse, R10, PT ;  /* 0x0000000a1200720c */ /* 0x040fe20003fc4070 */
[----:B------:R-:W-:Y:S01]  /*4f40*/  @!P2 IMAD.MOV R0, RZ, RZ, -R0 ;  /* 0x000000ffff00a224 */ /* 0x000fe200078e0a00 */
[----:B------:R-:W-:Y:S01]  /*4f50*/  ISETP.GT.U32.AND P2, PT, R18, R14, PT ;  /* 0x0000000e1200720c */ /* 0x000fe20003f44070 */
[C---:B------:R-:W-:Y:S02]  /*4f60*/  VIADD R6, R19.reuse, 0x1e2 ;  /* 0x000001e213067836 */ /* 0x040fe40000000000 */
[----:B------:R-:W-:Y:S01]  /*4f70*/  VIADD R3, R19, 0x1e4 ;  /* 0x000001e413037836 */ /* 0x000fe20000000000 */
[----:B------:R0:W-:Y:S01]  /*4f80*/  STL [R1+0x3ec], R0 ;  /* 0x0003ec0001007387 */ /* 0x0001e20000100800 */
[----:B------:R-:W-:Y:S01]  /*4f90*/  IMAD.MOV.U32 R17, RZ, RZ, R12 ;  /* 0x000000ffff117224 */ /* 0x000fe200078e000c */
[----:B------:R-:W-:Y:S01]  /*4fa0*/  IABS R9, R6 ;  /* 0x0000000600097213 */ /* 0x000fe20000000000 */
[----:B------:R-:W-:Y:S01]  /*4fb0*/  @!P5 IMAD.IADD R4, R4, 0x1, -R18 ;  /* 0x000000010404d824 */ /* 0x000fe200078e0a12 */
[----:B------:R-:W-:Y:S01]  /*4fc0*/  IABS R7, R3 ;  /* 0x0000000300077213 */ /* 0x000fe20000000000 */
[----:B------:R-:W-:-:S03]  /*4fd0*/  IMAD.HI.U32 R16, R25, R11, RZ ;  /* 0x0000000b19107227 */ /* 0x000fc600078e00ff */
[----:B------:R-:W-:Y:S01]  /*4fe0*/  ISETP.GT.U32.AND P5, PT, R18, R4, PT ;  /* 0x000000041200720c */ /* 0x000fe20003fa4070 */
[----:B------:R-:W-:Y:S01]  /*4ff0*/  @!P6 IMAD.IADD R10, R10, 0x1, -R18 ;  /* 0x000000010a0ae824 */ /* 0x000fe200078e0a12 */
[----:B------:R-:W-:Y:S01]  /*5000*/  ISETP.GE.AND P6, PT, R5, RZ, PT ;  /* 0x000000ff0500720c */ /* 0x000fe20003fc6270 */
[----:B------:R-:W-:-:S04]  /*5010*/  IMAD.HI.U32 R12, R25, R9, RZ ;  /* 0x00000009190c7227 */ /* 0x000fc800078e00ff */
[----:B0-----:R-:W-:Y:S02]  /*5020*/  IMAD.MOV.U32 R0, RZ, RZ, R15 ;  /* 0x000000ffff007224 */ /* 0x001fe400078e000f */
[----:B------:R-:W-:Y:S01]  /*5030*/  @!P2 IMAD.IADD R14, R14, 0x1, -R18 ;  /* 0x000000010e0ea824 */ /* 0x000fe200078e0a12 */
[----:B------:R-:W-:Y:S01]  /*5040*/  ISETP.GE.AND P2, PT, R2, RZ, PT ;  /* 0x000000ff0200720c */ /* 0x000fe20003f46270 */
[----:B------:R-:W-:Y:S01]  /*5050*/  @!P4 IMAD.MOV R17, RZ, RZ, -R17 ;  /* 0x000000ffff11c224 */ /* 0x000fe200078e0a11 */
[----:B------:R-:W-:Y:S01]  /*5060*/  ISETP.GT.U32.AND P4, PT, R18, R10, PT ;  /* 0x0000000a1200720c */ /* 0x000fe20003f84070 */
[----:B------:R-:W-:Y:S02]  /*5070*/  IMAD.MOV R12, RZ, RZ, -R12 ;  /* 0x000000ffff0c7224 */ /* 0x000fe400078e0a0c */
[----:B------:R-:W-:Y:S01]  /*5080*/  @!P1 IMAD.MOV R0, RZ, RZ, -R0 ;  /* 0x000000ffff009224 */ /* 0x000fe200078e0a00 */
[----:B------:R-:W-:Y:S01]  /*5090*/  STL [R1+0x98], R17 ;  /* 0x0000981101007387 */ /* 0x000fe20000100800 */
[----:B------:R-:W-:-:S02]  /*50a0*/  IMAD.MOV R16, RZ, RZ, -R16 ;  /* 0x000000ffff107224 */ /* 0x000fc400078e0a10 */
[----:B------:R-:W-:Y:S01]  /*50b0*/  @!P0 IMAD.MOV R14, RZ, RZ, -R14 ;  /* 0x000000ffff0e8224 */ /* 0x000fe200078e0a0e */
[----:B------:R-:W-:Y:S01]  /*50c0*/  ISETP.GE.AND P0, PT, R8, RZ, PT ;  /* 0x000000ff0800720c */ /* 0x000fe20003f06270 */
[----:B------:R-:W-:Y:S01]  /*50d0*/  IMAD.HI.U32 R2, R25, R7, RZ ;  /* 0x0000000719027227 */ /* 0x000fe200078e00ff */
[----:B------:R0:W-:Y:S03]  /*50e0*/  STL [R1+0xa8], R0 ;  /* 0x0000a80001007387 */ /* 0x0001e60000100800 */
[C---:B------:R-:W-:Y:S01]  /*50f0*/  IMAD R8, R18.reuse, R12, R9 ;  /* 0x0000000c12087224 */ /* 0x040fe200078e0209 */
[----:B------:R-:W-:Y:S01]  /*5100*/  STL [R1+0xb0], R14 ;  /* 0x0000b00e01007387 */ /* 0x000fe20000100800 */
[----:B------:R-:W-:Y:S02]  /*5110*/  IMAD R11, R18, R16, R11 ;  /* 0x00000010120b7224 */ /* 0x000fe400078e020b */
[----:B------:R-:W-:-:S02]  /*5120*/  IMAD.MOV R2, RZ, RZ, -R2 ;  /* 0x000000ffff027224 */ /* 0x000fc400078e0a02 */
[----:B------:R-:W-:Y:S01]  /*5130*/  @!P5 IMAD.IADD R4, R4, 0x1, -R18 ;  /* 0x000000010404d824 */ /* 0x000fe200078e0a12 */
[C---:B------:R-:W-:Y:S01]  /*5140*/  ISETP.GT.U32.AND P5, PT, R18.reuse, R8, PT ;  /* 0x000000081200720c */ /* 0x040fe20003fa4070 */
[----:B0-----:R-:W-:Y:S01]  /*5150*/  IMAD.MOV.U32 R0, RZ, RZ, R13 ;  /* 0x000000ffff007224 */ /* 0x001fe200078e000d */
[C---:B------:R-:W-:Y:S01]  /*5160*/  ISETP.GT.U32.AND P1, PT, R18.reuse, R11, PT ;  /* 0x0000000b1200720c */ /* 0x040fe20003f24070 */
[----:B------:R-:W-:Y:S02]  /*5170*/  IMAD R7, R18, R2, R7 ;  /* 0x0000000212077224 */ /* 0x000fe400078e0207 */
[----:B------:R-:W-:Y:S02]  /*5180*/  @!P3 IMAD.MOV R0, RZ, RZ, -R0 ;  /* 0x000000ffff00b224 */ /* 0x000fe400078e0a00 */
[----:B------:R-:W-:Y:S01]  /*5190*/  @!P4 IMAD.IADD R10, R10, 0x1, -R18 ;  /* 0x000000010a0ac824 */ /* 0x000fe200078e0a12 */
[----:B------:R-:W-:Y:S01]  /*51a0*/  ISETP.GT.U32.AND P3, PT, R18, R7, PT ;  /* 0x000000071200720c */ /* 0x000fe20003f64070 */
[----:B------:R-:W-:Y:S01]  /*51b0*/  VIADD R5, R19, 0x1e0 ;  /* 0x000001e013057836 */ /* 0x000fe20000000000 */
[----:B------:R0:W-:Y:S01]  /*51c0*/  STL [R1+0x3d8], R0 ;  /* 0x0003d80001007387 */ /* 0x0001e20000100800 */
[----:B------:R-:W-:Y:S01]  /*51d0*/  ISETP.GE.AND P4, PT, R3, RZ, PT ;  /* 0x000000ff0300720c */ /* 0x000fe20003f86270 */
[----:B------:R-:W-:-:S02]  /*51e0*/  VIADD R3, R19, 0x1de ;  /* 0x000001de13037836 */ /* 0x000fc40000000000 */
[--C-:B------:R-:W-:Y:S01]  /*51f0*/  @!P5 IMAD.IADD R8, R8, 0x1, -R18.reuse ;  /* 0x000000010808d824 */ /* 0x100fe200078e0a12 */
[----:B------:R-:W-:Y:S01]  /*5200*/  IABS R2, R5 ;  /* 0x0000000500027213 */ /* 0x000fe20000000000 */
[----:B------:R-:W-:Y:S01]  /*5210*/  @!P1 IMAD.IADD R11, R11, 0x1, -R18 ;  /* 0x000000010b0b9824 */ /* 0x000fe200078e0a12 */
[----:B------:R-:W-:Y:S01]  /*5220*/  ISETP.GE.AND P1, PT, R6, RZ, PT ;  /* 0x000000ff0600720c */ /* 0x000fe20003f26270 */
[----:B------:R-:W-:Y:S01]  /*5230*/  VIADD R6, R19, 0x1dc ;  /* 0x000001dc13067836 */ /* 0x000fe20000000000 */
[----:B------:R-:W-:Y:S01]  /*5240*/  ISETP.GT.U32.AND P5, PT, R18, R8, PT ;  /* 0x000000081200720c */ /* 0x000fe20003fa4070 */
[----:B0-----:R-:W-:Y:S01]  /*5250*/  IMAD.MOV.U32 R0, RZ, RZ, R10 ;  /* 0x000000ffff007224 */ /* 0x001fe200078e000a */
[----:B------:R-:W-:Y:S01]  /*5260*/  IABS R10, R3 ;  /* 0x00000003000a7213 */ /* 0x000fe20000000000 */
[----:B------:R-:W-:-:S04]  /*5270*/  IMAD.HI.U32 R9, R25, R2, RZ ;  /* 0x0000000219097227 */ /* 0x000fc800078e00ff */
[----:B------:R-:W-:Y:S01]  /*5280*/  @!P2 IMAD.MOV R0, RZ, RZ, -R0 ;  /* 0x000000ffff00a224 */ /* 0x000fe200078e0a00 */
[----:B------:R-:W-:Y:S01]  /*5290*/  ISETP.GT.U32.AND P2, PT, R18, R11, PT ;  /* 0x0000000b1200720c */ /* 0x000fe20003f44070 */
[--C-:B------:R-:W-:Y:S02]  /*52a0*/  @!P3 IMAD.IADD R7, R7, 0x1, -R18.reuse ;  /* 0x000000010707b824 */ /* 0x100fe400078e0a12 */
[----:B------:R-:W-:Y:S01]  /*52b0*/  IMAD.MOV R9, RZ, RZ, -R9 ;  /* 0x000000ffff097224 */ /* 0x000fe200078e0a09 */
[----:B------:R0:W-:Y:S01]  /*52c0*/  STL [R1+0x3dc], R0 ;  /* 0x0003dc0001007387 */ /* 0x0001e20000100800 */
[----:B------:R-:W-:Y:S01]  /*52d0*/  @!P5 IMAD.IADD R8, R8, 0x1, -R18 ;  /* 0x000000010808d824 */ /* 0x000fe200078e0a12 */
[C---:B------:R-:W-:Y:S01]  /*52e0*/  ISETP.GT.U32.AND P3, PT, R18.reuse, R7, PT ;  /* 0x000000071200720c */ /* 0x040fe20003f64070 */
[----:B------:R-:W-:Y:S01]  /*52f0*/  IMAD R2, R18, R9, R2 ;  /* 0x0000000912027224 */ /* 0x000fe200078e0202 */
[----:B------:R-:W-:-:S05]  /*5300*/  IABS R9, R6 ;  /* 0x0000000600097213 */ /* 0x000fca0000000000 */
[----:B------:R-:W-:Y:S01]  /*5310*/  @!P2 IMAD.IADD R11, R11, 0x1, -R18 ;  /* 0x000000010b0ba824 */ /* 0x000fe200078e0a12 */
[----:B------:R-:W-:Y:S01]  /*5320*/  ISETP.GT.U32.AND P2, PT, R18, R2, PT ;  /* 0x000000021200720c */ /* 0x000fe20003f44070 */
[----:B0-----:R-:W-:Y:S02]  /*5330*/  IMAD.MOV.U32 R0, RZ, RZ, R4 ;  /* 0x000000ffff007224 */ /* 0x001fe400078e0004 */
[----:B------:R-:W-:-:S04]  /*5340*/  IMAD.HI.U32 R4, R25, R10, RZ ;  /* 0x0000000a19047227 */ /* 0x000fc800078e00ff */
[----:B------:R-:W-:Y:S02]  /*5350*/  IMAD.MOV R4, RZ, RZ, -R4 ;  /* 0x000000ffff047224 */ /* 0x000fe400078e0a04 */
[----:B------:R-:W-:Y:S01]  /*5360*/  @!P3 IMAD.IADD R7, R7, 0x1, -R18 ;  /* 0x000000010707b824 */ /* 0x000fe200078e0a12 */
[----:B------:R-:W-:Y:S01]  /*5370*/  ISETP.GE.AND P3, PT, R3, RZ, PT ;  /* 0x000000ff0300720c */ /* 0x000fe20003f66270 */
[C---:B------:R-:W-:Y:S02]  /*5380*/  IMAD R10, R18.reuse, R4, R10 ;  /* 0x00000004120a7224 */ /* 0x040fe400078e020a */
[----:B------:R-:W-:Y:S01]  /*5390*/  @!P6 IMAD.MOV R0, RZ, RZ, -R0 ;  /* 0x000000ffff00e224 */ /* 0x000fe200078e0a00 */
[----:B------:R-:W-:Y:S01]  /*53a0*/  ISETP.GE.AND P6, PT, R5, RZ, PT ;  /* 0x000000ff0500720c */ /* 0x000fe20003fc6270 */
[----:B------:R-:W-:Y:S01]  /*53b0*/  VIADD R3, R19, 0x1da ;  /* 0x000001da13037836 */ /* 0x000fe20000000000 */
[----:B------:R-:W-:Y:S01]  /*53c0*/  ISETP.GT.U32.AND P5, PT, R18, R10, PT ;  /* 0x0000000a1200720c */ /* 0x000fe20003fa4070 */
[----:B------:R-:W-:Y:S01]  /*53d0*/  IMAD.HI.U32 R13, R25, R9, RZ ;  /* 0x00000009190d7227 */ /* 0x000fe200078e00ff */
[----:B------:R0:W-:Y:S02]  /*53e0*/  STL [R1+0x3e4], R0 ;  /* 0x0003e40001007387 */ /* 0x0001e40000100800 */
[----:B------:R-:W-:Y:S01]  /*53f0*/  IABS R5, R3 ;  /* 0x0000000300057213 */ /* 0x000fe20000000000 */
[----:B------:R-:W-:-:S02]  /*5400*/  IMAD.MOV R13, RZ, RZ, -R13 ;  /* 0x000000ffff0d7224 */ /* 0x000fc400078e0a0d */
[--C-:B------:R-:W-:Y:S01]  /*5410*/  @!P2 IMAD.IADD R2, R2, 0x1, -R18.reuse ;  /* 0x000000010202a824 */ /* 0x100fe200078e0a12 */
[----:B------:R-:W-:Y:S01]  /*5420*/  ISETP.GE.AND P2, PT, R6, RZ, PT ;  /* 0x000000ff0600720c */ /* 0x000fe20003f46270 */
[----:B------:R-:W-:Y:S02]  /*5430*/  IMAD R9, R18, R13, R9 ;  /* 0x0000000d12097224 */ /* 0x000fe400078e0209 */
[----:B------:R-:W-:Y:S02]  /*5440*/  VIADD R4, R19, 0x1d8 ;  /* 0x000001d813047836 */ /* 0x000fe40000000000 */
[----:B------:R-:W-:Y:S02]  /*5450*/  @!P5 IMAD.IADD R10, R10, 0x1, -R18 ;  /* 0x000000010a0ad824 */ /* 0x000fe400078e0a12 */
[----:B0-----:R-:W-:Y:S01]  /*5460*/  IMAD.MOV.U32 R0, RZ, RZ, R11 ;  /* 0x000000ffff007224 */ /* 0x001fe200078e000b */
[----:B------:R-:W-:Y:S01]  /*5470*/  IABS R12, R4 ;  /* 0x00000004000c7213 */ /* 0x000fe20000000000 */
[----:B------:R-:W-:Y:S01]  /*5480*/  IMAD.MOV.U32 R11, RZ, RZ, R7 ;  /* 0x000000ffff0b7224 */ /* 0x000fe200078e0007 */
[C---:B------:R-:W-:Y:S01]  /*5490*/  ISETP.GT.U32.AND P5, PT, R18.reuse, R10, PT ;  /* 0x0000000a1200720c */ /* 0x040fe20003fa4070 */
[----:B------:R-:W-:Y:S01]  /*54a0*/  @!P0 IMAD.MOV R0, RZ, RZ, -R0 ;  /* 0x000000ffff008224 */ /* 0x000fe200078e0a00 */
[----:B------:R-:W-:Y:S01]  /*54b0*/  ISETP.GT.U32.AND P0, PT, R18, R2, PT ;  /* 0x000000021200720c */ /* 0x000fe20003f04070 */
[----:B------:R-:W-:-:S03]  /*54c0*/  IMAD.HI.U32 R6, R25, R5, RZ ;  /* 0x0000000519067227 */ /* 0x000fc600078e00ff */
[----:B------:R0:W-:Y:S01]  /*54d0*/  STL [R1+0x3e0], R0 ;  /* 0x0003e00001007387 */ /* 0x0001e20000100800 */
[----:B------:R-:W-:Y:S01]  /*54e0*/  @!P4 IMAD.MOV R11, RZ, RZ, -R11 ;  /* 0x000000ffff0bc224 */ /* 0x000fe200078e0a0b */
[C---:B------:R-:W-:Y:S01]  /*54f0*/  ISETP.GT.U32.AND P4, PT, R18.reuse, R9, PT ;  /* 0x000000091200720c */ /* 0x040fe20003f84070 */
[----:B------:R-:W-:Y:S02]  /*5500*/  IMAD.MOV R6, RZ, RZ, -R6 ;  /* 0x000000ffff067224 */ /* 0x000fe400078e0a06 */
[----:B------:R-:W-:Y:S01]  /*5510*/  IMAD.HI.U32 R7, R25, R12, RZ ;  /* 0x0000000c19077227 */ /* 0x000fe200078e00ff */
[----:B------:R1:W-:Y:S03]  /*5520*/  STL [R1+0x1e0], R11 ;  /* 0x0001e00b01007387 */ /* 0x0003e60000100800 */
[----:B------:R-:W-:Y:S02]  /*5530*/  IMAD R5, R18, R6, R5 ;  /* 0x0000000612057224 */ /* 0x000fe400078e0205 */
[----:B------:R-:W-:-:S02]  /*5540*/  @!P5 IMAD.IADD R10, R10, 0x1, -R18 ;  /* 0x000000010a0ad824 */ /* 0x000fc400078e0a12 */
[----:B------:R-:W-:Y:S01]  /*5550*/  IMAD.MOV R7, RZ, RZ, -R7 ;  /* 0x000000ffff077224 */ /* 0x000fe200078e0a07 */
[----:B------:R-:W-:Y:S01]  /*5560*/  ISETP.GT.U32.AND P5, PT, R18, R5, PT ;  /* 0x000000051200720c */ /* 0x000fe20003fa4070 */
[--C-:B------:R-:W-:Y:S01]  /*5570*/  @!P0 IMAD.IADD R2, R2, 0x1, -R18.reuse ;  /* 0x0000000102028824 */ /* 0x100fe200078e0a12 */
[----:B------:R-:W-:Y:S01]  /*5580*/  ISETP.GE.AND P0, PT, R4, RZ, PT ;  /* 0x000000ff0400720c */ /* 0x000fe20003f06270 */
[----:B------:R-:W-:Y:S02]  /*5590*/  @!P4 IMAD.IADD R9, R9, 0x1, -R18 ;  /* 0x000000010909c824 */ /* 0x000fe400078e0a12 */
[----:B0-----:R-:W-:Y:S02]  /*55a0*/  IMAD.MOV.U32 R0, RZ, RZ, R8 ;  /* 0x000000ffff007224 */ /* 0x001fe400078e0008 */
[C---:B------:R-:W-:Y:S01]  /*55b0*/  IMAD R12, R18.reuse, R7, R12 ;  /* 0x00000007120c7224 */ /* 0x040fe200078e020c */
[----:B------:R-:W-:Y:S01]  /*55c0*/  ISETP.GT.U32.AND P4, PT, R18, R9, PT ;  /* 0x000000091200720c */ /* 0x000fe20003f84070 */
[----:B-1----:R-:W-:-:S02]  /*55d0*/  IMAD.MOV.U32 R11, RZ, RZ, R2 ;  /* 0x000000ffff0b7224 */ /* 0x002fc400078e0002 */
[----:B------:R-:W-:Y:S01]  /*55e0*/  @!P1 IMAD.MOV R0, RZ, RZ, -R0 ;  /* 0x000000ffff009224 */ /* 0x000fe200078e0a00 */
[----:B------:R-:W-:Y:S01]  /*55f0*/  ISETP.GE.AND P1, PT, R3, RZ, PT ;  /* 0x000000ff0300720c */ /* 0x000fe20003f26270 */
[----:B------:R-:W-:Y:S01]  /*5600*/  @!P6 IMAD.MOV R11, RZ, RZ, -R11 ;  /* 0x000000ffff0be224 */ /* 0x000fe200078e0a0b */
[C---:B------:R-:W-:Y:S01]  /*5610*/  ISETP.GT.U32.AND P6, PT, R18.reuse, R12, PT ;  /* 0x0000000c1200720c */ /* 0x040fe20003fc4070 */
[--C-:B------:R-:W-:Y:S01]  /*5620*/  @!P5 IMAD.IADD R5, R5, 0x1, -R18.reuse ;  /* 0x000000010505d824 */ /* 0x100fe200078e0a12 */
[----:B------:R0:W-:Y:S01]  /*5630*/  STL [R1+0x324], R0 ;  /* 0x0003240001007387 */ /* 0x0001e20000100800 */
[C---:B------:R-:W-:Y:S02]  /*5640*/  VIADD R8, R19.reuse, 0x1d6 ;  /* 0x000001d613087836 */ /* 0x040fe40000000000 */
[----:B------:R-:W-:Y:S01]  /*5650*/  VIADD R7, R19, 0x1d4 ;  /* 0x000001d413077836 */ /* 0x000fe20000000000 */
[----:B------:R-:W-:Y:S01]  /*5660*/  ISETP.GT.U32.AND P5, PT, R18, R5, PT ;  /* 0x000000051200720c */ /* 0x000fe20003fa4070 */
[----:B------:R-:W-:Y:S01]  /*5670*/  @!P4 IMAD.IADD R9, R9, 0x1, -R18 ;  /* 0x000000010909c824 */ /* 0x000fe200078e0a12 */
[----:B------:R-:W-:Y:S01]  /*5680*/  IABS R4, R8 ;  /* 0x0000000800047213 */ /* 0x000fe20000000000 */
[----:B------:R-:W-:Y:S01]  /*5690*/  STL [R1+0x3d4], R11 ;  /* 0x0003d40b01007387 */ /* 0x000fe20000100800 */
[----:B------:R-:W-:Y:S01]  /*56a0*/  IABS R6, R7 ;  /* 0x0000000700067213 */ /* 0x000fe20000000000 */
[----:B------:R-:W-:Y:S01]  /*56b0*/  VIADD R3, R19, 0x1d2 ;  /* 0x000001d213037836 */ /* 0x000fe20000000000 */
[----:B------:R-:W-:Y:S01]  /*56c0*/  ISETP.GE.AND P4, PT, R7, RZ, PT ;  /* 0x000000ff0700720c */ /* 0x000fe20003f86270 */
[----:B0-----:R-:W-:-:S02]  /*56d0*/  IMAD.MOV.U32 R0, RZ, RZ, R10 ;  /* 0x000000ffff007224 */ /* 0x001fc400078e000a */
[----:B------:R-:W-:Y:S01]  /*56e0*/  @!P6 IMAD.IADD R12, R12, 0x1, -R18 ;  /* 0x000000010c0ce824 */ /* 0x000fe200078e0a12 */
[----:B------:R-:W-:Y:S01]  /*56f0*/  IABS R2, R3 ;  /* 0x0000000300027213 */ /* 0x000fe20000000000 */
[----:B------:R-:W-:Y:S01]  /*5700*/  @!P3 IMAD.MOV R0, RZ, RZ, -R0 ;  /* 0x000000ffff00b224 */ /* 0x000fe200078e0a00 */
[----:B------:R-:W-:Y:S01]  /*5710*/  ISETP.GE.AND P3, PT, R8, RZ, PT ;  /* 0x000000ff0800720c */ /* 0x000fe20003f66270 */
[C---:B------:R-:W-:Y:S01]  /*5720*/  IMAD.HI.U32 R10, R25.reuse, R4, RZ ;  /* 0x00000004190a7227 */ /* 0x040fe200078e00ff */
[----:B------:R-:W-:Y:S02]  /*5730*/  ISETP.GT.U32.AND P6, PT, R18, R12, PT ;  /* 0x0000000c1200720c */ /* 0x000fe40003fc4070 */
[----:B------:R0:W-:Y:S01]  /*5740*/  STL [R1+0x3d0], R0 ;  /* 0x0003d00001007387 */ /* 0x0001e20000100800 */
[----:B------:R-:W-:-:S04]  /*5750*/  IMAD.HI.U32 R7, R25, R6, RZ ;  /* 0x0000000619077227 */ /* 0x000fc800078e00ff */
[----:B------:R-:W-:Y:S02]  /*5760*/  IMAD.MOV R10, RZ, RZ, -R10 ;  /* 0x000000ffff0a7224 */ /* 0x000fe400078e0a0a */
[----:B------:R-:W-:Y:S02]  /*5770*/  IMAD.MOV R7, RZ, RZ, -R7 ;  /* 0x000000ffff077224 */ /* 0x000fe400078e0a07 */
[----:B------:R-:W-:Y:S02]  /*5780*/  @!P5 IMAD.IADD R5, R5, 0x1, -R18 ;  /* 0x000000010505d824 */ /* 0x000fe400078e0a12 */
[----:B0-----:R-:W-:Y:S02]  /*5790*/  IMAD.MOV.U32 R0, RZ, RZ, R9 ;  /* 0x000000ffff007224 */ /* 0x001fe400078e0009 */
[C---:B------:R-:W-:Y:S02]  /*57a0*/  IMAD R4, R18.reuse, R10, R4 ;  /* 0x0000000a12047224 */ /* 0x040fe400078e0204 */
[----:B------:R-:W-:Y:S01]  /*57b0*/  @!P2 IMAD.MOV R0, RZ, RZ, -R0 ;  /* 0x000000ffff00a224 */ /* 0x000fe200078e0a00 */
[----:B------:R-:W-:Y:S01]  /*57c0*/  ISETP.GE.AND P2, PT, R3, RZ, PT ;  /* 0x000000ff0300720c */ /* 0x000fe20003f46270 */
[C---:B------:R-:W-:Y:S01]  /*57d0*/  IMAD R3, R18.reuse, R7, R6 ;  /* 0x0000000712037224 */ /* 0x040fe200078e0206 */
[----:B------:R-:W-:Y:S01]  /*57e0*/  ISETP.GT.U32.AND P5, PT, R18, R4, PT ;  /* 0x000000041200720c */ /* 0x000fe20003fa4070 */
[----:B------:R-:W-:Y:S01]  /*57f0*/  IMAD.HI.U32 R8, R25, R2, RZ ;  /* 0x0000000219087227 */ /* 0x000fe200078e00ff */
[----:B------:R0:W-:Y:S03]  /*5800*/  STL [R1+0x3c8], R0 ;  /* 0x0003c80001007387 */ /* 0x0001e60000100800 */
[----:B------:R-:W-:-:S02]  /*5810*/  IMAD.MOV R8, RZ, RZ, -R8 ;  /* 0x000000ffff087224 */ /* 0x000fc400078e0a08 */
[----:B------:R-:W-:Y:S02]  /*5820*/  @!P6 IMAD.IADD R12, R12, 0x1, -R18 ;  /* 0x000000010c0ce824 */ /* 0x000fe400078e0a12 */
[----:B------:R-:W-:Y:S02]  /*5830*/  IMAD R2, R18, R8, R2 ;  /* 0x0000000812027224 */ /* 0x000fe400078e0202 */
[C---:B------:R-:W-:Y:S02]  /*5840*/  VIADD R8, R19.reuse, 0x1d0 ;  /* 0x000001d013087836 */ /* 0x040fe40000000000 */
[----:B0-----:R-:W-:Y:S02]  /*5850*/  IMAD.MOV.U32 R0, RZ, RZ, R5 ;  /* 0x000000ffff007224 */ /* 0x001fe400078e0005 */
[----:B------:R-:W-:Y:S01]  /*5860*/  @!P5 IMAD.IADD R4, R4, 0x1, -R18 ;  /* 0x000000010404d824 */ /* 0x000fe200078e0a12 */
[----:B------:R-:W-:Y:S01]  /*5870*/  ISETP.GE.AND P6, PT, R8, RZ, PT ;  /* 0x000000ff0800720c */ /* 0x000fe20003fc6270 */
[----:B------:R-:W-:Y:S01]  /*5880*/  @!P1 IMAD.MOV R0, RZ, RZ, -R0 ;  /* 0x000000ffff009224 */ /* 0x000fe200078e0a00 */
[C---:B------:R-:W-:Y:S01]  /*5890*/  ISETP.GT.U32.AND P1, PT, R18.reuse, R3, PT ;  /* 0x000000031200720c */ /* 0x040fe20003f24070 */
[C---:B------:R-:W-:Y:S01]  /*58a0*/  VIADD R5, R19.reuse, 0x1ce ;  /* 0x000001ce13057836 */ /* 0x040fe20000000000 */
[----:B------:R-:W-:Y:S01]  /*58b0*/  IABS R8, R8 ;  /* 0x0000000800087213 */ /* 0x000fe20000000000 */
[C---:B------:R-:W-:Y:S01]  /*58c0*/  VIADD R7, R19.reuse, 0x1ca ;  /* 0x000001ca13077836 */ /* 0x040fe20000000000 */
[----:B------:R0:W-:Y:S01]  /*58d0*/  STL [R1+0x3cc], R0 ;  /* 0x0003cc0001007387 */ /* 0x0001e20000100800 */
[----:B------:R-:W-:Y:S01]  /*58e0*/  ISETP.GT.U32.AND P5, PT, R18, R4, PT ;  /* 0x000000041200720c */ /* 0x000fe20003fa4070 */
[----:B------:R-:W-:Y:S01]  /*58f0*/  VIADD R6, R19, 0x1cc ;  /* 0x000001cc13067836 */ /* 0x000fe20000000000 */
[----:B------:R-:W-:-:S02]  /*5900*/  IABS R9, R5 ;  /* 0x0000000500097213 */ /* 0x000fc40000000000 */
[----:B------:R-:W-:Y:S02]  /*5910*/  IABS R11, R7 ;  /* 0x00000007000b7213 */ /* 0x000fe40000000000 */
[----:B------:R-:W-:Y:S01]  /*5920*/  IABS R10, R6 ;  /* 0x00000006000a7213 */ /* 0x000fe20000000000 */
[----:B------:R-:W-:-:S04]  /*5930*/  IMAD.HI.U32 R13, R25, R9, RZ ;  /* 0x00000009190d7227 */ /* 0x000fc800078e00ff */
[----:B0-----:R-:W-:Y:S02]  /*5940*/  IMAD.MOV.U32 R0, RZ, RZ, R12 ;  /* 0x000000ffff007224 */ /* 0x001fe400078e000c */
[----:B------:R-:W-:Y:S02]  /*5950*/  @!P1 IMAD.IADD R3, R3, 0x1, -R18 ;  /* 0x0000000103039824 */ /* 0x000fe400078e0a12 */
[----:B------:R-:W-:Y:S01]  /*5960*/  @!P0 IMAD.MOV R0, RZ, RZ, -R0 ;  /* 0x000000ffff008224 */ /* 0x000fe200078e0a00 */
[C---:B------:R-:W-:Y:S01]  /*5970*/  ISETP.GT.U32.AND P0, PT, R18.reuse, R2, PT ;  /* 0x000000021200720c */ /* 0x040fe20003f04070 */
[----:B------:R-:W-:Y:S01]  /*5980*/  IMAD.HI.U32 R12, R25, R8, RZ ;  /* 0x00000008190c7227 */ /* 0x000fe200078e00ff */
[----:B------:R-:W-:Y:S02]  /*5990*/  ISETP.GT.U32.AND P1, PT, R18, R3, PT ;  /* 0x000000031200720c */ /* 0x000fe40003f24070 */
[----:B------:R0:W-:Y:S01]  /*59a0*/  STL [R1+0x3c4], R0 ;  /* 0x0003c40001007387 */ /* 0x0001e20000100800 */
[----:B------:R-:W-:-:S02]  /*59b0*/  IMAD.MOV R12, RZ, RZ, -R12 ;  /* 0x000000ffff0c7224 */ /* 0x000fc400078e0a0c */
[----:B------:R-:W-:Y:S01]  /*59c0*/  @!P5 IMAD.IADD R4, R4, 0x1, -R18 ;  /* 0x000000010404d824 */ /* 0x000fe200078e0a12 */
[----:B------:R-:W-:Y:S01]  /*59d0*/  ISETP.GE.AND P5, PT, R5, RZ, PT ;  /* 0x000000ff0500720c */ /* 0x000fe20003fa6270 */
[----:B------:R-:W-:Y:S02]  /*59e0*/  IMAD R8, R18, R12, R8 ;  /* 0x0000000c12087224 */ /* 0x000fe400078e0208 */
[----:B------:R-:W-:Y:S02]  /*59f0*/  IMAD.MOV.U32 R15, RZ, RZ, R4 ;  /* 0x000000ffff0f7224 */ /* 0x000fe400078e0004 */
[--C-:B------:R-:W-:Y:S02]  /*5a00*/  @!P0 IMAD.IADD R2, R2, 0x1, -R18.reuse ;  /* 0x0000000102028824 */ /* 0x100fe400078e0a12 */
[----:B------:R-:W-:Y:S01]  /*5a10*/  @!P1 IMAD.IADD R3, R3, 0x1, -R18 ;  /* 0x0000000103039824 */ /* 0x000fe200078e0a12 */
[C---:B------:R-:W-:Y:S01]  /*5a20*/  ISETP.GT.U32.AND P1, PT, R18.reuse, R8, PT ;  /* 0x000000081200720c */ /* 0x040fe20003f24070 */
[----:B------:R-:W-:Y:S01]  /*5a30*/  IMAD.MOV R13, RZ, RZ, -R13 ;  /* 0x000000ffff0d7224 */ /* 0x000fe200078e0a0d */
[----:B------:R-:W-:Y:S01]  /*5a40*/  ISETP.GT.U32.AND P0, PT, R18, R2, PT ;  /* 0x000000021200720c */ /* 0x000fe20003f04070 */
[----:B0-----:R-:W-:-:S02]  /*5a50*/  IMAD.MOV.U32 R0, RZ, RZ, R3 ;  /* 0x000000ffff007224 */ /* 0x001fc400078e0003 */
[----:B------:R-:W-:-:S04]  /*5a60*/  IMAD.HI.U32 R5, R25, R11, RZ ;  /* 0x0000000b19057227 */ /* 0x000fc800078e00ff */
[----:B------:R-:W-:Y:S02]  /*5a70*/  @!P3 IMAD.MOV R15, RZ, RZ, -R15 ;  /* 0x000000ffff0fb224 */ /* 0x000fe400078e0a0f */
[----:B------:R-:W-:Y:S01]  /*5a80*/  @!P4 IMAD.MOV R0, RZ, RZ, -R0 ;  /* 0x000000ffff00c224 */ /* 0x000fe200078e0a00 */
[----:B------:R-:W-:Y:S01]  /*5a90*/  ISETP.GE.AND P4, PT, R6, RZ, PT ;  /* 0x000000ff0600720c */ /* 0x000fe20003f86270 */
[----:B------:R-:W-:Y:S01]  /*5aa0*/  IMAD R9, R18, R13, R9 ;  /* 0x0000000d12097224 */ /* 0x000fe200078e0209 */
[----:B------:R-:W-:Y:S01]  /*5ab0*/  STL [R1+0xe0], R15 ;  /* 0x0000e00f01007387 */ /* 0x000fe20000100800 */
[----:B------:R-:W-:Y:S02]  /*5ac0*/  IMAD.MOV R4, RZ, RZ, -R5 ;  /* 0x000000ffff047224 */ /* 0x000fe400078e0a05 */
[--C-:B------:R-:W-:Y:S01]  /*5ad0*/  @!P0 IMAD.IADD R2, R2, 0x1, -R18.reuse ;  /* 0x0000000102028824 */ /* 0x100fe200078e0a12 */
[----:B------:R0:W-:Y:S01]  /*5ae0*/  STL [R1+0x168], R0 ;  /* 0x0001680001007387 */ /* 0x0001e20000100800 */
[C---:B------:R-:W-:Y:S01]  /*5af0*/  IMAD R11, R18.reuse, R4, R11 ;  /* 0x00000004120b7224 */ /* 0x040fe200078e020b */
[----:B------:R-:W-:Y:S01]  /*5b00*/  ISETP.GT.U32.AND P3, PT, R18, R9, PT ;  /* 0x000000091200720c */ /* 0x000fe20003f64070 */
[----:B------:R-:W-:-:S02]  /*5b10*/  @!P1 IMAD.IADD R8, R8, 0x1, -R18 ;  /* 0x0000000108089824 */ /* 0x000fc400078e0a12 */
[----:B------:R-:W-:Y:S02]  /*5b20*/  VIADD R3, R19, 0x1c8 ;  /* 0x000001c813037836 */ /* 0x000fe40000000000 */
[----:B------:R-:W-:Y:S01]  /*5b30*/  IMAD.HI.U32 R14, R25, R10, RZ ;  /* 0x0000000a190e7227 */ /* 0x000fe200078e00ff */
[C---:B------:R-:W-:Y:S02]  /*5b40*/  ISETP.GT.U32.AND P1, PT, R18.reuse, R8, PT ;  /* 0x000000081200720c */ /* 0x040fe40003f24070 */
[----:B------:R-:W-:Y:S01]  /*5b50*/  IABS R12, R3 ;  /* 0x00000003000c7213 */ /* 0x000fe20000000000 */
[----:B0-----:R-:W-:Y:S02]  /*5b60*/  IMAD.MOV.U32 R0, RZ, RZ, R2 ;  /* 0x000000ffff007224 */ /* 0x001fe400078e0002 */
[----:B------:R-:W-:Y:S02]  /*5b70*/  IMAD.MOV R14, RZ, RZ, -R14 ;  /* 0x000000ffff0e7224 */ /* 0x000fe400078e0a0e */
[----:B------:R-:W-:Y:S01]  /*5b80*/  @!P2 IMAD.MOV R0, RZ, RZ, -R0 ;  /* 0x000000ffff00a224 */ /* 0x000fe200078e0a00 */
[C---:B------:R-:W-:Y:S01]  /*5b90*/  ISETP.GT.U32.AND P2, PT, R18.reuse, R11, PT ;  /* 0x0000000b1200720c */ /* 0x040fe20003f44070 */
[----:B------:R-:W-:-:S02]  /*5ba0*/  IMAD R10, R18, R14, R10 ;  /* 0x0000000e120a7224 */ /* 0x000fc400078e020a */
[----:B------:R-:W-:Y:S01]  /*5bb0*/  VIADD R5, R19, 0x1c6 ;  /* 0x000001c613057836 */ /* 0x000fe20000000000 */
[----:B------:R0:W-:Y:S01]  /*5bc0*/  STL [R1+0x16c], R0 ;  /* 0x00016c0001007387 */ /* 0x0001e20000100800 */
[----:B------:R-:W-:Y:S01]  /*5bd0*/  @!P3 IMAD.IADD R9, R9, 0x1, -R18 ;  /* 0x000000010909b824 */ /* 0x000fe200078e0a12 */
[C---:B------:R-:W-:Y:S01]  /*5be0*/  ISETP.GT.U32.AND P0, PT, R18.reuse, R10, PT ;  /* 0x0000000a1200720c */ /* 0x040fe20003f04070 */
[----:B------:R-:W-:Y:S01]  /*5bf0*/  IMAD.HI.U32 R2, R25, R12, RZ ;  /* 0x0000000c19027227 */ /* 0x000fe200078e00ff */
[----:B------:R-:W-:Y:S02]  /*5c00*/  IABS R6, R5 ;  /* 0x0000000500067213 */ /* 0x000fe40000000000 */
[----:B------:R-:W-:Y:S01]  /*5c10*/  ISETP.GT.U32.AND P3, PT, R18, R9, PT ;  /* 0x000000091200720c */ /* 0x000fe20003f64070 */
[----:B------:R-:W-:Y:S02]  /*5c20*/  IMAD.MOV R2, RZ, RZ, -R2 ;  /* 0x000000ffff027224 */ /* 0x000fe400078e0a02 */
[----:B------:R-:W-:-:S02]  /*5c30*/  @!P2 IMAD.IADD R11, R11, 0x1, -R18 ;  /* 0x000000010b0ba824 */ /* 0x000fc400078e0a12 */
[----:B------:R-:W-:Y:S01]  /*5c40*/  @!P1 IMAD.IADD R8, R8, 0x1, -R18 ;  /* 0x0000000108089824 */ /* 0x000fe200078e0a12 */
[----:B------:R-:W-:Y:S01]  /*5c50*/  ISETP.GE.AND P1, PT, R7, RZ, PT ;  /* 0x000000ff0700720c */ /* 0x000fe20003f26270 */
[C---:B------:R-:W-:Y:S01]  /*5c60*/  IMAD R7, R18.reuse, R2, R12 ;  /* 0x0000000212077224 */ /* 0x040fe200078e020c */
[----:B------:R-:W-:Y:S01]  /*5c70*/  ISETP.GT.U32.AND P2, PT, R18, R11, PT ;  /* 0x0000000b1200720c */ /* 0x000fe20003f44070 */
[----:B------:R-:W-:-:S04]  /*5c80*/  IMAD.HI.U32 R2, R25, R6, RZ ;  /* 0x0000000619027227 */ /* 0x000fc800078e00ff */
[----:B------:R-:W-:Y:S02]  /*5c90*/  IMAD.MOV R2, RZ, RZ, -R2 ;  /* 0x000000ffff027224 */ /* 0x000fe400078e0a02 */
[--C-:B------:R-:W-:Y:S02]  /*5ca0*/  @!P0 IMAD.IADD R10, R10, 0x1, -R18.reuse ;  /* 0x000000010a0a8824 */ /* 0x100fe400078e0a12 */
[----:B------:R-:W-:Y:S01]  /*5cb0*/  @!P3 IMAD.IADD R9, R9, 0x1, -R18 ;  /* 0x000000010909b824 */ /* 0x000fe200078e0a12 */
[C---:B------:R-:W-:Y:S01]  /*5cc0*/  ISETP.GT.U32.AND P3, PT, R18.reuse, R7, PT ;  /* 0x000000071200720c */ /* 0x040fe20003f64070 */
[C---:B------:R-:W-:Y:S01]  /*5cd0*/  IMAD R6, R18.reuse, R2, R6 ;  /* 0x0000000212067224 */ /* 0x040fe200078e0206 */
[C---:B------:R-:W-:Y:S01]  /*5ce0*/  ISETP.GT.U32.AND P0, PT, R18.reuse, R10, PT ;  /* 0x0000000a1200720c */ /* 0x040fe20003f04070 */
[----:B------:R-:W-:Y:S02]  /*5cf0*/  @!P2 IMAD.IADD R11, R11, 0x1, -R18 ;  /* 0x000000010b0ba824 */ /* 0x000fe400078e0a12 */
[----:B------:R-:W-:Y:S01]  /*5d00*/  IMAD.MOV.U32 R13, RZ, RZ, R8 ;  /* 0x000000ffff0d7224 */ /* 0x000fe200078e0008 */
[----:B------:R-:W-:Y:S01]  /*5d10*/  ISETP.GT.U32.AND P2, PT, R18, R6, PT ;  /* 0x000000061200720c */ /* 0x000fe20003f44070 */
[----:B------:R-:W-:-:S02]  /*5d20*/  VIADD R2, R19, 0x1c2 ;  /* 0x000001c213027836 */ /* 0x000fc40000000000 */
[----:B------:R-:W-:Y:S01]  /*5d30*/  @!P6 IMAD.MOV R13, RZ, RZ, -R13 ;  /* 0x000000ffff0de224 */ /* 0x000fe200078e0a0d */
[----:B------:R-:W-:Y:S01]  /*5d40*/  ISETP.GE.AND P6, PT, R3, RZ, PT ;  /* 0x000000ff0300720c */ /* 0x000fe20003fc6270 */
[----:B------:R-:W-:Y:S01]  /*5d50*/  VIADD R4, R19, 0x1c4 ;  /* 0x000001c413047836 */ /* 0x000fe20000000000 */
[----:B------:R-:W-:Y:S01]  /*5d60*/  IABS R20, R2 ;  /* 0x0000000200147213 */ /* 0x000fe20000000000 */
[--C-:B------:R-:W-:Y:S01]  /*5d70*/  @!P3 IMAD.IADD R7, R7, 0x1, -R18.reuse ;  /* 0x000000010707b824 */ /* 0x100fe200078e0a12 */
[----:B------:R-:W-:Y:S01]  /*5d80*/  STL [R1+0x170], R13 ;  /* 0x0001700d01007387 */ /* 0x000fe20000100800 */
[----:B0-----:R-:W-:Y:S01]  /*5d90*/  IMAD.MOV.U32 R0, RZ, RZ, R9 ;  /* 0x000000ffff007224 */ /* 0x001fe200078e0009 */
[----:B------:R-:W-:Y:S01]  /*5da0*/  IABS R21, R4 ;  /* 0x0000000400157213 */ /* 0x000fe20000000000 */
[--C-:B------:R-:W-:Y:S01]  /*5db0*/  @!P0 IMAD.IADD R10, R10, 0x1, -R18.reuse ;  /* 0x000000010a0a8824 */ /* 0x100fe200078e0a12 */
[----:B------:R-:W-:Y:S01]  /*5dc0*/  ISETP.GT.U32.AND P3, PT, R18, R7, PT ;  /* 0x000000071200720c */ /* 0x000fe20003f64070 */
[----:B------:R-:W-:Y:S01]  /*5dd0*/  VIADD R3, R19, 0x1c0 ;  /* 0x000001c013037836 */ /* 0x000fe20000000000 */
[----:B------:R-:W-:Y:S01]  /*5de0*/  ISETP.GE.AND P0, PT, R4, RZ, PT ;  /* 0x000000ff0400720c */ /* 0x000fe20003f06270 */
[----:B------:R-:W-:-:S02]  /*5df0*/  @!P2 IMAD.IADD R6, R6, 0x1, -R18 ;  /* 0x000000010606a824 */ /* 0x000fc400078e0a12 */
[----:B------:R-:W-:Y:S01]  /*5e00*/  @!P5 IMAD.MOV R0, RZ, RZ, -R0 ;  /* 0x000000ffff00d224 */ /* 0x000fe200078e0a00 */
[----:B------:R-:W-:Y:S01]  /*5e10*/  ISETP.GE.AND P5, PT, R5, RZ, PT ;  /* 0x000000ff0500720c */ /* 0x000fe20003fa6270 */
[----:B------:R-:W-:Y:S01]  /*5e20*/  IMAD.MOV.U32 R9, RZ, RZ, R10 ;  /* 0x000000ffff097224 */ /* 0x000fe200078e000a */
[----:B------:R-:W-:Y:S01]  /*5e30*/  IABS R17, R3 ;  /* 0x0000000300117213 */ /* 0x000fe20000000000 */
[C---:B------:R-:W-:Y:S01]  /*5e40*/  IMAD.HI.U32 R5, R25.reuse, R20, RZ ;  /* 0x0000001419057227 */ /* 0x040fe200078e00ff */
[----:B------:R-:W-:Y:S01]  /*5e50*/  ISETP.GT.U32.AND P2, PT, R18, R6, PT ;  /* 0x000000061200720c */ /* 0x000fe20003f44070 */
[----:B------:R0:W-:Y:S02]  /*5e60*/  STL [R1+0x174], R0 ;  /* 0x0001740001007387 */ /* 0x0001e40000100800 */
[----:B------:R-:W-:Y:S01]  /*5e70*/  @!P4 IMAD.MOV R9, RZ, RZ, -R9 ;  /* 0x000000ffff09c224 */ /* 0x000fe200078e0a09 */
[----:B------:R-:W-:Y:S01]  /*5e80*/  ISETP.GE.AND P4, PT, R2, RZ, PT ;  /* 0x000000ff0200720c */ /* 0x000fe20003f86270 */
[----:B------:R-:W-:-:S03]  /*5e90*/  IMAD.HI.U32 R8, R25, R21, RZ ;  /* 0x0000001519087227 */ /* 0x000fc600078e00ff */
[----:B------:R-:W-:Y:S01]  /*5ea0*/  STL [R1+0x178], R9 ;  /* 0x0001780901007387 */ /* 0x000fe20000100800 */
[----:B------:R-:W-:-:S04]  /*5eb0*/  IMAD.HI.U32 R2, R25, R17, RZ ;  /* 0x0000001119027227 */ /* 0x000fc800078e00ff */
[----:B------:R-:W-:Y:S02]  /*5ec0*/  IMAD.MOV R5, RZ, RZ, -R5 ;  /* 0x000000ffff057224 */ /* 0x000fe400078e0a05 */
[----:B------:R-:W-:Y:S02]  /*5ed0*/  IMAD.MOV R8, RZ, RZ, -R8 ;  /* 0x000000ffff087224 */ /* 0x000fe400078e0a08 */
[----:B------:R-:W-:Y:S02]  /*5ee0*/  @!P3 IMAD.IADD R7, R7, 0x1, -R18 ;  /* 0x000000010707b824 */ /* 0x000fe400078e0a12 */
[----:B------:R-:W-:Y:S02]  /*5ef0*/  IMAD.MOV R2, RZ, RZ, -R2 ;  /* 0x000000ffff027224 */ /* 0x000fe400078e0a02 */
[C---:B------:R-:W-:Y:S02]  /*5f00*/  IMAD R20, R18.reuse, R5, R20 ;  /* 0x0000000512147224 */ /* 0x040fe400078e0214 */
[----:B------:R-:W-:-:S02]  /*5f10*/  IMAD R21, R18, R8, R21 ;  /* 0x0000000812157224 */ /* 0x000fc400078e0215 */
[----:B------:R-:W-:Y:S02]  /*5f20*/  IMAD R17, R18, R2, R17 ;  /* 0x0000000212117224 */ /* 0x000fe400078e0211 */
[----:B------:R-:W-:Y:S01]  /*5f30*/  @!P2 IMAD.IADD R6, R6, 0x1, -R18 ;  /* 0x000000010606a824 */ /* 0x000fe200078e0a12 */
[C---:B------:R-:W-:Y:S01]  /*5f40*/  ISETP.GT.U32.AND P2, PT, R18.reuse, R20, PT ;  /* 0x000000141200720c */ /* 0x040fe20003f44070 */
[----:B------:R-:W-:Y:S01]  /*5f50*/  IMAD.MOV.U32 R8, RZ, RZ, R7 ;  /* 0x000000ffff087224 */ /* 0x000fe200078e0007 */
[C---:B------:R-:W-:Y:S01]  /*5f60*/  ISETP.GT.U32.AND P3, PT, R18.reuse, R21, PT ;  /* 0x000000151200720c */ /* 0x040fe20003f64070 */
[----:B0-----:R-:W-:Y:S02]  /*5f70*/  IMAD.MOV.U32 R0, RZ, RZ, R11 ;  /* 0x000000ffff007224 */ /* 0x001fe400078e000b */
[----:B------:R-:W-:Y:S01]  /*5f80*/  @!P6 IMAD.MOV R8, RZ, RZ, -R8 ;  /* 0x000000ffff08e224 */ /* 0x000fe200078e0a08 */
        /* <DEDUP_REMOVED lines=8> */
[--C-:B------:R-:W-:Y:S01]  /*6010*/  @!P3 IMAD.IADD R21, R21, 0x1, -R18.reuse ;  /* 0x000000011515b824 */ /* 0x100fe200078e0a12 */
[----:B------:R-:W-:Y:S01]  /*6020*/  IABS R15, R3 ;  /* 0x00000003000f7213 */ /* 0x000fe20000000000 */
[----:B------:R-:W-:Y:S01]  /*6030*/  IMAD.HI.U32 R5, R25, R16, RZ ;  /* 0x0000001019057227 */ /* 0x000fe200078e00ff */
[C---:B------:R-:W-:Y:S01]  /*6040*/  ISETP.GT.U32.AND P2, PT, R18.reuse, R20, PT ;  /* 0x000000141200720c */ /* 0x040fe20003f44070 */
[----:B------:R0:W-:Y:S01]  /*6050*/  STL [R1+0x180], R8 ;  /* 0x0001800801007387 */ /* 0x0001e20000100800 */
[----:B------:R-:W-:Y:S01]  /*6060*/  ISETP.GT.U32.AND P3, PT, R18, R21, PT ;  /* 0x000000151200720c */ /* 0x000fe20003f64070 */
[----:B------:R-:W-:-:S02]  /*6070*/  @!P6 IMAD.IADD R17, R17, 0x1, -R18 ;  /* 0x000000011111e824 */ /* 0x000fc400078e0a12 */
[----:B------:R-:W-:-:S03]  /*6080*/  IMAD.HI.U32 R2, R25, R15, RZ ;  /* 0x0000000f19027227 */ /* 0x000fc600078e00ff */
[C---:B------:R-:W-:Y:S01]  /*6090*/  ISETP.GT.U32.AND P6, PT, R18.reuse, R17, PT ;  /* 0x000000111200720c */ /* 0x040fe20003fc4070 */
[----:B------:R-:W-:Y:S02]  /*60a0*/  IMAD.MOV R5, RZ, RZ, -R5 ;  /* 0x000000ffff057224 */ /* 0x000fe400078e0a05 */
[C---:B------:R-:W-:Y:S02]  /*60b0*/  VIADD R13, R19.reuse, 0x1ba ;  /* 0x000001ba130d7836 */ /* 0x040fe40000000000 */
[----:B------:R-:W-:Y:S02]  /*60c0*/  IMAD.MOV R2, RZ, RZ, -R2 ;  /* 0x000000ffff027224 */ /* 0x000fe400078e0a02 */
[C---:B------:R-:W-:Y:S01]  /*60d0*/  IMAD R16, R18.reuse, R5, R16 ;  /* 0x0000000512107224 */ /* 0x040fe200078e0210 */
[----:B------:R-:W-:Y:S01]  /*60e0*/  IABS R14, R13 ;  /* 0x0000000d000e7213 */ /* 0x000fe20000000000 */
[----:B------:R-:W-:Y:S02]  /*60f0*/  VIADD R12, R19, 0x1b8 ;  /* 0x000001b8130c7836 */ /* 0x000fe40000000000 */
[----:B------:R-:W-:-:S02]  /*6100*/  IMAD R15, R18, R2, R15 ;  /* 0x00000002120f7224 */ /* 0x000fc400078e020f */
[----:B------:R-:W-:Y:S01]  /*6110*/  @!P2 IMAD.IADD R20, R20, 0x1, -R18 ;  /* 0x000000011414a824 */ /* 0x000fe200078e0a12 */
[----:B0-----:R-:W-:Y:S01]  /*6120*/  IABS R8, R12 ;  /* 0x0000000c00087213 */ /* 0x001fe20000000000 */
[----:B------:R-:W-:Y:S01]  /*6130*/  IMAD.HI.U32 R2, R25, R14, RZ ;  /* 0x0000000e19027227 */ /* 0x000fe200078e00ff */
[----:B------:R-:W-:-:S03]  /*6140*/  ISETP.GT.U32.AND P2, PT, R18, R16, PT ;  /* 0x000000101200720c */ /* 0x000fc60003f44070 */
[--C-:B------:R-:W-:Y:S01]  /*6150*/  @!P3 IMAD.IADD R21, R21, 0x1, -R18.reuse ;  /* 0x000000011515b824 */ /* 0x100fe200078e0a12 */
[----:B------:R-:W-:Y:S01]  /*6160*/  ISETP.GE.AND P3, PT, R3, RZ, PT ;  /* 0x000000ff0300720c */ /* 0x000fe20003f66270 */
[----:B------:R-:W-:Y:S01]  /*6170*/  @!P6 IMAD.IADD R17, R17, 0x1, -R18 ;  /* 0x000000011111e824 */ /* 0x000fe200078e0a12 */
[----:B------:R-:W-:Y:S01]  /*6180*/  ISETP.GT.U32.AND P6, PT, R18, R15, PT ;  /* 0x0000000f1200720c */ /* 0x000fe20003fc4070 */
[----:B------:R-:W-:Y:S02]  /*6190*/  IMAD.MOV R2, RZ, RZ, -R2 ;  /* 0x000000ffff027224 */ /* 0x000fe400078e0a02 */
[----:B------:R-:W-:-:S04]  /*61a0*/  IMAD.HI.U32 R3, R25, R8, RZ ;  /* 0x0000000819037227 */ /* 0x000fc800078e00ff */
[----:B------:R-:W-:Y:S02]  /*61b0*/  IMAD.MOV.U32 R0, RZ, RZ, R6 ;  /* 0x000000ffff007224 */ /* 0x000fe400078e0006 */
[----:B------:R-:W-:Y:S02]  /*61c0*/  IMAD R14, R18, R2, R14 ;  /* 0x00000002120e7224 */ /* 0x000fe400078e020e */
[----:B------:R-:W-:Y:S02]  /*61d0*/  IMAD.MOV R3, RZ, RZ, -R3 ;  /* 0x000000ffff037224 */ /* 0x000fe400078e0a03 */
[----:B------:R-:W-:Y:S01]  /*61e0*/  @!P5 IMAD.MOV R0, RZ, RZ, -R0 ;  /* 0x000000ffff00d224 */ /* 0x000fe200078e0a00 */
[----:B------:R-:W-:Y:S01]  /*61f0*/  ISETP.GE.AND P5, PT, R4, RZ, PT ;  /* 0x000000ff0400720c */ /* 0x000fe20003fa6270 */
[----:B------:R-:W-:Y:S01]  /*6200*/  @!P2 IMAD.IADD R16, R16, 0x1, -R18 ;  /* 0x000000011010a824 */ /* 0x000fe200078e0a12 */
[C---:B------:R-:W-:Y:S01]  /*6210*/  ISETP.GT.U32.AND P2, PT, R18.reuse, R14, PT ;  /* 0x0000000e1200720c */ /* 0x040fe20003f44070 */
[----:B------:R-:W-:Y:S01]  /*6220*/  IMAD R3, R18, R3, R8 ;  /* 0x0000000312037224 */ /* 0x000fe200078e0208 */
[----:B------:R0:W-:Y:S01]  /*6230*/  STL [R1+0x184], R0 ;  /* 0x0001840001007387 */ /* 0x0001e20000100800 */
[----:B------:R-:W-:-:S02]  /*6240*/  @!P6 IMAD.IADD R15, R15, 0x1, -R18 ;  /* 0x000000010f0fe824 */ /* 0x000fc400078e0a12 */
[C---:B------:R-:W-:Y:S01]  /*6250*/  VIADD R11, R19.reuse, 0x1b6 ;  /* 0x000001b6130b7836 */ /* 0x040fe20000000000 */
[----:B------:R-:W-:Y:S01]  /*6260*/  ISETP.GT.U32.AND P6, PT, R18, R3, PT ;  /* 0x000000031200720c */ /* 0x000fe20003fc4070 */
[C---:B------:R-:W-:Y:S02]  /*6270*/  VIADD R10, R19.reuse, 0x1b4 ;  /* 0x000001b4130a7836 */ /* 0x040fe40000000000 */
[C---:B------:R-:W-:Y:S01]  /*6280*/  VIADD R9, R19.reuse, 0x1b2 ;  /* 0x000001b213097836 */ /* 0x040fe20000000000 */
[----:B------:R-:W-:Y:S01]  /*6290*/  IABS R7, R11 ;  /* 0x0000000b00077213 */ /* 0x000fe20000000000 */
[----:B------:R-:W-:Y:S01]  /*62a0*/  VIADD R8, R19, 0x1ae ;  /* 0x000001ae13087836 */ /* 0x000fe20000000000 */
[----:B------:R-:W-:Y:S01]  /*62b0*/  IABS R6, R10 ;  /* 0x0000000a00067213 */ /* 0x000fe20000000000 */
[----:B0-----:R-:W-:Y:S01]  /*62c0*/  IMAD.MOV.U32 R0, RZ, RZ, R21 ;  /* 0x000000ffff007224 */ /* 0x001fe200078e0015 */
[----:B------:R-:W-:Y:S01]  /*62d0*/  IABS R5, R9 ;  /* 0x0000000900057213 */ /* 0x000fe20000000000 */
[----:B------:R-:W-:Y:S01]  /*62e0*/  @!P2 IMAD.IADD R14, R14, 0x1, -R18 ;  /* 0x000000010e0ea824 */ /* 0x000fe200078e0a12 */
[C---:B------:R-:W-:Y:S01]  /*62f0*/  ISETP.GT.U32.AND P2, PT, R18.reuse, R16, PT ;  /* 0x000000101200720c */ /* 0x040fe20003f44070 */
[----:B------:R-:W-:Y:S01]  /*6300*/  @!P0 IMAD.MOV R0, RZ, RZ, -R0 ;  /* 0x000000ffff008224 */ /* 0x000fe200078e0a00 */
[----:B------:R-:W-:Y:S01]  /*6310*/  ISETP.GT.U32.AND P0, PT, R18, R15, PT ;  /* 0x0000000f1200720c */ /* 0x000fe20003f04070 */
[----:B------:R-:W-:-:S03]  /*6320*/  IMAD.HI.U32 R22, R25, R7, RZ ;  /* 0x0000000719167227 */ /* 0x000fc600078e00ff */
[----:B------:R0:W-:Y:S01]  /*6330*/  STL [R1+0x188], R0 ;  /* 0x0001880001007387 */ /* 0x0001e20000100800 */
[----:B------:R-:W-:-:S04]  /*6340*/  IMAD.HI.U32 R4, R25, R6, RZ ;  /* 0x0000000619047227 */ /* 0x000fc800078e00ff */
[----:B------:R-:W-:Y:S01]  /*6350*/  @!P6 IMAD.IADD R3, R3, 0x1, -R18 ;  /* 0x000000010303e824 */ /* 0x000fe200078e0a12 */
[----:B------:R-:W-:Y:S01]  /*6360*/  ISETP.GT.U32.AND P6, PT, R18, R14, PT ;  /* 0x0000000e1200720c */ /* 0x000fe20003fc4070 */
[----:B------:R-:W-:Y:S02]  /*6370*/  IMAD.MOV R22, RZ, RZ, -R22 ;  /* 0x000000ffff167224 */ /* 0x000fe400078e0a16 */
[----:B------:R-:W-:-:S04]  /*6380*/  IMAD.HI.U32 R2, R25, R5, RZ ;  /* 0x0000000519027227 */ /* 0x000fc800078e00ff */
[----:B0-----:R-:W-:Y:S01]  /*6390*/  IMAD.MOV.U32 R0, RZ, RZ, R20 ;  /* 0x000000ffff007224 */ /* 0x001fe200078e0014 */
[----:B------:R-:W-:Y:S01]  /*63a0*/  IABS R20, R8 ;  /* 0x0000000800147213 */ /* 0x000fe20000000000 */
[----:B------:R-:W-:Y:S02]  /*63b0*/  IMAD.MOV R4, RZ, RZ, -R4 ;  /* 0x000000ffff047224 */ /* 0x000fe400078e0a04 */
[----:B------:R-:W-:Y:S01]  /*63c0*/  @!P4 IMAD.MOV R0, RZ, RZ, -R0 ;  /* 0x000000ffff00c224 */ /* 0x000fe200078e0a00 */
[C---:B------:R-:W-:Y:S01]  /*63d0*/  ISETP.GT.U32.AND P4, PT, R18.reuse, R3, PT ;  /* 0x000000031200720c */ /* 0x040fe20003f84070 */
[C---:B------:R-:W-:Y:S02]  /*63e0*/  IMAD R7, R18.reuse, R22, R7 ;  /* 0x0000001612077224 */ /* 0x040fe400078e0207 */
[----:B------:R-:W-:Y:S01]  /*63f0*/  IMAD.MOV R2, RZ, RZ, -R2 ;  /* 0x000000ffff027224 */ /* 0x000fe200078e0a02 */
[----:B------:R0:W-:Y:S01]  /*6400*/  STL [R1+0x18c], R0 ;  /* 0x00018c0001007387 */ /* 0x0001e20000100800 */
[----:B------:R-:W-:-:S02]  /*6410*/  IMAD R4, R18, R4, R6 ;  /* 0x0000000412047224 */ /* 0x000fc400078e0206 */
[----:B------:R-:W-:Y:S02]  /*6420*/  IMAD R2, R18, R2, R5 ;  /* 0x0000000212027224 */ /* 0x000fe400078e0205 */
[--C-:B------:R-:W-:Y:S01]  /*6430*/  @!P2 IMAD.IADD R16, R16, 0x1, -R18.reuse ;  /* 0x000000011010a824 */ /* 0x100fe200078e0a12 */
[----:B------:R-:W-:Y:S01]  /*6440*/  ISETP.GT.U32.AND P2, PT, R18, R4, PT ;  /* 0x000000041200720c */ /* 0x000fe20003f44070 */
[----:B------:R-:W-:Y:S02]  /*6450*/  VIADD R6, R19, 0x1b0 ;  /* 0x000001b013067836 */ /* 0x000fe40000000000 */
[--C-:B------:R-:W-:Y:S01]  /*6460*/  @!P6 IMAD.IADD R14, R14, 0x1, -R18.reuse ;  /* 0x000000010e0ee824 */ /* 0x100fe200078e0a12 */
[C---:B------:R-:W-:Y:S01]  /*6470*/  ISETP.GT.U32.AND P6, PT, R18.reuse, R2, PT ;  /* 0x000000021200720c */ /* 0x040fe20003fc4070 */
[----:B0-----:R-:W-:Y:S01]  /*6480*/  IMAD.MOV.U32 R0, RZ, RZ, R17 ;  /* 0x000000ffff007224 */ /* 0x001fe200078e0011 */
[----:B------:R-:W-:Y:S01]  /*6490*/  IABS R5, R6 ;  /* 0x0000000600057213 */ /* 0x000fe20000000000 */
[----:B------:R-:W-:Y:S01]  /*64a0*/  @!P0 IMAD.IADD R15, R15, 0x1, -R18 ;  /* 0x000000010f0f8824 */ /* 0x000fe200078e0a12 */
[----:B------:R-:W-:Y:S01]  /*64b0*/  ISETP.GE.AND P0, PT, R13, RZ, PT ;  /* 0x000000ff0d00720c */ /* 0x000fe20003f06270 */
[----:B------:R-:W-:Y:S01]  /*64c0*/  @!P1 IMAD.MOV R0, RZ, RZ, -R0 ;  /* 0x000000ffff009224 */ /* 0x000fe200078e0a00 */
[----:B------:R-:W-:Y:S01]  /*64d0*/  ISETP.GT.U32.AND P1, PT, R18, R7, PT ;  /* 0x000000071200720c */ /* 0x000fe20003f24070 */
[----:B------:R-:W-:-:S02]  /*64e0*/  IMAD.MOV.U32 R21, RZ, RZ, R16 ;  /* 0x000000ffff157224 */ /* 0x000fc400078e0010 */
[C---:B------:R-:W-:Y:S01]  /*64f0*/  IMAD.HI.U32 R17, R25.reuse, R5, RZ ;  /* 0x0000000519117227 */ /* 0x040fe200078e00ff */
[----:B------:R0:W-:Y:S03]  /*6500*/  STL [R1+0x194], R0 ;  /* 0x0001940001007387 */ /* 0x0001e60000100800 */
[----:B------:R-:W-:Y:S01]  /*6510*/  @!P2 IMAD.IADD R4, R4, 0x1, -R18 ;  /* 0x000000010404a824 */ /* 0x000fe200078e0a12 */
[----:B------:R-:W-:Y:S01]  /*6520*/  ISETP.GE.AND P2, PT, R10, RZ, PT ;  /* 0x000000ff0a00720c */ /* 0x000fe20003f46270 */
[----:B------:R-:W-:-:S04]  /*6530*/  IMAD.HI.U32 R13, R25, R20, RZ ;  /* 0x00000014190d7227 */ /* 0x000fc800078e00ff */
[--C-:B------:R-:W-:Y:S01]  /*6540*/  @!P1 IMAD.IADD R7, R7, 0x1, -R18.reuse ;  /* 0x0000000107079824 */ /* 0x100fe200078e0a12 */
[----:B------:R-:W-:Y:S01]  /*6550*/  ISETP.GE.AND P1, PT, R11, RZ, PT ;  /* 0x000000ff0b00720c */ /* 0x000fe20003f26270 */
[----:B0-----:R-:W-:Y:S02]  /*6560*/  IMAD.MOV.U32 R0, RZ, RZ, R15 ;  /* 0x000000ffff007224 */ /* 0x001fe400078e000f */
[--C-:B------:R-:W-:Y:S01]  /*6570*/  @!P4 IMAD.IADD R3, R3, 0x1, -R18.reuse ;  /* 0x000000010303c824 */ /* 0x100fe200078e0a12 */
[----:B------:R-:W-:Y:S01]  /*6580*/  ISETP.GE.AND P4, PT, R12, RZ, PT ;  /* 0x000000ff0c00720c */ /* 0x000fe20003f86270 */
[----:B------:R-:W-:Y:S01]  /*6590*/  @!P5 IMAD.MOV R21, RZ, RZ, -R21 ;  /* 0x000000ffff15d224 */ /* 0x000fe200078e0a15 */
[----:B------:R-:W-:Y:S01]  /*65a0*/  ISETP.GT.U32.AND P5, PT, R18, R7, PT ;  /* 0x000000071200720c */ /* 0x000fe20003fa4070 */
[----:B------:R-:W-:Y:S02]  /*65b0*/  IMAD.MOV R17, RZ, RZ, -R17 ;  /* 0x000000ffff117224 */ /* 0x000fe400078e0a11 */
[----:B------:R-:W-:Y:S01]  /*65c0*/  @!P6 IMAD.IADD R2, R2, 0x1, -R18 ;  /* 0x000000010202e824 */ /* 0x000fe200078e0a12 */
[----:B------:R-:W-:Y:S01]  /*65d0*/  STL [R1+0x198], R21 ;  /* 0x0001981501007387 */ /* 0x000fe20000100800 */
[----:B------:R-:W-:Y:S01]  /*65e0*/  @!P3 IMAD.MOV R0, RZ, RZ, -R0 ;  /* 0x000000ffff00b224 */ /* 0x000fe200078e0a00 */
[C---:B------:R-:W-:Y:S01]  /*65f0*/  ISETP.GT.U32.AND P3, PT, R18.reuse, R4, PT ;  /* 0x000000041200720c */ /* 0x040fe20003f64070 */
[----:B------:R-:W-:Y:S01]  /*6600*/  IMAD.MOV R13, RZ, RZ, -R13 ;  /* 0x000000ffff0d7224 */ /* 0x000fe200078e0a0d */
[C---:B------:R-:W-:Y:S01]  /*6610*/  ISETP.GT.U32.AND P6, PT, R18.reuse, R2, PT ;  /* 0x000000021200720c */ /* 0x040fe20003fc4070 */
[C---:B------:R-:W-:Y:S01]  /*6620*/  IMAD R10, R18.reuse, R17, R5 ;  /* 0x00000011120a7224 */ /* 0x040fe200078e0205 */
[----:B------:R0:W-:Y:S01]  /*6630*/  STL [R1+0x19c], R0 ;  /* 0x00019c0001007387 */ /* 0x0001e20000100800 */
[----:B------:R-:W-:-:S02]  /*6640*/  IMAD R5, R18, R13, R20 ;  /* 0x0000000d12057224 */ /* 0x000fc400078e0214 */
[----:B------:R-:W-:Y:S02]  /*6650*/  IMAD.MOV.U32 R13, RZ, RZ, R14 ;  /* 0x000000ffff0d7224 */ /* 0x000fe400078e000e */
[----:B------:R-:W-:Y:S02]  /*6660*/  VIADD R12, R19, 0x1ac ;  /* 0x000001ac130c7836 */ /* 0x000fe40000000000 */
[----:B------:R-:W-:Y:S01]  /*6670*/  @!P0 IMAD.MOV R13, RZ, RZ, -R13 ;  /* 0x000000ffff0d8224 */ /* 0x000fe200078e0a0d */
[C---:B------:R-:W-:Y:S01]  /*6680*/  ISETP.GT.U32.AND P0, PT, R18.reuse, R10, PT ;  /* 0x0000000a1200720c */ /* 0x040fe20003f04070 */
[--C-:B------:R-:W-:Y:S01]  /*6690*/  @!P5 IMAD.IADD R7, R7, 0x1, -R18.reuse ;  /* 0x000000010707d824 */ /* 0x100fe200078e0a12 */
[----:B------:R-:W-:Y:S01]  /*66a0*/  ISETP.GT.U32.AND P5, PT, R18, R5, PT ;  /* 0x000000051200720c */ /* 0x000fe20003fa4070 */
[----:B0-----:R-:W-:Y:S01]  /*66b0*/  IMAD.MOV.U32 R0, RZ, RZ, R3 ;  /* 0x000000ffff007224 */ /* 0x001fe200078e0003 */
[----:B------:R-:W-:Y:S01]  /*66c0*/  IABS R3, R12 ;  /* 0x0000000c00037213 */ /* 0x000fe20000000000 */
[----:B------:R-:W-:Y:S01]  /*66d0*/  @!P3 IMAD.IADD R4, R4, 0x1, -R18 ;  /* 0x000000010404b824 */ /* 0x000fe200078e0a12 */
[----:B------:R0:W-:Y:S01]  /*66e0*/  STL [R1+0x1c0], R13 ;  /* 0x0001c00d01007387 */ /* 0x0001e20000100800 */
[----:B------:R-:W-:Y:S01]  /*66f0*/  @!P4 IMAD.MOV R0, RZ, RZ, -R0 ;  /* 0x000000ffff00c224 */ /* 0x000fe200078e0a00 */
[----:B------:R-:W-:Y:S01]  /*6700*/  ISETP.GE.AND P4, PT, R9, RZ, PT ;  /* 0x000000ff0900720c */ /* 0x000fe20003f86270 */
[----:B------:R-:W-:Y:S01]  /*6710*/  @!P6 IMAD.IADD R2, R2, 0x1, -R18 ;  /* 0x000000010202e824 */ /* 0x000fe200078e0a12 */
[----:B------:R-:W-:Y:S01]  /*6720*/  ISETP.GE.AND P6, PT, R8, RZ, PT ;  /* 0x000000ff0800720c */ /* 0x000fe20003fc6270 */
[----:B------:R-:W-:Y:S01]  /*6730*/  IMAD.HI.U32 R8, R25, R3, RZ ;  /* 0x0000000319087227 */ /* 0x000fe200078e00ff */
[----:B------:R1:W-:Y:S01]  /*6740*/  STL [R1+0x1d8], R0 ;  /* 0x0001d80001007387 */ /* 0x0003e20000100800 */
[----:B------:R-:W-:-:S02]  /*6750*/  ISETP.GE.AND P3, PT, R6, RZ, PT ;  /* 0x000000ff0600720c */ /* 0x000fc40003f66270 */
[----:B------:R-:W-:Y:S02]  /*6760*/  VIADD R11, R19, 0x1aa ;  /* 0x000001aa130b7836 */ /* 0x000fe40000000000 */
[----:B0-----:R-:W-:Y:S02]  /*6770*/  IMAD.MOV.U32 R13, RZ, RZ, R7 ;  /* 0x000000ffff0d7224 */ /* 0x001fe400078e0007 */
[----:B------:R-:W-:Y:S01]  /*6780*/  @!P0 IMAD.IADD R10, R10, 0x1, -R18 ;  /* 0x000000010a0a8824 */ /* 0x000fe200078e0a12 */
[----:B------:R-:W-:Y:S01]  /*6790*/  IABS R14, R11 ;  /* 0x0000000b000e7213 */ /* 0x000fe20000000000 */
[----:B------:R-:W-:Y:S01]  /*67a0*/  @!P1 IMAD.MOV R13, RZ, RZ, -R13 ;  /* 0x000000ffff0d9224 */ /* 0x000fe200078e0a0d */
[----:B------:R-:W-:Y:S01]  /*67b0*/  ISETP.GE.AND P0, PT, R12, RZ, PT ;  /* 0x000000ff0c00720c */ /* 0x000fe20003f06270 */
[----:B-1----:R-:W-:Y:S01]  /*67c0*/  IMAD.MOV.U32 R0, RZ, RZ, R4 ;  /* 0x000000ffff007224 */ /* 0x002fe200078e0004 */
[----:B------:R-:W-:Y:S01]  /*67d0*/  ISETP.GT.U32.AND P1, PT, R18, R10, PT ;  /* 0x0000000a1200720c */ /* 0x000fe20003f24070 */
[----:B------:R-:W-:Y:S01]  /*67e0*/  IMAD.MOV R8, RZ, RZ, -R8 ;  /* 0x000000ffff087224 */ /* 0x000fe200078e0a08 */
[----:B------:R-:W-:Y:S01]  /*67f0*/  STL [R1+0x1dc], R13 ;  /* 0x0001dc0d01007387 */ /* 0x000fe20000100800 */
[----:B------:R-:W-:Y:S01]  /*6800*/  @!P2 IMAD.MOV R0, RZ, RZ, -R0 ;  /* 0x000000ffff00a224 */ /* 0x000fe200078e0a00 */
[----:B------:R-:W-:Y:S01]  /*6810*/  ISETP.GE.AND P2, PT, R11, RZ, PT ;  /* 0x000000ff0b00720c */ /* 0x000fe20003f46270 */
[----:B------:R-:W-:-:S02]  /*6820*/  @!P5 IMAD.IADD R5, R5, 0x1, -R18 ;  /* 0x000000010505d824 */ /* 0x000fc400078e0a12 */
[C---:B------:R-:W-:Y:S01]  /*6830*/  IMAD R7, R18.reuse, R8, R3 ;  /* 0x0000000812077224 */ /* 0x040fe200078e0203 */
[----:B------:R0:W-:Y:S01]  /*6840*/  STL [R1+0x1d4], R0 ;  /* 0x0001d40001007387 */ /* 0x0001e20000100800 */
[----:B------:R-:W-:Y:S01]  /*6850*/  IMAD.HI.U32 R6, R25, R14, RZ ;  /* 0x0000000e19067227 */ /* 0x000fe200078e00ff */
[----:B------:R-:W-:-:S03]  /*6860*/  ISETP.GT.U32.AND P5, PT, R18, R5, PT ;  /* 0x000000051200720c */ /* 0x000fc60003fa4070 */
[----:B------:R-:W-:Y:S02]  /*6870*/  IMAD.MOV R6, RZ, RZ, -R6 ;  /* 0x000000ffff067224 */ /* 0x000fe400078e0a06 */
[----:B------:R-:W-:Y:S02]  /*6880*/  VIADD R12, R19, 0x1a8 ;  /* 0x000001a8130c7836 */ /* 0x000fe40000000000 */
[----:B------:R-:W-:Y:S02]  /*6890*/  IMAD R14, R18, R6, R14 ;  /* 0x00000006120e7224 */ /* 0x000fe400078e020e */
[----:B0-----:R-:W-:Y:S02]  /*68a0*/  IMAD.MOV.U32 R0, RZ, RZ, R2 ;  /* 0x000000ffff007224 */ /* 0x001fe400078e0002 */
[----:B------:R-:W-:Y:S01]  /*68b0*/  @!P1 IMAD.IADD R10, R10, 0x1, -R18 ;  /* 0x000000010a0a9824 */ /* 0x000fe200078e0a12 */
[----:B------:R-:W-:Y:S01]  /*68c0*/  ISETP.GE.AND P1, PT, R12, RZ, PT ;  /* 0x000000ff0c00720c */ /* 0x000fe20003f26270 */
[----:B------:R-:W-:Y:S01]  /*68d0*/  @!P4 IMAD.MOV R0, RZ, RZ, -R0 ;  /* 0x000000ffff00c224 */ /* 0x000fe200078e0a00 */
[C---:B------:R-:W-:Y:S01]  /*68e0*/  ISETP.GT.U32.AND P4, PT, R18.reuse, R7, PT ;  /* 0x000000071200720c */ /* 0x040fe20003f84070 */
[----:B------:R-:W-:Y:S01]  /*68f0*/  @!P5 IMAD.IADD R5, R5, 0x1, -R18 ;  /* 0x000000010505d824 */ /* 0x000fe200078e0a12 */
[----:B------:R-:W-:Y:S01]  /*6900*/  IABS R12, R12 ;  /* 0x0000000c000c7213 */ /* 0x000fe20000000000 */
[C---:B------:R-:W-:Y:S01]  /*6910*/  VIADD R2, R19.reuse, 0x1a4 ;  /* 0x000001a413027836 */ /* 0x040fe20000000000 */
[----:B------:R0:W-:Y:S01]  /*6920*/  STL [R1+0x1e4], R0 ;  /* 0x0001e40001007387 */ /* 0x0001e20000100800 */
[----:B------:R-:W-:Y:S01]  /*6930*/  ISETP.GT.U32.AND P5, PT, R18, R14, PT ;  /* 0x0000000e1200720c */ /* 0x000fe20003fa4070 */
[----:B------:R-:W-:-:S02]  /*6940*/  VIADD R4, R19, 0x1a6 ;  /* 0x000001a613047836 */ /* 0x000fc40000000000 */
[----:B------:R-:W-:Y:S01]  /*6950*/  IMAD.HI.U32 R8, R25, R12, RZ ;  /* 0x0000000c19087227 */ /* 0x000fe200078e00ff */
[----:B------:R-:W-:Y:S02]  /*6960*/  IABS R6, R2 ;  /* 0x0000000200067213 */ /* 0x000fe40000000000 */
[----:B------:R-:W-:Y:S01]  /*6970*/  IABS R3, R4 ;  /* 0x0000000400037213 */ /* 0x000fe20000000000 */
[----:B------:R-:W-:Y:S02]  /*6980*/  IMAD.MOV R8, RZ, RZ, -R8 ;  /* 0x000000ffff087224 */ /* 0x000fe400078e0a08 */
[----:B0-----:R-:W-:Y:S02]  /*6990*/  IMAD.MOV.U32 R0, RZ, RZ, R10 ;  /* 0x000000ffff007224 */ /* 0x001fe400078e000a */
[----:B------:R-:W-:Y:S01]  /*69a0*/  @!P4 IMAD.IADD R7, R7, 0x1, -R18 ;  /* 0x000000010707c824 */ /* 0x000fe200078e0a12 */
[----:B------:R-:W-:Y:S01]  /*69b0*/  ISETP.GE.AND P4, PT, R4, RZ, PT ;  /* 0x000000ff0400720c */ /* 0x000fe20003f86270 */
[----:B------:R-:W-:-:S02]  /*69c0*/  @!P3 IMAD.MOV R0, RZ, RZ, -R0 ;  /* 0x000000ffff00b224 */ /* 0x000fc400078e0a00 */
[----:B------:R-:W-:Y:S01]  /*69d0*/  IMAD.MOV.U32 R10, RZ, RZ, R6 ;  /* 0x000000ffff0a7224 */ /* 0x000fe200078e0006 */
[----:B------:R-:W-:Y:S01]  /*69e0*/  ISETP.GT.U32.AND P3, PT, R18, R7, PT ;  /* 0x000000071200720c */ /* 0x000fe20003f64070 */
[----:B------:R-:W-:Y:S01]  /*69f0*/  @!P5 IMAD.IADD R14, R14, 0x1, -R18 ;  /* 0x000000010e0ed824 */ /* 0x000fe200078e0a12 */
[----:B------:R0:W-:Y:S01]  /*6a00*/  STL [R1+0x1e8], R0 ;  /* 0x0001e80001007387 */ /* 0x0001e20000100800 */
[C---:B------:R-:W-:Y:S02]  /*6a10*/  IMAD R12, R18.reuse, R8, R12 ;  /* 0x00000008120c7224 */ /* 0x040fe400078e020c */
[----:B------:R-:W-:Y:S01]  /*6a20*/  IMAD.HI.U32 R4, R25, R10, RZ ;  /* 0x0000000a19047227 */ /* 0x000fe200078e00ff */
[----:B------:R-:W-:-:S03]  /*6a30*/  ISETP.GT.U32.AND P5, PT, R18, R14, PT ;  /* 0x0000000e1200720c */ /* 0x000fc60003fa4070 */
[----:B------:R-:W-:-:S04]  /*6a40*/  IMAD.HI.U32 R6, R25, R3, RZ ;  /* 0x0000000319067227 */ /* 0x000fc800078e00ff */
[----:B0-----:R-:W-:Y:S02]  /*6a50*/  IMAD.MOV.U32 R0, RZ, RZ, R5 ;  /* 0x000000ffff007224 */ /* 0x001fe400078e0005 */
[----:B------:R-:W-:Y:S01]  /*6a60*/  @!P3 IMAD.IADD R7, R7, 0x1, -R18 ;  /* 0x000000010707b824 */ /* 0x000fe200078e0a12 */
[----:B------:R-:W-:Y:S01]  /*6a70*/  ISETP.GT.U32.AND P3, PT, R18, R12, PT ;  /* 0x0000000c1200720c */ /* 0x000fe20003f64070 */
[----:B------:R-:W-:Y:S01]  /*6a80*/  @!P6 IMAD.MOV R0, RZ, RZ, -R0 ;  /* 0x000000ffff00e224 */ /* 0x000fe200078e0a00 */
[----:B------:R-:W-:Y:S01]  /*6a90*/  ISETP.GE.AND P6, PT, R2, RZ, PT ;  /* 0x000000ff0200720c */ /* 0x000fe20003fc6270 */
[----:B------:R-:W-:Y:S02]  /*6aa0*/  IMAD.MOV R4, RZ, RZ, -R4 ;  /* 0x000000ffff047224 */ /* 0x000fe400078e0a04 */
[----:B------:R-:W-:Y:S01]  /*6ab0*/  IMAD.MOV R6, RZ, RZ, -R6 ;  /* 0x000000ffff067224 */ /* 0x000fe200078e0a06 */
[----:B------:R0:W-:Y:S01]  /*6ac0*/  STL [R1+0x1ec], R0 ;  /* 0x0001ec0001007387 */ /* 0x0001e20000100800 */
[----:B------:R-:W-:-:S02]  /*6ad0*/  IMAD R10, R18, R4, R10 ;  /* 0x00000004120a7224 */ /* 0x000fc400078e020a */
[----:B------:R-:W-:Y:S02]  /*6ae0*/  IMAD R3, R18, R6, R3 ;  /* 0x0000000612037224 */ /* 0x000fe400078e0203 */
[C---:B------:R-:W-:Y:S02]  /*6af0*/  VIADD R13, R19.reuse, 0x1a0 ;  /* 0x000001a0130d7836 */ /* 0x040fe40000000000 */
[----:B------:R-:W-:Y:S02]  /*6b00*/  VIADD R2, R19, 0x1a2 ;  /* 0x000001a213027836 */ /* 0x000fe40000000000 */
[--C-:B------:R-:W-:Y:S01]  /*6b10*/  @!P5 IMAD.IADD R14, R14, 0x1, -R18.reuse ;  /* 0x000000010e0ed824 */ /* 0x100fe200078e0a12 */
[----:B------:R-:W-:Y:S01]  /*6b20*/  ISETP.GT.U32.AND P5, PT, R18, R3, PT ;  /* 0x000000031200720c */ /* 0x000fe20003fa4070 */
[----:B0-----:R-:W-:Y:S01]  /*6b30*/  IMAD.MOV.U32 R0, RZ, RZ, R7 ;  /* 0x000000ffff007224 */ /* 0x001fe200078e0007 */
[----:B------:R-:W-:Y:S01]  /*6b40*/  IABS R11, R13 ;  /* 0x0000000d000b7213 */ /* 0x000fe20000000000 */
[----:B------:R-:W-:Y:S01]  /*6b50*/  @!P3 IMAD.IADD R12, R12, 0x1, -R18 ;  /* 0x000000010c0cb824 */ /* 0x000fe200078e0a12 */
[----:B------:R-:W-:Y:S01]  /*6b60*/  IABS R6, R2 ;  /* 0x0000000200067213 */ /* 0x000fe20000000000 */
[----:B------:R-:W-:Y:S01]  /*6b70*/  @!P0 IMAD.MOV R0, RZ, RZ, -R0 ;  /* 0x000000ffff008224 */ /* 0x000fe200078e0a00 */
[C---:B------:R-:W-:Y:S01]  /*6b80*/  ISETP.GT.U32.AND P0, PT, R18.reuse, R10, PT ;  /* 0x0000000a1200720c */ /* 0x040fe20003f04070 */
[----:B------:R-:W-:Y:S01]  /*6b90*/  IMAD.MOV.U32 R7, RZ, RZ, R11 ;  /* 0x000000ffff077224 */ /* 0x000fe200078e000b */
[----:B------:R-:W-:Y:S01]  /*6ba0*/  ISETP.GT.U32.AND P3, PT, R18, R12, PT ;  /* 0x0000000c1200720c */ /* 0x000fe20003f64070 */
[----:B------:R-:W-:Y:S01]  /*6bb0*/  IMAD.HI.U32 R11, R25, R6, RZ ;  /* 0x00000006190b7227 */ /* 0x000fe200078e00ff */
[----:B------:R0:W-:Y:S03]  /*6bc0*/  STL [R1+0x200], R0 ;  /* 0x0002000001007387 */ /* 0x0001e60000100800 */
[----:B------:R-:W-:-:S02]  /*6bd0*/  VIADD R9, R19, 0x19e ;  /* 0x0000019e13097836 */ /* 0x000fc40000000000 */
[----:B------:R-:W-:Y:S02]  /*6be0*/  IMAD.MOV R11, RZ, RZ, -R11 ;  /* 0x000000ffff0b7224 */ /* 0x000fe400078e0a0b */
[----:B------:R-:W-:Y:S01]  /*6bf0*/  VIADD R4, R19, 0x19c ;  /* 0x0000019c13047836 */ /* 0x000fe20000000000 */
[----:B------:R-:W-:Y:S01]  /*6c00*/  IABS R8, R9 ;  /* 0x0000000900087213 */ /* 0x000fe20000000000 */
[----:B------:R-:W-:Y:S02]  /*6c10*/  @!P0 IMAD.IADD R10, R10, 0x1, -R18 ;  /* 0x000000010a0a8824 */ /* 0x000fe400078e0a12 */
[----:B0-----:R-:W-:Y:S01]  /*6c20*/  IMAD.MOV.U32 R0, RZ, RZ, R14 ;  /* 0x000000ffff007224 */ /* 0x001fe200078e000e */
[----:B------:R-:W-:Y:S01]  /*6c30*/  IABS R5, R4 ;  /* 0x0000000400057213 */ /* 0x000fe20000000000 */
[----:B------:R-:W-:Y:S01]  /*6c40*/  @!P5 IMAD.IADD R3, R3, 0x1, -R18 ;  /* 0x000000010303d824 */ /* 0x000fe200078e0a12 */
[----:B------:R-:W-:Y:S01]  /*6c50*/  ISETP.GT.U32.AND P0, PT, R18, R10, PT ;  /* 0x0000000a1200720c */ /* 0x000fe20003f04070 */
[----:B------:R-:W-:Y:S01]  /*6c60*/  @!P2 IMAD.MOV R0, RZ, RZ, -R0 ;  /* 0x000000ffff00a224 */ /* 0x000fe200078e0a00 */
[----:B------:R-:W-:Y:S01]  /*6c70*/  ISETP.GE.AND P2, PT, R2, RZ, PT ;  /* 0x000000ff0200720c */ /* 0x000fe20003f46270 */
[C---:B------:R-:W-:Y:S01]  /*6c80*/  IMAD R2, R18.reuse, R11, R6 ;  /* 0x0000000b12027224 */ /* 0x040fe200078e0206 */
[----:B------:R-:W-:Y:S01]  /*6c90*/  ISETP.GT.U32.AND P5, PT, R18, R3, PT ;  /* 0x000000031200720c */ /* 0x000fe20003fa4070 */
[----:B------:R-:W-:Y:S01]  /*6ca0*/  @!P3 IMAD.IADD R12, R12, 0x1, -R18 ;  /* 0x000000010c0cb824 */ /* 0x000fe200078e0a12 */
[----:B------:R0:W-:Y:S01]  /*6cb0*/  STL [R1+0x204], R0 ;  /* 0x0002040001007387 */ /* 0x0001e20000100800 */
[----:B------:R-:W-:Y:S01]  /*6cc0*/  IMAD.HI.U32 R6, R25, R8, RZ ;  /* 0x0000000819067227 */ /* 0x000fe200078e00ff */
[----:B------:R-:W-:-:S03]  /*6cd0*/  ISETP.GT.U32.AND P3, PT, R18, R2, PT ;  /* 0x000000021200720c */ /* 0x000fc60003f64070 */
[----:B------:R-:W-:-:S04]  /*6ce0*/  IMAD.HI.U32 R14, R25, R7, RZ ;  /* 0x00000007190e7227 */ /* 0x000fc800078e00ff */
[----:B------:R-:W-:-:S04]  /*6cf0*/  IMAD.HI.U32 R11, R25, R5, RZ ;  /* 0x00000005190b7227 */ /* 0x000fc800078e00ff */
[----:B0-----:R-:W-:Y:S02]  /*6d00*/  IMAD.MOV.U32 R0, RZ, RZ, R12 ;  /* 0x000000ffff007224 */ /* 0x001fe400078e000c */
[----:B------:R-:W-:Y:S02]  /*6d10*/  IMAD.MOV R6, RZ, RZ, -R6 ;  /* 0x000000ffff067224 */ /* 0x000fe400078e0a06 */
[----:B------:R-:W-:Y:S02]  /*6d20*/  @!P1 IMAD.MOV R0, RZ, RZ, -R0 ;  /* 0x000000ffff009224 */ /* 0x000fe400078e0a00 */
[----:B------:R-:W-:Y:S02]  /*6d30*/  IMAD.MOV R14, RZ, RZ, -R14 ;  /* 0x000000ffff0e7224 */ /* 0x000fe400078e0a0e */
[----:B------:R-:W-:Y:S01]  /*6d40*/  IMAD.MOV R11, RZ, RZ, -R11 ;  /* 0x000000ffff0b7224 */ /* 0x000fe200078e0a0b */
[----:B------:R0:W-:Y:S01]  /*6d50*/  STL [R1+0x208], R0 ;  /* 0x0002080001007387 */ /* 0x0001e20000100800 */
[----:B------:R-:W-:-:S02]  /*6d60*/  IMAD R8, R18, R6, R8 ;  /* 0x0000000612087224 */ /* 0x000fc400078e0208 */
[--C-:B------:R-:W-:Y:S02]  /*6d70*/  @!P0 IMAD.IADD R10, R10, 0x1, -R18.reuse ;  /* 0x000000010a0a8824 */ /* 0x100fe400078e0a12 */
[----:B------:R-:W-:Y:S01]  /*6d80*/  VIADD R6, R19, 0x19a ;  /* 0x0000019a13067836 */ /* 0x000fe20000000000 */
[C---:B------:R-:W-:Y:S01]  /*6d90*/  ISETP.GT.U32.AND P0, PT, R18.reuse, R8, PT ;  /* 0x000000081200720c */ /* 0x040fe20003f04070 */
[----:B------:R-:W-:Y:S01]  /*6da0*/  @!P5 IMAD.IADD R3, R3, 0x1, -R18 ;  /* 0x000000010303d824 */ /* 0x000fe200078e0a12 */
[----:B------:R-:W-:Y:S01]  /*6db0*/  ISETP.GE.AND P5, PT, R13, RZ, PT ;  /* 0x000000ff0d00720c */ /* 0x000fe20003fa6270 */
[C---:B------:R-:W-:Y:S02]  /*6dc0*/  IMAD R7, R18.reuse, R14, R7 ;  /* 0x0000000e12077224 */ /* 0x040fe400078e0207 */
[C---:B------:R-:W-:Y:S01]  /*6dd0*/  IMAD R5, R18.reuse, R11, R5 ;  /* 0x0000000b12057224 */ /* 0x040fe200078e0205 */
[----:B------:R-:W-:Y:S01]  /*6de0*/  IABS R11, R6 ;  /* 0x00000006000b7213 */ /* 0x000fe20000000000 */
[----:B0-----:R-:W-:Y:S01]  /*6df0*/  IMAD.MOV.U32 R0, RZ, RZ, R10 ;  /* 0x000000ffff007224 */ /* 0x001fe200078e000a */
[----:B------:R-:W-:Y:S01]  /*6e00*/  ISETP.GT.U32.AND P1, PT, R18, R7, PT ;  /* 0x000000071200720c */ /* 0x000fe20003f24070 */
[----:B------:R-:W-:-:S02]  /*6e10*/  @!P3 IMAD.IADD R2, R2, 0x1, -R18 ;  /* 0x000000010202b824 */ /* 0x000fc400078e0a12 */
[----:B------:R-:W-:Y:S02]  /*6e20*/  IMAD.MOV.U32 R12, RZ, RZ, R3 ;  /* 0x000000ffff0c7224 */ /* 0x000fe400078e0003 */
[----:B------:R-:W-:Y:S01]  /*6e30*/  @!P6 IMAD.MOV R0, RZ, RZ, -R0 ;  /* 0x000000ffff00e224 */ /* 0x000fe200078e0a00 */
[C---:B------:R-:W-:Y:S01]  /*6e40*/  ISETP.GT.U32.AND P6, PT, R18.reuse, R5, PT ;  /* 0x000000051200720c */ /* 0x040fe20003fc4070 */
[----:B------:R-:W-:Y:S01]  /*6e50*/  IMAD.MOV.U32 R3, RZ, RZ, R11 ;  /* 0x000000ffff037224 */ /* 0x000fe200078e000b */
[----:B------:R-:W-:Y:S01]  /*6e60*/  ISETP.GT.U32.AND P3, PT, R18, R2, PT ;  /* 0x000000021200720c */ /* 0x000fe20003f64070 */
[----:B------:R-:W-:Y:S01]  /*6e70*/  @!P4 IMAD.MOV R12, RZ, RZ, -R12 ;  /* 0x000000ffff0cc224 */ /* 0x000fe200078e0a0c */
[----:B------:R-:W-:Y:S01]  /*6e80*/  ISETP.GE.AND P4, PT, R9, RZ, PT ;  /* 0x000000ff0900720c */ /* 0x000fe20003f86270 */
[----:B------:R-:W-:Y:S02]  /*6e90*/  VIADD R9, R19, 0x198 ;  /* 0x0000019813097836 */ /* 0x000fe40000000000 */
[----:B------:R-:W-:Y:S01]  /*6ea0*/  IMAD.HI.U32 R10, R25, R3, RZ ;  /* 0x00000003190a7227 */ /* 0x000fe200078e00ff */
[----:B------:R0:W-:Y:S03]  /*6eb0*/  STL [R1+0x220], R12 ;  /* 0x0002200c01007387 */ /* 0x0001e60000100800 */
[----:B------:R-:W-:Y:S01]  /*6ec0*/  @!P0 IMAD.IADD R8, R8, 0x1, -R18 ;  /* 0x0000000108088824 */ /* 0x000fe200078e0a12 */
[----:B------:R1:W-:Y:S01]  /*6ed0*/  STL [R1+0x240], R0 ;  /* 0x0002400001007387 */ /* 0x0003e20000100800 */
[----:B------:R-:W-:-:S02]  /*6ee0*/  IMAD.MOV R10, RZ, RZ, -R10 ;  /* 0x000000ffff0a7224 */ /* 0x000fc400078e0a0a */
[--C-:B------:R-:W-:Y:S01]  /*6ef0*/  @!P1 IMAD.IADD R7, R7, 0x1, -R18.reuse ;  /* 0x0000000107079824 */ /* 0x100fe200078e0a12 */
[----:B------:R-:W-:Y:S01]  /*6f00*/  ISETP.GE.AND P1, PT, R6, RZ, PT ;  /* 0x000000ff0600720c */ /* 0x000fe20003f26270 */
[--C-:B------:R-:W-:Y:S01]  /*6f10*/  @!P6 IMAD.IADD R5, R5, 0x1, -R18.reuse ;  /* 0x000000010505e824 */ /* 0x100fe200078e0a12 */
[----:B0-----:R-:W-:Y:S01]  /*6f20*/  IABS R12, R9 ;  /* 0x00000009000c7213 */ /* 0x001fe20000000000 */
[----:B------:R-:W-:Y:S01]  /*6f30*/  @!P3 IMAD.IADD R2, R2, 0x1, -R18 ;  /* 0x000000010202b824 */ /* 0x000fe200078e0a12 */
[C---:B------:R-:W-:Y:S01]  /*6f40*/  ISETP.GT.U32.AND P6, PT, R18.reuse, R8, PT ;  /* 0x000000081200720c */ /* 0x040fe20003fc4070 */
[C---:B------:R-:W-:Y:S01]  /*6f50*/  IMAD R3, R18.reuse, R10, R3 ;  /* 0x0000000a12037224 */ /* 0x040fe200078e0203 */
[----:B------:R-:W-:Y:S01]  /*6f60*/  ISETP.GT.U32.AND P0, PT, R18, R7, PT ;  /* 0x000000071200720c */ /* 0x000fe20003f04070 */
[----:B------:R-:W-:Y:S01]  /*6f70*/  IMAD.HI.U32 R10, R25, R12, RZ ;  /* 0x0000000c190a7227 */ /* 0x000fe200078e00ff */
[----:B------:R-:W-:-:S03]  /*6f80*/  ISETP.GE.AND P3, PT, R4, RZ, PT ;  /* 0x000000ff0400720c */ /* 0x000fc60003f66270 */
[----:B-1----:R-:W-:Y:S02]  /*6f90*/  IMAD.MOV.U32 R0, RZ, RZ, R2 ;  /* 0x000000ffff007224 */ /* 0x002fe400078e0002 */
[----:B------:R-:W-:Y:S02]  /*6fa0*/  IMAD.MOV R10, RZ, RZ, -R10 ;  /* 0x000000ffff0a7224 */ /* 0x000fe400078e0a0a */
[----:B------:R-:W-:Y:S01]  /*6fb0*/  @!P2 IMAD.MOV R0, RZ, RZ, -R0 ;  /* 0x000000ffff00a224 */ /* 0x000fe200078e0a00 */
[C---:B------:R-:W-:Y:S01]  /*6fc0*/  ISETP.GT.U32.AND P2, PT, R18.reuse, R5, PT ;  /* 0x000000051200720c */ /* 0x040fe20003f44070 */
[----:B------:R-:W-:Y:S02]  /*6fd0*/  IMAD R12, R18, R10, R12 ;  /* 0x0000000a120c7224 */ /* 0x000fe400078e020c */
[----:B------:R-:W-:Y:S01]  /*6fe0*/  @!P6 IMAD.IADD R8, R8, 0x1, -R18 ;  /* 0x000000010808e824 */ /* 0x000fe200078e0a12 */
[----:B------:R0:W-:Y:S01]  /*6ff0*/  STL [R1+0x248], R0 ;  /* 0x0002480001007387 */ /* 0x0001e20000100800 */
[C---:B------:R-:W-:Y:S01]  /*7000*/  VIADD R6, R19.reuse, 0x192 ;  /* 0x0000019213067836 */ /* 0x040fe20000000000 */
[----:B------:R-:W-:Y:S01]  /*7010*/  ISETP.GT.U32.AND P6, PT, R18, R12, PT ;  /* 0x0000000c1200720c */ /* 0x000fe20003fc4070 */
[----:B------:R-:W-:-:S02]  /*7020*/  VIADD R4, R19, 0x196 ;  /* 0x0000019613047836 */ /* 0x000fc40000000000 */
[--C-:B------:R-:W-:Y:S01]  /*7030*/  @!P0 IMAD.IADD R7, R7, 0x1, -R18.reuse ;  /* 0x0000000107078824 */ /* 0x100fe200078e0a12 */
[----:B------:R-:W-:Y:S01]  /*7040*/  ISETP.GT.U32.AND P0, PT, R18, R3, PT ;  /* 0x000000031200720c */ /* 0x000fe20003f04070 */
[----:B------:R-:W-:Y:S01]  /*7050*/  VIADD R2, R19, 0x194 ;  /* 0x0000019413027836 */ /* 0x000fe20000000000 */
[----:B------:R-:W-:Y:S01]  /*7060*/  IABS R13, R6 ;  /* 0x00000006000d7213 */ /* 0x000fe20000000000 */
[----:B------:R-:W-:Y:S01]  /*7070*/  @!P2 IMAD.IADD R5, R5, 0x1, -R18 ;  /* 0x000000010505a824 */ /* 0x000fe200078e0a12 */
[----:B------:R-:W-:Y:S01]  /*7080*/  IABS R11, R4 ;  /* 0x00000004000b7213 */ /* 0x000fe20000000000 */
[----:B0-----:R-:W-:Y:S01]  /*7090*/  IMAD.MOV.U32 R0, RZ, RZ, R7 ;  /* 0x000000ffff007224 */ /* 0x001fe200078e0007 */
[----:B------:R-:W-:Y:S01]  /*70a0*/  ISETP.GE.AND P2, PT, R9, RZ, PT ;  /* 0x000000ff0900720c */ /* 0x000fe20003f46270 */
[----:B------:R-:W-:Y:S01]  /*70b0*/  IMAD.MOV.U32 R9, RZ, RZ, R13 ;  /* 0x000000ffff097224 */ /* 0x000fe200078e000d */
[----:B------:R-:W-:Y:S01]  /*70c0*/  IABS R10, R2 ;  /* 0x00000002000a7213 */ /* 0x000fe20000000000 */
[----:B------:R-:W-:-:S04]  /*70d0*/  IMAD.HI.U32 R13, R25, R11, RZ ;  /* 0x0000000b190d7227 */ /* 0x000fc800078e00ff */
[----:B------:R-:W-:Y:S02]  /*70e0*/  @!P6 IMAD.IADD R12, R12, 0x1, -R18 ;  /* 0x000000010c0ce824 */ /* 0x000fe400078e0a12 */
[----:B------:R-:W-:-:S03]  /*70f0*/  IMAD.HI.U32 R14, R25, R10, RZ ;  /* 0x0000000a190e7227 */ /* 0x000fc600078e00ff */
[----:B------:R-:W-:Y:S01]  /*7100*/  ISETP.GT.U32.AND P6, PT, R18, R12, PT ;  /* 0x0000000c1200720c */ /* 0x000fe20003fc4070 */
[----:B------:R-:W-:Y:S02]  /*7110*/  IMAD.MOV R13, RZ, RZ, -R13 ;  /* 0x000000ffff0d7224 */ /* 0x000fe400078e0a0d */
[----:B------:R-:W-:Y:S01]  /*7120*/  @!P0 IMAD.IADD R3, R3, 0x1, -R18 ;  /* 0x0000000103038824 */ /* 0x000fe200078e0a12 */
[----:B------:R-:W-:Y:S01]  /*7130*/  ISETP.GE.AND P0, PT, R4, RZ, PT ;  /* 0x000000ff0400720c */ /* 0x000fe20003f06270 */
[----:B------:R-:W-:Y:S02]  /*7140*/  @!P5 IMAD.MOV R0, RZ, RZ, -R0 ;  /* 0x000000ffff00d224 */ /* 0x000fe400078e0a00 */
[----:B------:R-:W-:Y:S01]  /*7150*/  IMAD.HI.U32 R4, R25, R9, RZ ;  /* 0x0000000919047227 */ /* 0x000fe200078e00ff */
[----:B------:R-:W-:Y:S02]  /*7160*/  ISETP.GT.U32.AND P5, PT, R18, R3, PT ;  /* 0x000000031200720c */ /* 0x000fe40003fa4070 */
[----:B------:R0:W-:Y:S01]  /*7170*/  STL [R1+0x258], R0 ;  /* 0x0002580001007387 */ /* 0x0001e20000100800 */
[----:B------:R-:W-:-:S02]  /*7180*/  IMAD.MOV R7, RZ, RZ, -R14 ;  /* 0x000000ffff077224 */ /* 0x000fc400078e0a0e */
[C---:B------:R-:W-:Y:S02]  /*7190*/  IMAD R11, R18.reuse, R13, R11 ;  /* 0x0000000d120b7224 */ /* 0x040fe400078e020b */
[----:B------:R-:W-:Y:S02]  /*71a0*/  IMAD.MOV R4, RZ, RZ, -R4 ;  /* 0x000000ffff047224 */ /* 0x000fe400078e0a04 */
[C---:B------:R-:W-:Y:S02]  /*71b0*/  IMAD R10, R18.reuse, R7, R10 ;  /* 0x00000007120a7224 */ /* 0x040fe400078e020a */
[----:B------:R-:W-:Y:S01]  /*71c0*/  @!P4 IMAD.MOV R8, RZ, RZ, -R8 ;  /* 0x000000ffff08c224 */ /* 0x000fe200078e0a08 */
[C---:B------:R-:W-:Y:S01]  /*71d0*/  ISETP.GT.U32.AND P4, PT, R18.reuse, R11, PT ;  /* 0x0000000b1200720c */ /* 0x040fe20003f84070 */
[----:B0-----:R-:W-:Y:S02]  /*71e0*/  IMAD.MOV.U32 R0, RZ, RZ, R5 ;  /* 0x000000ffff007224 */ /* 0x001fe400078e0005 */
[C---:B------:R-:W-:Y:S01]  /*71f0*/  IMAD R9, R18.reuse, R4, R9 ;  /* 0x0000000412097224 */ /* 0x040fe200078e0209 */
[----:B------:R0:W-:Y:S01]  /*7200*/  STL [R1+0x25c], R8 ;  /* 0x00025c0801007387 */ /* 0x0001e20000100800 */
[----:B------:R-:W-:Y:S01]  /*7210*/  @!P3 IMAD.MOV R0, RZ, RZ, -R0 ;  /* 0x000000ffff00b224 */ /* 0x000fe200078e0a00 */
[----:B------:R-:W-:Y:S01]  /*7220*/  ISETP.GT.U32.AND P3, PT, R18, R10, PT ;  /* 0x0000000a1200720c */ /* 0x000fe20003f64070 */
[--C-:B------:R-:W-:Y:S01]  /*7230*/  @!P6 IMAD.IADD R12, R12, 0x1, -R18.reuse ;  /* 0x000000010c0ce824 */ /* 0x100fe200078e0a12 */
[----:B------:R-:W-:Y:S01]  /*7240*/  ISETP.GT.U32.AND P6, PT, R18, R9, PT ;  /* 0x000000091200720c */ /* 0x000fe20003fc4070 */
[----:B------:R-:W-:Y:S01]  /*7250*/  VIADD R13, R19, 0x190 ;  /* 0x00000190130d7836 */ /* 0x000fe20000000000 */
[----:B------:R1:W-:Y:S01]  /*7260*/  STL [R1+0x260], R0 ;  /* 0x0002600001007387 */ /* 0x0003e20000100800 */
[--C-:B------:R-:W-:Y:S01]  /*7270*/  @!P5 IMAD.IADD R3, R3, 0x1, -R18.reuse ;  /* 0x000000010303d824 */ /* 0x100fe200078e0a12 */
[----:B------:R-:W-:Y:S01]  /*7280*/  ISETP.GE.AND P5, PT, R2, RZ, PT ;  /* 0x000000ff0200720c */ /* 0x000fe20003fa6270 */
[----:B------:R-:W-:Y:S01]  /*7290*/  VIADD R2, R19, 0x18e ;  /* 0x0000018e13027836 */ /* 0x000fe20000000000 */
[----:B------:R-:W-:Y:S01]  /*72a0*/  IABS R5, R13 ;  /* 0x0000000d00057213 */ /* 0x000fe20000000000 */
[--C-:B------:R-:W-:Y:S01]  /*72b0*/  @!P4 IMAD.IADD R11, R11, 0x1, -R18.reuse ;  /* 0x000000010b0bc824 */ /* 0x100fe200078e0a12 */
[----:B------:R-:W-:Y:S01]  /*72c0*/  ISETP.GE.AND P4, PT, R6, RZ, PT ;  /* 0x000000ff0600720c */ /* 0x000fe20003f86270 */
[----:B0-----:R-:W-:Y:S01]  /*72d0*/  VIADD R8, R19, 0x18c ;  /* 0x0000018c13087836 */ /* 0x001fe20000000000 */
[----:B------:R-:W-:Y:S01]  /*72e0*/  IABS R4, R2 ;  /* 0x0000000200047213 */ /* 0x000fe20000000000 */
[----:B------:R-:W-:Y:S01]  /*72f0*/  @!P3 IMAD.IADD R10, R10, 0x1, -R18 ;  /* 0x000000010a0ab824 */ /* 0x000fe200078e0a12 */
[----:B------:R-:W-:Y:S01]  /*7300*/  ISETP.GT.U32.AND P3, PT, R18, R11, PT ;  /* 0x0000000b1200720c */ /* 0x000fe20003f64070 */
[----:B------:R-:W-:Y:S01]  /*7310*/  IMAD.HI.U32 R6, R25, R5, RZ ;  /* 0x0000000519067227 */ /* 0x000fe200078e00ff */
[----:B------:R-:W-:-:S03]  /*7320*/  IABS R15, R8 ;  /* 0x00000008000f7213 */ /* 0x000fc60000000000 */
[----:B------:R-:W-:Y:S01]  /*7330*/  @!P6 IMAD.IADD R9, R9, 0x1, -R18 ;  /* 0x000000010909e824 */ /* 0x000fe200078e0a12 */
[----:B------:R-:W-:Y:S01]  /*7340*/  ISETP.GT.U32.AND P6, PT, R18, R10, PT ;  /* 0x0000000a1200720c */ /* 0x000fe20003fc4070 */
[----:B-1----:R-:W-:Y:S02]  /*7350*/  IMAD.MOV.U32 R0, RZ, RZ, R3 ;  /* 0x000000ffff007224 */ /* 0x002fe400078e0003 */
[----:B------:R-:W-:Y:S02]  /*7360*/  IMAD.MOV R6, RZ, RZ, -R6 ;  /* 0x000000ffff067224 */ /* 0x000fe400078e0a06 */
[----:B------:R-:W-:-:S04]  /*7370*/  IMAD.HI.U32 R3, R25, R4, RZ ;  /* 0x0000000419037227 */ /* 0x000fc800078e00ff */
[C---:B------:R-:W-:Y:S02]  /*7380*/  IMAD R5, R18.reuse, R6, R5 ;  /* 0x0000000612057224 */ /* 0x040fe400078e0205 */
[----:B------:R-:W-:Y:S02]  /*7390*/  IMAD.MOV R3, RZ, RZ, -R3 ;  /* 0x000000ffff037224 */ /* 0x000fe400078e0a03 */
[----:B------:R-:W-:Y:S01]  /*73a0*/  @!P3 IMAD.IADD R11, R11, 0x1, -R18 ;  /* 0x000000010b0bb824 */ /* 0x000fe200078e0a12 */
[C---:B------:R-:W-:Y:S01]  /*73b0*/  ISETP.GT.U32.AND P3, PT, R18.reuse, R5, PT ;  /* 0x000000051200720c */ /* 0x040fe20003f64070 */
[----:B------:R-:W-:Y:S02]  /*73c0*/  IMAD R4, R18, R3, R4 ;  /* 0x0000000312047224 */ /* 0x000fe400078e0204 */
[----:B------:R-:W-:Y:S02]  /*73d0*/  @!P6 IMAD.IADD R10, R10, 0x1, -R18 ;  /* 0x000000010a0ae824 */ /* 0x000fe400078e0a12 */
[----:B------:R-:W-:Y:S01]  /*73e0*/  @!P1 IMAD.MOV R0, RZ, RZ, -R0 ;  /* 0x000000ffff009224 */ /* 0x000fe200078e0a00 */
[C---:B------:R-:W-:Y:S01]  /*73f0*/  ISETP.GT.U32.AND P6, PT, R18.reuse, R4, PT ;  /* 0x000000041200720c */ /* 0x040fe20003fc4070 */
[----:B------:R-:W-:Y:S01]  /*7400*/  VIADD R7, R19, 0x18a ;  /* 0x0000018a13077836 */ /* 0x000fe20000000000 */
[----:B------:R-:W-:Y:S01]  /*7410*/  ISETP.GT.U32.AND P1, PT, R18, R9, PT ;  /* 0x000000091200720c */ /* 0x000fe20003f24070 */
[----:B------:R-:W-:Y:S01]  /*7420*/  IMAD.HI.U32 R16, R25, R15, RZ ;  /* 0x0000000f19107227 */ /* 0x000fe200078e00ff */
[----:B------:R0:W-:Y:S02]  /*7430*/  STL [R1+0x264], R0 ;  /* 0x0002640001007387 */ /* 0x0001e40000100800 */
[----:B------:R-:W-:Y:S01]  /*7440*/  IABS R3, R7 ;  /* 0x0000000700037213 */ /* 0x000fe20000000000 */
[----:B------:R-:W-:Y:S01]  /*7450*/  @!P3 IMAD.IADD R5, R5, 0x1, -R18 ;  /* 0x000000010505b824 */ /* 0x000fe200078e0a12 */
[----:B------:R-:W-:Y:S01]  /*7460*/  ISETP.GE.AND P3, PT, R2, RZ, PT ;  /* 0x000000ff0200720c */ /* 0x000fe20003f66270 */
[----:B------:R-:W-:-:S02]  /*7470*/  @!P2 IMAD.MOV R12, RZ, RZ, -R12 ;  /* 0x000000ffff0ca224 */ /* 0x000fc400078e0a0c */
[----:B------:R-:W-:Y:S02]  /*7480*/  IMAD.MOV R16, RZ, RZ, -R16 ;  /* 0x000000ffff107224 */ /* 0x000fe400078e0a10 */
[----:B------:R-:W-:Y:S01]  /*7490*/  @!P6 IMAD.IADD R4, R4, 0x1, -R18 ;  /* 0x000000010404e824 */ /* 0x000fe200078e0a12 */
[----:B------:R-:W-:Y:S01]  /*74a0*/  ISETP.GT.U32.AND P6, PT, R18, R5, PT ;  /* 0x000000051200720c */ /* 0x000fe20003fc4070 */
[----:B0-----:R-:W-:Y:S01]  /*74b0*/  IMAD.MOV.U32 R0, RZ, RZ, R11 ;  /* 0x000000ffff007224 */ /* 0x001fe200078e000b */
[----:B------:R-:W-:Y:S01]  /*74c0*/  STL [R1+0x268], R12 ;  /* 0x0002680c01007387 */ /* 0x000fe20000100800 */
[----:B------:R-:W-:-:S04]  /*74d0*/  IMAD.HI.U32 R14, R25, R3, RZ ;  /* 0x00000003190e7227 */ /* 0x000fc800078e00ff */
[----:B------:R-:W-:Y:S01]  /*74e0*/  @!P0 IMAD.MOV R0, RZ, RZ, -R0 ;  /* 0x000000ffff008224 */ /* 0x000fe200078e0a00 */
[C---:B------:R-:W-:Y:S01]  /*74f0*/  ISETP.GT.U32.AND P0, PT, R18.reuse, R4, PT ;  /* 0x000000041200720c */ /* 0x040fe20003f04070 */
[----:B------:R-:W-:Y:S01]  /*7500*/  @!P1 IMAD.IADD R9, R9, 0x1, -R18 ;  /* 0x0000000109099824 */ /* 0x000fe200078e0a12 */
[----:B------:R-:W-:Y:S01]  /*7510*/  ISETP.GE.AND P1, PT, R13, RZ, PT ;  /* 0x000000ff0d00720c */ /* 0x000fe20003f26270 */
[----:B------:R-:W-:Y:S01]  /*7520*/  IMAD R2, R18, R16, R15 ;  /* 0x0000001012027224 */ /* 0x000fe200078e020f */
[----:B------:R0:W-:Y:S01]  /*7530*/  STL [R1+0x26c], R0 ;  /* 0x00026c0001007387 */ /* 0x0001e20000100800 */
[----:B------:R-:W-:Y:S02]  /*7540*/  IMAD.MOV R14, RZ, RZ, -R14 ;  /* 0x000000ffff0e7224 */ /* 0x000fe400078e0a0e */
[----:B------:R-:W-:Y:S01]  /*7550*/  @!P5 IMAD.MOV R10, RZ, RZ, -R10 ;  /* 0x000000ffff0ad224 */ /* 0x000fe200078e0a0a */
[----:B------:R-:W-:Y:S01]  /*7560*/  ISETP.GE.AND P5, PT, R8, RZ, PT ;  /* 0x000000ff0800720c */ /* 0x000fe20003fa6270 */
[----:B------:R-:W-:Y:S01]  /*7570*/  VIADD R6, R19, 0x188 ;  /* 0x0000018813067836 */ /* 0x000fe20000000000 */
[C---:B------:R-:W-:Y:S01]  /*7580*/  ISETP.GT.U32.AND P2, PT, R18.reuse, R2, PT ;  /* 0x000000021200720c */ /* 0x040fe20003f44070 */
[C---:B------:R-:W-:Y:S01]  /*7590*/  IMAD R8, R18.reuse, R14, R3 ;  /* 0x0000000e12087224 */ /* 0x040fe200078e0203 */
[----:B------:R-:W-:Y:S01]  /*75a0*/  STL [R1+0x270], R10 ;  /* 0x0002700a01007387 */ /* 0x000fe20000100800 */
[----:B------:R-:W-:Y:S01]  /*75b0*/  @!P6 IMAD.IADD R5, R5, 0x1, -R18 ;  /* 0x000000010505e824 */ /* 0x000fe200078e0a12 */
[----:B------:R-:W-:Y:S01]  /*75c0*/  IABS R13, R6 ;  /* 0x00000006000d7213 */ /* 0x000fe20000000000 */
[----:B0-----:R-:W-:Y:S01]  /*75d0*/  IMAD.MOV.U32 R0, RZ, RZ, R9 ;  /* 0x000000ffff007224 */ /* 0x001fe200078e0009 */
[----:B------:R-:W-:Y:S01]  /*75e0*/  ISETP.GT.U32.AND P6, PT, R18, R8, PT ;  /* 0x000000081200720c */ /* 0x000fe20003fc4070 */
[----:B------:R-:W-:-:S02]  /*75f0*/  VIADD R3, R19, 0x186 ;  /* 0x0000018613037836 */ /* 0x000fc40000000000 */
[----:B------:R-:W-:Y:S01]  /*7600*/  @!P4 IMAD.MOV R0, RZ, RZ, -R0 ;  /* 0x000000ffff00c224 */ /* 0x000fe200078e0a00 */
[----:B------:R-:W-:Y:S01]  /*7610*/  ISETP.GE.AND P4, PT, R7, RZ, PT ;  /* 0x000000ff0700720c */ /* 0x000fe20003f86270 */
[----:B------:R-:W-:Y:S01]  /*7620*/  IMAD.HI.U32 R9, R25, R13, RZ ;  /* 0x0000000d19097227 */ /* 0x000fe200078e00ff */
[----:B------:R-:W-:Y:S02]  /*7630*/  IABS R15, R3 ;  /* 0x00000003000f7213 */ /* 0x000fe40000000000 */
[----:B------:R0:W-:Y:S01]  /*7640*/  STL [R1+0x274], R0 ;  /* 0x0002740001007387 */ /* 0x0001e20000100800 */
[----:B------:R-:W-:Y:S02]  /*7650*/  IMAD.MOV R9, RZ, RZ, -R9 ;  /* 0x000000ffff097224 */ /* 0x000fe400078e0a09 */
[--C-:B------:R-:W-:Y:S01]  /*7660*/  @!P0 IMAD.IADD R4, R4, 0x1, -R18.reuse ;  /* 0x0000000104048824 */ /* 0x100fe200078e0a12 */
[----:B------:R-:W-:Y:S01]  /*7670*/  ISETP.GE.AND P0, PT, R6, RZ, PT ;  /* 0x000000ff0600720c */ /* 0x000fe20003f06270 */
[----:B------:R-:W-:Y:S01]  /*7680*/  @!P2 IMAD.IADD R2, R2, 0x1, -R18 ;  /* 0x000000010202a824 */ /* 0x000fe200078e0a12 */
[----:B------:R-:W-:Y:S01]  /*7690*/  ISETP.GE.AND P2, PT, R3, RZ, PT ;  /* 0x000000ff0300720c */ /* 0x000fe20003f46270 */
[----:B------:R-:W-:-:S02]  /*76a0*/  IMAD R16, R18, R9, R13 ;  /* 0x0000000912107224 */ /* 0x000fc400078e020d */
[----:B------:R-:W-:Y:S01]  /*76b0*/  @!P6 IMAD.IADD R8, R8, 0x1, -R18 ;  /* 0x000000010808e824 */ /* 0x000fe200078e0a12 */
[----:B------:R-:W-:Y:S01]  /*76c0*/  ISETP.GT.U32.AND P6, PT, R18, R2, PT ;  /* 0x000000021200720c */ /* 0x000fe20003fc4070 */
[----:B0-----:R-:W-:Y:S02]  /*76d0*/  IMAD.MOV.U32 R0, RZ, RZ, R5 ;  /* 0x000000ffff007224 */ /* 0x001fe400078e0005 */
[----:B------:R-:W-:-:S04]  /*76e0*/  IMAD.HI.U32 R5, R25, R15, RZ ;  /* 0x0000000f19057227 */ /* 0x000fc800078e00ff */
[----:B------:R-:W-:Y:S01]  /*76f0*/  @!P1 IMAD.MOV R0, RZ, RZ, -R0 ;  /* 0x000000ffff009224 */ /* 0x000fe200078e0a00 */
[----:B------:R-:W-:Y:S01]  /*7700*/  ISETP.GT.U32.AND P1, PT, R18, R8, PT ;  /* 0x000000081200720c */ /* 0x000fe20003f24070 */
[C---:B------:R-:W-:Y:S02]  /*7710*/  VIADD R7, R19.reuse, 0x184 ;  /* 0x0000018413077836 */ /* 0x040fe40000000000 */
[C---:B------:R-:W-:Y:S01]  /*7720*/  VIADD R6, R19.reuse, 0x182 ;  /* 0x0000018213067836 */ /* 0x040fe20000000000 */
[----:B------:R0:W-:Y:S01]  /*7730*/  STL [R1+0x278], R0 ;  /* 0x0002780001007387 */ /* 0x0001e20000100800 */
[----:B------:R-:W-:Y:S01]  /*7740*/  @!P6 IMAD.IADD R2, R2, 0x1, -R18 ;  /* 0x000000010202e824 */ /* 0x000fe200078e0a12 */
[----:B------:R-:W-:Y:S01]  /*7750*/  IABS R11, R7 ;  /* 0x00000007000b7213 */ /* 0x000fe20000000000 */
[C---:B------:R-:W-:Y:S01]  /*7760*/  VIADD R3, R19.reuse, 0x180 ;  /* 0x0000018013037836 */ /* 0x040fe20000000000 */
[----:B------:R-:W-:Y:S01]  /*7770*/  IABS R14, R6 ;  /* 0x00000006000e7213 */ /* 0x000fe20000000000 */
[----:B------:R-:W-:-:S03]  /*7780*/  VIADD R10, R19, 0x178 ;  /* 0x00000178130a7836 */ /* 0x000fc60000000000 */
[----:B------:R-:W-:Y:S01]  /*7790*/  IABS R13, R3 ;  /* 0x00000003000d7213 */ /* 0x000fe20000000000 */
[----:B------:R-:W-:Y:S01]  /*77a0*/  @!P1 IMAD.IADD R8, R8, 0x1, -R18 ;  /* 0x0000000108089824 */ /* 0x000fe200078e0a12 */
[----:B------:R-:W-:Y:S01]  /*77b0*/  ISETP.GE.AND P1, PT, R7, RZ, PT ;  /* 0x000000ff0700720c */ /* 0x000fe20003f26270 */
[----:B0-----:R-:W-:Y:S02]  /*77c0*/  IMAD.MOV.U32 R0, RZ, RZ, R4 ;  /* 0x000000ffff007224 */ /* 0x001fe400078e0004 */
[----:B------:R-:W-:Y:S02]  /*77d0*/  IMAD.MOV R4, RZ, RZ, -R5 ;  /* 0x000000ffff047224 */ /* 0x000fe400078e0a05 */
[----:B------:R-:W-:Y:S01]  /*77e0*/  @!P3 IMAD.MOV R0, RZ, RZ, -R0 ;  /* 0x000000ffff00b224 */ /* 0x000fe200078e0a00 */
[C---:B------:R-:W-:Y:S01]  /*77f0*/  ISETP.GT.U32.AND P3, PT, R18.reuse, R16, PT ;  /* 0x000000101200720c */ /* 0x040fe20003f64070 */
[C---:B------:R-:W-:Y:S02]  /*7800*/  IMAD R15, R18.reuse, R4, R15 ;  /* 0x00000004120f7224 */ /* 0x040fe400078e020f */
[C---:B------:R-:W-:Y:S01]  /*7810*/  IMAD.HI.U32 R4, R25.reuse, R11, RZ ;  /* 0x0000000b19047227 */ /* 0x040fe200078e00ff */
[----:B------:R0:W-:Y:S02]  /*7820*/  STL [R1+0x27c], R0 ;  /* 0x00027c0001007387 */ /* 0x0001e40000100800 */
[----:B------:R-:W-:Y:S01]  /*7830*/  ISETP.GT.U32.AND P6, PT, R18, R15, PT ;  /* 0x0000000f1200720c */ /* 0x000fe20003fc4070 */
[----:B------:R-:W-:-:S04]  /*7840*/  IMAD.HI.U32 R5, R25, R14, RZ ;  /* 0x0000000e19057227 */ /* 0x000fc800078e00ff */
[----:B------:R-:W-:Y:S02]  /*7850*/  IMAD.MOV R7, RZ, RZ, -R4 ;  /* 0x000000ffff077224 */ /* 0x000fe400078e0a04 */
[----:B------:R-:W-:Y:S01]  /*7860*/  @!P3 IMAD.IADD R16, R16, 0x1, -R18 ;  /* 0x000000011010b824 */ /* 0x000fe200078e0a12 */
[----:B------:R-:W-:Y:S01]  /*7870*/  ISETP.GE.AND P3, PT, R6, RZ, PT ;  /* 0x000000ff0600720c */ /* 0x000fe20003f66270 */
[----:B0-----:R-:W-:Y:S02]  /*7880*/  IMAD.MOV.U32 R0, RZ, RZ, R2 ;  /* 0x000000ffff007224 */ /* 0x001fe400078e0002 */
[----:B------:R-:W-:Y:S02]  /*7890*/  IMAD.MOV R5, RZ, RZ, -R5 ;  /* 0x000000ffff057224 */ /* 0x000fe400078e0a05 */
[----:B------:R-:W-:Y:S01]  /*78a0*/  @!P5 IMAD.MOV R0, RZ, RZ, -R0 ;  /* 0x000000ffff00d224 */ /* 0x000fe200078e0a00 */
[C---:B------:R-:W-:Y:S01]  /*78b0*/  ISETP.GT.U32.AND P5, PT, R18.reuse, R16, PT ;  /* 0x000000101200720c */ /* 0x040fe20003fa4070 */
[----:B------:R-:W-:-:S02]  /*78c0*/  IMAD R11, R18, R7, R11 ;  /* 0x00000007120b7224 */ /* 0x000fc400078e020b */
[----:B------:R-:W-:Y:S01]  /*78d0*/  @!P6 IMAD.IADD R15, R15, 0x1, -R18 ;  /* 0x000000010f0fe824 */ /* 0x000fe200078e0a12 */
[----:B------:R0:W-:Y:S01]  /*78e0*/  STL [R1+0x280], R0 ;  /* 0x0002800001007387 */ /* 0x0001e20000100800 */
[C---:B------:R-:W-:Y:S02]  /*78f0*/  IMAD R14, R18.reuse, R5, R14 ;  /* 0x00000005120e7224 */ /* 0x040fe400078e020e */
[----:B------:R-:W-:Y:S01]  /*7900*/  IMAD.HI.U32 R4, R25, R13, RZ ;  /* 0x0000000d19047227 */ /* 0x000fe200078e00ff */
[----:B------:R-:W-:-:S03]  /*7910*/  ISETP.GT.U32.AND P6, PT, R18, R15, PT ;  /* 0x0000000f1200720c */ /* 0x000fc60003fc4070 */
[----:B------:R-:W-:Y:S02]  /*7920*/  IMAD.MOV R4, RZ, RZ, -R4 ;  /* 0x000000ffff047224 */ /* 0x000fe400078e0a04 */
[----:B------:R-:W-:Y:S01]  /*7930*/  @!P5 IMAD.IADD R16, R16, 0x1, -R18 ;  /* 0x000000011010d824 */ /* 0x000fe200078e0a12 */
[C---:B------:R-:W-:Y:S01]  /*7940*/  ISETP.GT.U32.AND P5, PT, R18.reuse, R14, PT ;  /* 0x0000000e1200720c */ /* 0x040fe20003fa4070 */
[----:B0-----:R-:W-:Y:S02]  /*7950*/  IMAD.MOV.U32 R0, RZ, RZ, R8 ;  /* 0x000000ffff007224 */ /* 0x001fe400078e0008 */
[----:B------:R-:W-:Y:S02]  /*7960*/  VIADD R7, R19, 0x17e ;  /* 0x0000017e13077836 */ /* 0x000fe40000000000 */
[----:B------:R-:W-:Y:S01]  /*7970*/  @!P4 IMAD.MOV R0, RZ, RZ, -R0 ;  /* 0x000000ffff00c224 */ /* 0x000fe200078e0a00 */
[C---:B------:R-:W-:Y:S01]  /*7980*/  ISETP.GT.U32.AND P4, PT, R18.reuse, R11, PT ;  /* 0x0000000b1200720c */ /* 0x040fe20003f84070 */
[C---:B------:R-:W-:Y:S01]  /*7990*/  IMAD R13, R18.reuse, R4, R13 ;  /* 0x00000004120d7224 */ /* 0x040fe200078e020d */
[----:B------:R-:W-:Y:S01]  /*79a0*/  IABS R9, R7 ;  /* 0x0000000700097213 */ /* 0x000fe20000000000 */
[--C-:B------:R-:W-:Y:S01]  /*79b0*/  @!P6 IMAD.IADD R15, R15, 0x1, -R18.reuse ;  /* 0x000000010f0fe824 */ /* 0x100fe200078e0a12 */
[----:B------:R0:W-:Y:S01]  /*79c0*/  STL [R1+0x284], R0 ;  /* 0x0002840001007387 */ /* 0x0001e20000100800 */
[----:B------:R-:W-:Y:S01]  /*79d0*/  VIADD R2, R19, 0x17c ;  /* 0x0000017c13027836 */ /* 0x000fe20000000000 */
[----:B------:R-:W-:Y:S01]  /*79e0*/  ISETP.GT.U32.AND P6, PT, R18, R13, PT ;  /* 0x0000000d1200720c */ /* 0x000fe20003fc4070 */
[----:B------:R-:W-:Y:S01]  /*79f0*/  @!P5 IMAD.IADD R14, R14, 0x1, -R18 ;  /* 0x000000010e0ed824 */ /* 0x000fe200078e0a12 */
[----:B------:R-:W-:Y:S01]  /*7a00*/  IABS R4, R10 ;  /* 0x0000000a00047213 */ /* 0x000fe20000000000 */
[----:B------:R-:W-:Y:S01]  /*7a10*/  IMAD.HI.U32 R12, R25, R9, RZ ;  /* 0x00000009190c7227 */ /* 0x000fe200078e00ff */
[----:B------:R-:W-:-:S03]  /*7a20*/  IABS R6, R2 ;  /* 0x0000000200067213 */ /* 0x000fc60000000000 */
[----:B------:R-:W-:Y:S01]  /*7a30*/  @!P4 IMAD.IADD R11, R11, 0x1, -R18 ;  /* 0x000000010b0bc824 */ /* 0x000fe200078e0a12 */
[----:B------:R-:W-:Y:S01]  /*7a40*/  ISETP.GE.AND P4, PT, R3, RZ, PT ;  /* 0x000000ff0300720c */ /* 0x000fe20003f86270 */
[----:B------:R-:W-:Y:S02]  /*7a50*/  IMAD.MOV R12, RZ, RZ, -R12 ;  /* 0x000000ffff0c7224 */ /* 0x000fe400078e0a0c */
[----:B------:R-:W-:Y:S01]  /*7a60*/  IMAD.HI.U32 R3, R25, R6, RZ ;  /* 0x0000000619037227 */ /* 0x000fe200078e00ff */
[----:B------:R-:W-:-:S03]  /*7a70*/  ISETP.GT.U32.AND P5, PT, R18, R11, PT ;  /* 0x0000000b1200720c */ /* 0x000fc60003fa4070 */
[C---:B------:R-:W-:Y:S02]  /*7a80*/  IMAD R9, R18.reuse, R12, R9 ;  /* 0x0000000c12097224 */ /* 0x040fe400078e0209 */
[----:B------:R-:W-:Y:S01]  /*7a90*/  @!P6 IMAD.IADD R13, R13, 0x1, -R18 ;  /* 0x000000010d0de824 */ /* 0x000fe200078e0a12 */
[C---:B------:R-:W-:Y:S01]  /*7aa0*/  ISETP.GT.U32.AND P6, PT, R18.reuse, R14, PT ;  /* 0x0000000e1200720c */ /* 0x040fe20003fc4070 */
[----:B------:R-:W-:Y:S02]  /*7ab0*/  IMAD.MOV.U32 R17, RZ, RZ, R16 ;  /* 0x000000ffff117224 */ /* 0x000fe400078e0010 */
[----:B------:R-:W-:Y:S02]  /*7ac0*/  IMAD.MOV R3, RZ, RZ, -R3 ;  /* 0x000000ffff037224 */ /* 0x000fe400078e0a03 */
[----:B0-----:R-:W-:Y:S02]  /*7ad0*/  IMAD.MOV.U32 R0, RZ, RZ, R15 ;  /* 0x000000ffff007224 */ /* 0x001fe400078e000f */
[----:B------:R-:W-:Y:S01]  /*7ae0*/  @!P5 IMAD.IADD R11, R11, 0x1, -R18 ;  /* 0x000000010b0bd824 */ /* 0x000fe200078e0a12 */
[C---:B------:R-:W-:Y:S01]  /*7af0*/  ISETP.GT.U32.AND P5, PT, R18.reuse, R9, PT ;  /* 0x000000091200720c */ /* 0x040fe20003fa4070 */
[----:B------:R-:W-:Y:S01]  /*7b00*/  @!P0 IMAD.MOV R17, RZ, RZ, -R17 ;  /* 0x000000ffff118224 */ /* 0x000fe200078e0a11 */
[C---:B------:R-:W-:Y:S01]  /*7b10*/  ISETP.GT.U32.AND P0, PT, R18.reuse, R13, PT ;  /* 0x0000000d1200720c */ /* 0x040fe20003f04070 */
[----:B------:R-:W-:Y:S01]  /*7b20*/  @!P2 IMAD.MOV R0, RZ, RZ, -R0 ;  /* 0x000000ffff00a224 */ /* 0x000fe200078e0a00 */
[----:B------:R-:W-:Y:S01]  /*7b30*/  ISETP.GE.AND P2, PT, R7, RZ, PT ;  /* 0x000000ff0700720c */ /* 0x000fe20003f46270 */
[----:B------:R-:W-:Y:S01]  /*7b40*/  IMAD R6, R18, R3, R6 ;  /* 0x0000000312067224 */ /* 0x000fe200078e0206 */
[----:B------:R-:W-:Y:S01]  /*7b50*/  STL [R1+0x288], R17 ;  /* 0x0002881101007387 */ /* 0x000fe20000100800 */
[----:B------:R-:W-:-:S03]  /*7b60*/  IMAD.HI.U32 R7, R25, R4, RZ ;  /* 0x0000000419077227 */ /* 0x000fc600078e00ff */
[----:B------:R0:W-:Y:S01]  /*7b70*/  STL [R1+0x28c], R0 ;  /* 0x00028c0001007387 */ /* 0x0001e20000100800 */
[--C-:B------:R-:W-:Y:S01]  /*7b80*/  @!P6 IMAD.IADD R14, R14, 0x1, -R18.reuse ;  /* 0x000000010e0ee824 */ /* 0x100fe200078e0a12 */
[C---:B------:R-:W-:Y:S01]  /*7b90*/  ISETP.GT.U32.AND P6, PT, R18.reuse, R6, PT ;  /* 0x000000061200720c */ /* 0x040fe20003fc4070 */
[----:B------:R-:W-:Y:S02]  /*7ba0*/  VIADD R8, R19, 0x17a ;  /* 0x0000017a13087836 */ /* 0x000fe40000000000 */
[----:B------:R-:W-:Y:S02]  /*7bb0*/  IMAD.MOV R7, RZ, RZ, -R7 ;  /* 0x000000ffff077224 */ /* 0x000fe400078e0a07 */
[----:B------:R-:W-:Y:S01]  /*7bc0*/  @!P5 IMAD.IADD R9, R9, 0x1, -R18 ;  /* 0x000000010909d824 */ /* 0x000fe200078e0a12 */
[----:B------:R-:W-:Y:S01]  /*7bd0*/  IABS R5, R8 ;  /* 0x0000000800057213 */ /* 0x000fe20000000000 */
[----:B------:R-:W-:Y:S02]  /*7be0*/  IMAD R4, R18, R7, R4 ;  /* 0x0000000712047224 */ /* 0x000fe400078e0204 */
[----:B0-----:R-:W-:-:S02]  /*7bf0*/  IMAD.MOV.U32 R0, RZ, RZ, R11 ;  /* 0x000000ffff007224 */ /* 0x001fc400078e000b */
[----:B------:R-:W-:Y:S02]  /*7c00*/  VIADD R3, R19, 0x176 ;  /* 0x0000017613037836 */ /* 0x000fe40000000000 */
[----:B------:R-:W-:Y:S01]  /*7c10*/  @!P1 IMAD.MOV R0, RZ, RZ, -R0 ;  /* 0x000000ffff009224 */ /* 0x000fe200078e0a00 */
[----:B------:R-:W-:Y:S01]  /*7c20*/  ISETP.GT.U32.AND P1, PT, R18, R9, PT ;  /* 0x000000091200720c */ /* 0x000fe20003f24070 */
[----:B------:R-:W-:Y:S01]  /*7c30*/  @!P0 IMAD.IADD R13, R13, 0x1, -R18 ;  /* 0x000000010d0d8824 */ /* 0x000fe200078e0a12 */
[----:B------:R-:W-:Y:S01]  /*7c40*/  ISETP.GE.AND P0, PT, R2, RZ, PT ;  /* 0x000000ff0200720c */ /* 0x000fe20003f06270 */
[----:B------:R-:W-:Y:S01]  /*7c50*/  @!P3 IMAD.MOV R14, RZ, RZ, -R14 ;  /* 0x000000ffff0eb224 */ /* 0x000fe200078e0a0e */
[----:B------:R-:W-:Y:S01]  /*7c60*/  ISETP.GT.U32.AND P3, PT, R18, R4, PT ;  /* 0x000000041200720c */ /* 0x000fe20003f64070 */
[----:B------:R-:W-:Y:S01]  /*7c70*/  IMAD.HI.U32 R12, R25, R5, RZ ;  /* 0x00000005190c7227 */ /* 0x000fe200078e00ff */
[----:B------:R0:W-:Y:S01]  /*7c80*/  STL [R1+0x290], R0 ;  /* 0x0002900001007387 */ /* 0x0001e20000100800 */
[----:B------:R-:W-:-:S02]  /*7c90*/  IABS R2, R3 ;  /* 0x0000000300027213 */ /* 0x000fc40000000000 */
[----:B------:R-:W-:Y:S01]  /*7ca0*/  @!P6 IMAD.IADD R6, R6, 0x1, -R18 ;  /* 0x000000010606e824 */ /* 0x000fe200078e0a12 */
[----:B------:R-:W-:Y:S01]  /*7cb0*/  STL [R1+0x294], R14 ;  /* 0x0002940e01007387 */ /* 0x000fe20000100800 */
[----:B------:R-:W-:Y:S02]  /*7cc0*/  IMAD.MOV R12, RZ, RZ, -R12 ;  /* 0x000000ffff0c7224 */ /* 0x000fe400078e0a0c */
[----:B------:R-:W-:Y:S01]  /*7cd0*/  VIADD R7, R19, 0x174 ;  /* 0x0000017413077836 */ /* 0x000fe20000000000 */
[C---:B------:R-:W-:Y:S01]  /*7ce0*/  ISETP.GT.U32.AND P6, PT, R18.reuse, R6, PT ;  /* 0x000000061200720c */ /* 0x040fe20003fc4070 */
[C---:B------:R-:W-:Y:S02]  /*7cf0*/  IMAD R5, R18.reuse, R12, R5 ;  /* 0x0000000c12057224 */ /* 0x040fe400078e0205 */
[----:B0-----:R-:W-:Y:S01]  /*7d00*/  IMAD.MOV.U32 R0, RZ, RZ, R13 ;  /* 0x000000ffff007224 */ /* 0x001fe200078e000d */
[----:B------:R-:W-:Y:S01]  /*7d10*/  IABS R12, R7 ;  /* 0x00000007000c7213 */ /* 0x000fe20000000000 */
[----:B------:R-:W-:Y:S01]  /*7d20*/  IMAD.HI.U32 R11, R25, R2, RZ ;  /* 0x00000002190b7227 */ /* 0x000fe200078e00ff */
[----:B------:R-:W-:-:S03]  /*7d30*/  ISETP.GT.U32.AND P5, PT, R18, R5, PT ;  /* 0x000000051200720c */ /* 0x000fc60003fa4070 */
[----:B------:R-:W-:Y:S01]  /*7d40*/  @!P4 IMAD.MOV R0, RZ, RZ, -R0 ;  /* 0x000000ffff00c224 */ /* 0x000fe200078e0a00 */
[----:B------:R-:W-:Y:S01]  /*7d50*/  ISETP.GE.AND P4, PT, R8, RZ, PT ;  /* 0x000000ff0800720c */ /* 0x000fe20003f86270 */
[--C-:B------:R-:W-:Y:S01]  /*7d60*/  @!P1 IMAD.IADD R9, R9, 0x1, -R18.reuse ;  /* 0x0000000109099824 */ /* 0x100fe200078e0a12 */
[----:B------:R-:W-:Y:S01]  /*7d70*/  ISETP.GE.AND P1, PT, R10, RZ, PT ;  /* 0x000000ff0a00720c */ /* 0x000fe20003f26270 */
[----:B------:R-:W-:Y:S01]  /*7d80*/  IMAD.MOV R11, RZ, RZ, -R11 ;  /* 0x000000ffff0b7224 */ /* 0x000fe200078e0a0b */
[----:B------:R0:W-:Y:S01]  /*7d90*/  STL [R1+0x29c], R0 ;  /* 0x00029c0001007387 */ /* 0x0001e20000100800 */
[----:B------:R-:W-:Y:S01]  /*7da0*/  @!P3 IMAD.IADD R4, R4, 0x1, -R18 ;  /* 0x000000010404b824 */ /* 0x000fe200078e0a12 */
[----:B------:R-:W-:Y:S01]  /*7db0*/  ISETP.GE.AND P3, PT, R3, RZ, PT ;  /* 0x000000ff0300720c */ /* 0x000fe20003f66270 */
[----:B------:R-:W-:Y:S02]  /*7dc0*/  IMAD.MOV.U32 R8, RZ, RZ, R12 ;  /* 0x000000ffff087224 */ /* 0x000fe400078e000c */
[----:B------:R-:W-:-:S02]  /*7dd0*/  IMAD R2, R18, R11, R2 ;  /* 0x0000000b12027224 */ /* 0x000fc400078e0202 */
[----:B------:R-:W-:-:S04]  /*7de0*/  IMAD.HI.U32 R10, R25, R8, RZ ;  /* 0x00000008190a7227 */ /* 0x000fc800078e00ff */
[----:B0-----:R-:W-:Y:S02]  /*7df0*/  IMAD.MOV.U32 R0, RZ, RZ, R9 ;  /* 0x000000ffff007224 */ /* 0x001fe400078e0009 */
[----:B------:R-:W-:Y:S01]  /*7e00*/  @!P6 IMAD.IADD R6, R6, 0x1, -R18 ;  /* 0x000000010606e824 */ /* 0x000fe200078e0a12 */
[C---:B------:R-:W-:Y:S01]  /*7e10*/  ISETP.GT.U32.AND P6, PT, R18.reuse, R2, PT ;  /* 0x000000021200720c */ /* 0x040fe20003fc4070 */
[----:B------:R-:W-:Y:S01]  /*7e20*/  @!P2 IMAD.MOV R0, RZ, RZ, -R0 ;  /* 0x000000ffff00a224 */ /* 0x000fe200078e0a00 */
[C---:B------:R-:W-:Y:S01]  /*7e30*/  ISETP.GT.U32.AND P2, PT, R18.reuse, R4, PT ;  /* 0x000000041200720c */ /* 0x040fe20003f44070 */
[----:B------:R-:W-:Y:S02]  /*7e40*/  IMAD.MOV R10, RZ, RZ, -R10 ;  /* 0x000000ffff0a7224 */ /* 0x000fe400078e0a0a */
[----:B------:R-:W-:Y:S01]  /*7e50*/  @!P5 IMAD.IADD R5, R5, 0x1, -R18 ;  /* 0x000000010505d824 */ /* 0x000fe200078e0a12 */
[----:B------:R0:W-:Y:S01]  /*7e60*/  STL [R1+0x2a4], R0 ;  /* 0x0002a40001007387 */ /* 0x0001e20000100800 */
[----:B------:R-:W-:-:S02]  /*7e70*/  IMAD R3, R18, R10, R8 ;  /* 0x0000000a12037224 */ /* 0x000fc400078e0208 */
[C---:B------:R-:W-:Y:S01]  /*7e80*/  VIADD R12, R19.reuse, 0x172 ;  /* 0x00000172130c7836 */ /* 0x040fe20000000000 */
[----:B------:R-:W-:Y:S01]  /*7e90*/  ISETP.GT.U32.AND P5, PT, R18, R5, PT ;  /* 0x000000051200720c */ /* 0x000fe20003fa4070 */
[C---:B------:R-:W-:Y:S02]  /*7ea0*/  VIADD R9, R19.reuse, 0x170 ;  /* 0x0000017013097836 */ /* 0x040fe40000000000 */
[--C-:B------:R-:W-:Y:S02]  /*7eb0*/  @!P6 IMAD.IADD R2, R2, 0x1, -R18.reuse ;  /* 0x000000010202e824 */ /* 0x100fe400078e0a12 */
[----:B------:R-:W-:Y:S01]  /*7ec0*/  @!P2 IMAD.IADD R4, R4, 0x1, -R18 ;  /* 0x000000010404a824 */ /* 0x000fe200078e0a12 */
[C---:B------:R-:W-:Y:S01]  /*7ed0*/  ISETP.GT.U32.AND P2, PT, R18.reuse, R3, PT ;  /* 0x000000031200720c */ /* 0x040fe20003f44070 */
[----:B0-----:R-:W-:Y:S01]  /*7ee0*/  IMAD.MOV.U32 R0, RZ, RZ, R6 ;  /* 0x000000ffff007224 */ /* 0x001fe200078e0006 */
[----:B------:R-:W-:Y:S01]  /*7ef0*/  ISETP.GT.U32.AND P6, PT, R18, R2, PT ;  /* 0x000000021200720c */ /* 0x000fe20003fc4070 */
[----:B------:R-:W-:-:S02]  /*7f00*/  VIADD R8, R19, 0x16c ;  /* 0x0000016c13087836 */ /* 0x000fc40000000000 */
[----:B------:R-:W-:Y:S01]  /*7f10*/  @!P0 IMAD.MOV R0, RZ, RZ, -R0 ;  /* 0x000000ffff008224 */ /* 0x000fe200078e0a00 */
[----:B------:R-:W-:Y:S01]  /*7f20*/  ISETP.GE.AND P0, PT, R12, RZ, PT ;  /* 0x000000ff0c00720c */ /* 0x000fe20003f06270 */
[--C-:B------:R-:W-:Y:S01]  /*7f30*/  @!P5 IMAD.IADD R5, R5, 0x1, -R18.reuse ;  /* 0x000000010505d824 */ /* 0x100fe200078e0a12 */
[----:B------:R-:W-:Y:S01]  /*7f40*/  IABS R12, R12 ;  /* 0x0000000c000c7213 */ /* 0x000fe20000000000 */
[----:B------:R-:W-:Y:S01]  /*7f50*/  VIADD R11, R19, 0x168 ;  /* 0x00000168130b7836 */ /* 0x000fe20000000000 */
[----:B------:R0:W-:Y:S01]  /*7f60*/  STL [R1+0x2a8], R0 ;  /* 0x0002a80001007387 */ /* 0x0001e20000100800 */
[----:B------:R-:W-:Y:S01]  /*7f70*/  ISETP.GE.AND P5, PT, R7, RZ, PT ;  /* 0x000000ff0700720c */ /* 0x000fe20003fa6270 */
[----:B------:R-:W-:Y:S02]  /*7f80*/  VIADD R7, R19, 0x16e ;  /* 0x0000016e13077836 */ /* 0x000fe40000000000 */
[----:B------:R-:W-:Y:S01]  /*7f90*/  @!P2 IMAD.IADD R3, R3, 0x1, -R18 ;  /* 0x000000010303a824 */ /* 0x000fe200078e0a12 */
[----:B------:R-:W-:Y:S01]  /*7fa0*/  IABS R14, R11 ;  /* 0x0000000b000e7213 */ /* 0x000fe20000000000 */
[----:B------:R-:W-:Y:S01]  /*7fb0*/  @!P4 IMAD.MOV R5, RZ, RZ, -R5 ;  /* 0x000000ffff05c224 */ /* 0x000fe200078e0a05 */
[----:B------:R-:W-:Y:S01]  /*7fc0*/  ISETP.GE.AND P4, PT, R9, RZ, PT ;  /* 0x000000ff0900720c */ /* 0x000fe20003f86270 */
[----:B------:R-:W-:Y:S01]  /*7fd0*/  IMAD.HI.U32 R6, R25, R12, RZ ;  /* 0x0000000c19067227 */ /* 0x000fe200078e00ff */
[----:B------:R-:W-:-:S02]  /*7fe0*/  ISETP.GT.U32.AND P2, PT, R18, R3, PT ;  /* 0x000000031200720c */ /* 0x000fc40003f44070 */
[----:B------:R1:W-:Y:S01]  /*7ff0*/  STL [R1+0x2b0], R5 ;  /* 0x0002b00501007387 */ /* 0x0003e20000100800 */
[----:B0-----:R-:W-:Y:S01]  /*8000*/  IMAD.MOV.U32 R0, RZ, RZ, R4 ;  /* 0x000000ffff007224 */ /* 0x001fe200078e0004 */
[----:B------:R-:W-:Y:S01]  /*8010*/  IABS R9, R9 ;  /* 0x0000000900097213 */ /* 0x000fe20000000000 */
[----:B------:R-:W-:Y:S01]  /*8020*/  @!P6 IMAD.IADD R2, R2, 0x1, -R18 ;  /* 0x000000010202e824 */ /* 0x000fe200078e0a12 */
[----:B------:R-:W-:Y:S01]  /*8030*/  ISETP.GE.AND P6, PT, R8, RZ, PT ;  /* 0x000000ff0800720c */ /* 0x000fe20003fc6270 */
[----:B------:R-:W-:Y:S01]  /*8040*/  @!P1 IMAD.MOV R0, RZ, RZ, -R0 ;  /* 0x000000ffff009224 */ /* 0x000fe200078e0a00 */
[----:B------:R-:W-:Y:S01]  /*8050*/  ISETP.GE.AND P1, PT, R7, RZ, PT ;  /* 0x000000ff0700720c */ /* 0x000fe20003f26270 */
[----:B------:R-:W-:Y:S01]  /*8060*/  IMAD.MOV R6, RZ, RZ, -R6 ;  /* 0x000000ffff067224 */ /* 0x000fe200078e0a06 */
[----:B------:R-:W-:Y:S01]  /*8070*/  IABS R7, R7 ;  /* 0x0000000700077213 */ /* 0x000fe20000000000 */
[----:B------:R-:W-:Y:S01]  /*8080*/  VIADD R16, R19, 0x16a ;  /* 0x0000016a13107836 */ /* 0x000fe20000000000 */
[----:B------:R0:W-:Y:S01]  /*8090*/  STL [R1+0x2b4], R0 ;  /* 0x0002b40001007387 */ /* 0x0001e20000100800 */
[----:B------:R-:W-:Y:S01]  /*80a0*/  IMAD R12, R18, R6, R12 ;  /* 0x00000006120c7224 */ /* 0x000fe200078e020c */
[----:B------:R-:W-:Y:S01]  /*80b0*/  IABS R8, R8 ;  /* 0x0000000800087213 */ /* 0x000fe20000000000 */
[----:B------:R-:W-:-:S04]  /*80c0*/  IMAD.HI.U32 R4, R25, R7, RZ ;  /* 0x0000000719047227 */ /* 0x000fc800078e00ff */
[----:B-1----:R-:W-:-:S04]  /*80d0*/  IMAD.HI.U32 R5, R25, R9, RZ ;  /* 0x0000000919057227 */ /* 0x002fc800078e00ff */
[----:B0-----:R-:W-:Y:S02]  /*80e0*/  IMAD.MOV.U32 R0, RZ, RZ, R2 ;  /* 0x000000ffff007224 */ /* 0x001fe400078e0002 */
[----:B------:R-:W-:Y:S02]  /*80f0*/  IMAD.MOV R4, RZ, RZ, -R4 ;  /* 0x000000ffff047224 */ /* 0x000fe400078e0a04 */
[----:B------:R-:W-:Y:S01]  /*8100*/  @!P3 IMAD.MOV R0, RZ, RZ, -R0 ;  /* 0x000000ffff00b224 */ /* 0x000fe200078e0a00 */
[C---:B------:R-:W-:Y:S01]  /*8110*/  ISETP.GT.U32.AND P3, PT, R18.reuse, R12, PT ;  /* 0x0000000c1200720c */ /* 0x040fe20003f64070 */
[----:B------:R-:W-:Y:S02]  /*8120*/  @!P2 IMAD.IADD R3, R3, 0x1, -R18 ;  /* 0x000000010303a824 */ /* 0x000fe400078e0a12 */
[----:B------:R-:W-:Y:S01]  /*8130*/  IMAD.MOV R5, RZ, RZ, -R5 ;  /* 0x000000ffff057224 */ /* 0x000fe200078e0a05 */
[----:B------:R0:W-:Y:S01]  /*8140*/  STL [R1+0x2b8], R0 ;  /* 0x0002b80001007387 */ /* 0x0001e20000100800 */
[C---:B------:R-:W-:Y:S01]  /*8150*/  IMAD R7, R18.reuse, R4, R7 ;  /* 0x0000000412077224 */ /* 0x040fe200078e0207 */
[----:B------:R-:W-:Y:S01]  /*8160*/  IABS R4, R16 ;  /* 0x0000001000047213 */ /* 0x000fe20000000000 */
[----:B------:R-:W-:-:S02]  /*8170*/  IMAD R9, R18, R5, R9 ;  /* 0x0000000512097224 */ /* 0x000fc400078e0209 */
[----:B------:R-:W-:-:S03]  /*8180*/  IMAD.HI.U32 R2, R25, R8, RZ ;  /* 0x0000000819027227 */ /* 0x000fc600078e00ff */
[----:B------:R-:W-:Y:S01]  /*8190*/  ISETP.GT.U32.AND P2, PT, R18, R9, PT ;  /* 0x000000091200720c */ /* 0x000fe20003f44070 */
[----:B------:R-:W-:Y:S02]  /*81a0*/  @!P3 IMAD.IADD R12, R12, 0x1, -R18 ;  /* 0x000000010c0cb824 */ /* 0x000fe400078e0a12 */
[----:B0-----:R-:W-:Y:S02]  /*81b0*/  IMAD.MOV.U32 R0, RZ, RZ, R3 ;  /* 0x000000ffff007224 */ /* 0x001fe400078e0003 */
[----:B------:R-:W-:Y:S01]  /*81c0*/  IMAD.MOV R2, RZ, RZ, -R2 ;  /* 0x000000ffff027224 */ /* 0x000fe200078e0a02 */
[C---:B------:R-:W-:Y:S01]  /*81d0*/  ISETP.GT.U32.AND P3, PT, R18.reuse, R12, PT ;  /* 0x0000000c1200720c */ /* 0x040fe20003f64070 */
[----:B------:R-:W-:Y:S01]  /*81e0*/  @!P5 IMAD.MOV R0, RZ, RZ, -R0 ;  /* 0x000000ffff00d224 */ /* 0x000fe200078e0a00 */
[C---:B------:R-:W-:Y:S01]  /*81f0*/  ISETP.GT.U32.AND P5, PT, R18.reuse, R7, PT ;  /* 0x000000071200720c */ /* 0x040fe20003fa4070 */
[----:B------:R-:W-:Y:S02]  /*8200*/  IMAD R8, R18, R2, R8 ;  /* 0x0000000212087224 */ /* 0x000fe400078e0208 */
[----:B------:R-:W-:Y:S01]  /*8210*/  IMAD.HI.U32 R5, R25, R14, RZ ;  /* 0x0000000e19057227 */ /* 0x000fe200078e00ff */
[----:B------:R0:W-:Y:S03]  /*8220*/  STL [R1+0x2bc], R0 ;  /* 0x0002bc0001007387 */ /* 0x0001e60000100800 */
[----:B------:R-:W-:-:S02]  /*8230*/  @!P2 IMAD.IADD R9, R9, 0x1, -R18 ;  /* 0x000000010909a824 */ /* 0x000fc400078e0a12 */
[----:B------:R-:W-:-:S03]  /*8240*/  IMAD.HI.U32 R10, R25, R4, RZ ;  /* 0x00000004190a7227 */ /* 0x000fc600078e00ff */
[----:B------:R-:W-:Y:S01]  /*8250*/  ISETP.GT.U32.AND P2, PT, R18, R9, PT ;  /* 0x000000091200720c */ /* 0x000fe20003f44070 */
[--C-:B------:R-:W-:Y:S02]  /*8260*/  @!P5 IMAD.IADD R7, R7, 0x1, -R18.reuse ;  /* 0x000000010707d824 */ /* 0x100fe400078e0a12 */
[----:B------:R-:W-:Y:S02]  /*8270*/  IMAD.MOV R5, RZ, RZ, -R5 ;  /* 0x000000ffff057224 */ /* 0x000fe400078e0a05 */
[----:B------:R-:W-:Y:S01]  /*8280*/  @!P3 IMAD.IADD R12, R12, 0x1, -R18 ;  /* 0x000000010c0cb824 */ /* 0x000fe200078e0a12 */
[C---:B------:R-:W-:Y:S01]  /*8290*/  ISETP.GT.U32.AND P5, PT, R18.reuse, R7, PT ;  /* 0x000000071200720c */ /* 0x040fe20003fa4070 */
[----:B------:R-:W-:Y:S01]  /*82a0*/  IMAD.MOV R10, RZ, RZ, -R10 ;  /* 0x000000ffff0a7224 */ /* 0x000fe200078e0a0a */
[C---:B------:R-:W-:Y:S01]  /*82b0*/  ISETP.GT.U32.AND P3, PT, R18.reuse, R8, PT ;  /* 0x000000081200720c */ /* 0x040fe20003f64070 */
[C---:B------:R-:W-:Y:S02]  /*82c0*/  IMAD R14, R18.reuse, R5, R14 ;  /* 0x00000005120e7224 */ /* 0x040fe400078e020e */
[----:B------:R-:W-:-:S02]  /*82d0*/  IMAD R4, R18, R10, R4 ;  /* 0x0000000a12047224 */ /* 0x000fc400078e0204 */
[----:B------:R-:W-:Y:S02]  /*82e0*/  @!P2 IMAD.IADD R9, R9, 0x1, -R18 ;  /* 0x000000010909a824 */ /* 0x000fe400078e0a12 */
[----:B------:R-:W-:Y:S01]  /*82f0*/  VIADD R2, R19, 0x166 ;  /* 0x0000016613027836 */ /* 0x000fe20000000000 */
[C---:B------:R-:W-:Y:S01]  /*8300*/  ISETP.GT.U32.AND P2, PT, R18.reuse, R4, PT ;  /* 0x000000041200720c */ /* 0x040fe20003f44070 */
[----:B0-----:R-:W-:Y:S02]  /*8310*/  IMAD.MOV.U32 R0, RZ, RZ, R12 ;  /* 0x000000ffff007224 */ /* 0x001fe400078e000c */
[--C-:B------:R-:W-:Y:S01]  /*8320*/  @!P5 IMAD.IADD R7, R7, 0x1, -R18.reuse ;  /* 0x000000010707d824 */ /* 0x100fe200078e0a12 */
[----:B------:R-:W-:Y:S01]  /*8330*/  ISETP.GT.U32.AND P5, PT, R18, R14, PT ;  /* 0x0000000e1200720c */ /* 0x000fe20003fa4070 */
[----:B------:R-:W-:Y:S01]  /*8340*/  @!P3 IMAD.IADD R8, R8, 0x1, -R18 ;  /* 0x000000010808b824 */ /* 0x000fe200078e0a12 */
[----:B------:R-:W-:Y:S01]  /*8350*/  IABS R6, R2 ;  /* 0x0000000200067213 */ /* 0x000fe20000000000 */
[C---:B------:R-:W-:Y:S01]  /*8360*/  VIADD R3, R19.reuse, 0x164 ;  /* 0x0000016413037836 */ /* 0x040fe20000000000 */
[----:B------:R-:W-:Y:S01]  /*8370*/  ISETP.GE.AND P3, PT, R16, RZ, PT ;  /* 0x000000ff1000720c */ /* 0x000fe20003f66270 */
[----:B------:R-:W-:-:S02]  /*8380*/  VIADD R5, R19, 0x162 ;  /* 0x0000016213057836 */ /* 0x000fc40000000000 */
[----:B------:R-:W-:Y:S01]  /*8390*/  @!P0 IMAD.MOV R0, RZ, RZ, -R0 ;  /* 0x000000ffff008224 */ /* 0x000fe200078e0a00 */
[----:B------:R-:W-:Y:S01]  /*83a0*/  ISETP.GT.U32.AND P0, PT, R18, R8, PT ;  /* 0x000000081200720c */ /* 0x000fe20003f04070 */
[----:B------:R-:W-:Y:S01]  /*83b0*/  IMAD.HI.U32 R15, R25, R6, RZ ;  /* 0x00000006190f7227 */ /* 0x000fe200078e00ff */
[----:B------:R-:W-:Y:S02]  /*83c0*/  IABS R13, R3 ;  /* 0x00000003000d7213 */ /* 0x000fe40000000000 */
[----:B------:R-:W-:Y:S01]  /*83d0*/  IABS R12, R5 ;  /* 0x00000005000c7213 */ /* 0x000fe20000000000 */
[--C-:B------:R-:W-:Y:S01]  /*83e0*/  @!P5 IMAD.IADD R14, R14, 0x1, -R18.reuse ;  /* 0x000000010e0ed824 */ /* 0x100fe200078e0a12 */
[----:B------:R0:W-:Y:S01]  /*83f0*/  STL [R1+0x2c0], R0 ;  /* 0x0002c00001007387 */ /* 0x0001e20000100800 */
[----:B------:R-:W-:Y:S01]  /*8400*/  @!P2 IMAD.IADD R4, R4, 0x1, -R18 ;  /* 0x000000010404a824 */ /* 0x000fe200078e0a12 */
[----:B------:R-:W-:Y:S01]  /*8410*/  ISETP.GE.AND P2, PT, R11, RZ, PT ;  /* 0x000000ff0b00720c */ /* 0x000fe20003f46270 */
[----:B------:R-:W-:Y:S01]  /*8420*/  IMAD.HI.U32 R10, R25, R13, RZ ;  /* 0x0000000d190a7227 */ /* 0x000fe200078e00ff */
[----:B------:R-:W-:-:S03]  /*8430*/  ISETP.GT.U32.AND P5, PT, R18, R14, PT ;  /* 0x0000000e1200720c */ /* 0x000fc60003fa4070 */
[----:B------:R-:W-:Y:S02]  /*8440*/  IMAD.MOV R15, RZ, RZ, -R15 ;  /* 0x000000ffff0f7224 */ /* 0x000fe400078e0a0f */
[----:B------:R-:W-:Y:S02]  /*8450*/  IMAD.MOV R10, RZ, RZ, -R10 ;  /* 0x000000ffff0a7224 */ /* 0x000fe400078e0a0a */
[----:B0-----:R-:W-:Y:S02]  /*8460*/  IMAD.MOV.U32 R0, RZ, RZ, R9 ;  /* 0x000000ffff007224 */ /* 0x001fe400078e0009 */
[----:B------:R-:W-:-:S04]  /*8470*/  IMAD.HI.U32 R9, R25, R12, RZ ;  /* 0x0000000c19097227 */ /* 0x000fc800078e00ff */
[----:B------:R-:W-:Y:S01]  /*8480*/  @!P4 IMAD.MOV R0, RZ, RZ, -R0 ;  /* 0x000000ffff00c224 */ /* 0x000fe200078e0a00 */
[C---:B------:R-:W-:Y:S01]  /*8490*/  ISETP.GT.U32.AND P4, PT, R18.reuse, R4, PT ;  /* 0x000000041200720c */ /* 0x040fe20003f84070 */
[----:B------:R-:W-:Y:S02]  /*84a0*/  IMAD R6, R18, R15, R6 ;  /* 0x0000000f12067224 */ /* 0x000fe400078e0206 */
[----:B------:R-:W-:Y:S01]  /*84b0*/  @!P0 IMAD.IADD R8, R8, 0x1, -R18 ;  /* 0x0000000108088824 */ /* 0x000fe200078e0a12 */
[----:B------:R0:W-:Y:S01]  /*84c0*/  STL [R1+0x2c4], R0 ;  /* 0x0002c40001007387 */ /* 0x0001e20000100800 */
[----:B------:R-:W-:Y:S01]  /*84d0*/  IMAD.MOV R9, RZ, RZ, -R9 ;  /* 0x000000ffff097224 */ /* 0x000fe200078e0a09 */
[C---:B------:R-:W-:Y:S01]  /*84e0*/  ISETP.GT.U32.AND P0, PT, R18.reuse, R6, PT ;  /* 0x000000061200720c */ /* 0x040fe20003f04070 */
[C---:B------:R-:W-:Y:S02]  /*84f0*/  IMAD R13, R18.reuse, R10, R13 ;  /* 0x0000000a120d7224 */ /* 0x040fe400078e020d */
[----:B------:R-:W-:-:S02]  /*8500*/  IMAD R12, R18, R9, R12 ;  /* 0x00000009120c7224 */ /* 0x000fc400078e020c */
[----:B------:R-:W-:Y:S02]  /*8510*/  @!P5 IMAD.IADD R14, R14, 0x1, -R18 ;  /* 0x000000010e0ed824 */ /* 0x000fe400078e0a12 */
[----:B------:R-:W-:Y:S01]  /*8520*/  @!P1 IMAD.MOV R7, RZ, RZ, -R7 ;  /* 0x000000ffff079224 */ /* 0x000fe200078e0a07 */
[----:B------:R-:W-:Y:S01]  /*8530*/  ISETP.GT.U32.AND P5, PT, R18, R12, PT ;  /* 0x0000000c1200720c */ /* 0x000fe20003fa4070 */
[----:B0-----:R-:W-:Y:S01]  /*8540*/  IMAD.MOV.U32 R0, RZ, RZ, R8 ;  /* 0x000000ffff007224 */ /* 0x001fe200078e0008 */
[----:B------:R-:W-:Y:S01]  /*8550*/  ISETP.GE.AND P1, PT, R2, RZ, PT ;  /* 0x000000ff0200720c */ /* 0x000fe20003f26270 */
[----:B------:R-:W-:Y:S01]  /*8560*/  @!P4 IMAD.IADD R4, R4, 0x1, -R18 ;  /* 0x000000010404c824 */ /* 0x000fe200078e0a12 */
[----:B------:R-:W-:Y:S01]  /*8570*/  ISETP.GE.AND P4, PT, R3, RZ, PT ;  /* 0x000000ff0300720c */ /* 0x000fe20003f86270 */
[----:B------:R-:W-:Y:S01]  /*8580*/  @!P6 IMAD.MOV R0, RZ, RZ, -R0 ;  /* 0x000000ffff00e224 */ /* 0x000fe200078e0a00 */
[----:B------:R-:W-:Y:S01]  /*8590*/  ISETP.GT.U32.AND P6, PT, R18, R13, PT ;  /* 0x0000000d1200720c */ /* 0x000fe20003fc4070 */
[C---:B------:R-:W-:Y:S01]  /*85a0*/  VIADD R2, R19.reuse, 0x160 ;  /* 0x0000016013027836 */ /* 0x040fe20000000000 */
[----:B------:R0:W-:Y:S01]  /*85b0*/  STL [R1+0x2c8], R7 ;  /* 0x0002c80701007387 */ /* 0x0001e20000100800 */
[----:B------:R-:W-:-:S02]  /*85c0*/  VIADD R3, R19, 0x15e ;  /* 0x0000015e13037836 */ /* 0x000fc40000000000 */
[--C-:B------:R-:W-:Y:S01]  /*85d0*/  @!P0 IMAD.IADD R6, R6, 0x1, -R18.reuse ;  /* 0x0000000106068824 */ /* 0x100fe200078e0a12 */
[----:B------:R-:W-:Y:S01]  /*85e0*/  IABS R8, R2 ;  /* 0x0000000200087213 */ /* 0x000fe20000000000 */
[----:B------:R1:W-:Y:S01]  /*85f0*/  STL [R1+0x2cc], R0 ;  /* 0x0002cc0001007387 */ /* 0x0003e20000100800 */
[--C-:B------:R-:W-:Y:S01]  /*8600*/  @!P5 IMAD.IADD R12, R12, 0x1, -R18.reuse ;  /* 0x000000010c0cd824 */ /* 0x100fe200078e0a12 */
[----:B------:R-:W-:Y:S01]  /*8610*/  ISETP.GE.AND P0, PT, R5, RZ, PT ;  /* 0x000000ff0500720c */ /* 0x000fe20003f06270 */
[----:B------:R-:W-:Y:S01]  /*8620*/  VIADD R10, R19, 0x15c ;  /* 0x0000015c130a7836 */ /* 0x000fe20000000000 */
[----:B0-----:R-:W-:Y:S02]  /*8630*/  IABS R7, R3 ;  /* 0x0000000300077213 */ /* 0x001fe40000000000 */
[----:B------:R-:W-:Y:S01]  /*8640*/  @!P6 IMAD.IADD R13, R13, 0x1, -R18 ;  /* 0x000000010d0de824 */ /* 0x000fe200078e0a12 */
[C---:B------:R-:W-:Y:S01]  /*8650*/  ISETP.GT.U32.AND P6, PT, R18.reuse, R6, PT ;  /* 0x000000061200720c */ /* 0x040fe20003fc4070 */
[----:B------:R-:W-:Y:S01]  /*8660*/  IMAD.HI.U32 R5, R25, R8, RZ ;  /* 0x0000000819057227 */ /* 0x000fe200078e00ff */
[----:B------:R-:W-:-:S02]  /*8670*/  ISETP.GT.U32.AND P5, PT, R18, R12, PT ;  /* 0x0000000c1200720c */ /* 0x000fc40003fa4070 */
[----:B------:R-:W-:Y:S01]  /*8680*/  IABS R11, R10 ;  /* 0x0000000a000b7213 */ /* 0x000fe20000000000 */
[----:B-1----:R-:W-:Y:S02]  /*8690*/  IMAD.MOV.U32 R0, RZ, RZ, R4 ;  /* 0x000000ffff007224 */ /* 0x002fe400078e0004 */
[----:B------:R-:W-:Y:S02]  /*86a0*/  IMAD.MOV.U32 R4, RZ, RZ, R7 ;  /* 0x000000ffff047224 */ /* 0x000fe400078e0007 */
[----:B------:R-:W-:Y:S02]  /*86b0*/  IMAD.MOV R5, RZ, RZ, -R5 ;  /* 0x000000ffff057224 */ /* 0x000fe400078e0a05 */
[----:B------:R-:W-:-:S04]  /*86c0*/  IMAD.HI.U32 R7, R25, R4, RZ ;  /* 0x0000000419077227 */ /* 0x000fc800078e00ff */
[----:B------:R-:W-:Y:S02]  /*86d0*/  IMAD R5, R18, R5, R8 ;  /* 0x0000000512057224 */ /* 0x000fe400078e0208 */
[----:B------:R-:W-:Y:S02]  /*86e0*/  IMAD.MOV R7, RZ, RZ, -R7 ;  /* 0x000000ffff077224 */ /* 0x000fe400078e0a07 */
[----:B------:R-:W-:Y:S01]  /*86f0*/  @!P6 IMAD.IADD R6, R6, 0x1, -R18 ;  /* 0x000000010606e824 */ /* 0x000fe200078e0a12 */
[C---:B------:R-:W-:Y:S01]  /*8700*/  ISETP.GT.U32.AND P6, PT, R18.reuse, R5, PT ;  /* 0x000000051200720c */ /* 0x040fe20003fc4070 */
[C---:B------:R-:W-:Y:S02]  /*8710*/  IMAD R4, R18.reuse, R7, R4 ;  /* 0x0000000712047224 */ /* 0x040fe400078e0204 */
[----:B------:R-:W-:Y:S01]  /*8720*/  @!P3 IMAD.MOV R0, RZ, RZ, -R0 ;  /* 0x000000ffff00b224 */ /* 0x000fe200078e0a00 */
[----:B------:R-:W-:Y:S01]  /*8730*/  ISETP.GT.U32.AND P3, PT, R18, R13, PT ;  /* 0x0000000d1200720c */ /* 0x000fe20003f64070 */
[----:B------:R-:W-:Y:S01]  /*8740*/  @!P5 IMAD.IADD R12, R12, 0x1, -R18 ;  /* 0x000000010c0cd824 */ /* 0x000fe200078e0a12 */
[----:B------:R-:W-:Y:S01]  /*8750*/  ISETP.GT.U32.AND P5, PT, R18, R4, PT ;  /* 0x000000041200720c */ /* 0x000fe20003fa4070 */
[----:B------:R-:W-:Y:S01]  /*8760*/  VIADD R9, R19, 0x15a ;  /* 0x0000015a13097836 */ /* 0x000fe20000000000 */
[----:B------:R0:W-:Y:S01]  /*8770*/  STL [R1+0x2d0], R0 ;  /* 0x0002d00001007387 */ /* 0x0001e20000100800 */
[----:B------:R-:W-:-:S03]  /*8780*/  IMAD.HI.U32 R7, R25, R11, RZ ;  /* 0x0000000b19077227 */ /* 0x000fc600078e00ff */
[----:B------:R-:W-:Y:S01]  /*8790*/  IABS R16, R9 ;  /* 0x0000000900107213 */ /* 0x000fe20000000000 */
[--C-:B------:R-:W-:Y:S01]  /*87a0*/  @!P6 IMAD.IADD R5, R5, 0x1, -R18.reuse ;  /* 0x000000010505e824 */ /* 0x100fe200078e0a12 */
[----:B------:R-:W-:Y:S01]  /*87b0*/  ISETP.GE.AND P6, PT, R3, RZ, PT ;  /* 0x000000ff0300720c */ /* 0x000fe20003fc6270 */
[----:B------:R-:W-:Y:S02]  /*87c0*/  IMAD.MOV R7, RZ, RZ, -R7 ;  /* 0x000000ffff077224 */ /* 0x000fe400078e0a07 */
[----:B------:R-:W-:Y:S01]  /*87d0*/  @!P3 IMAD.IADD R13, R13, 0x1, -R18 ;  /* 0x000000010d0db824 */ /* 0x000fe200078e0a12 */
[----:B------:R-:W-:Y:S01]  /*87e0*/  ISETP.GE.AND P3, PT, R2, RZ, PT ;  /* 0x000000ff0200720c */ /* 0x000fe20003f66270 */
[----:B------:R-:W-:-:S04]  /*87f0*/  IMAD.HI.U32 R8, R25, R16, RZ ;  /* 0x0000001019087227 */ /* 0x000fc800078e00ff */
[C---:B------:R-:W-:Y:S02]  /*8800*/  VIADD R2, R19.reuse, 0x158 ;  /* 0x0000015813027836 */ /* 0x040fe40000000000 */
[----:B------:R-:W-:Y:S01]  /*8810*/  @!P5 IMAD.IADD R4, R4, 0x1, -R18 ;  /* 0x000000010404d824 */ /* 0x000fe200078e0a12 */
[C---:B------:R-:W-:Y:S01]  /*8820*/  ISETP.GT.U32.AND P5, PT, R18.reuse, R5, PT ;  /* 0x000000051200720c */ /* 0x040fe20003fa4070 */
[----:B0-----:R-:W-:Y:S02]  /*8830*/  IMAD.MOV.U32 R0, RZ, RZ, R6 ;  /* 0x000000ffff007224 */ /* 0x001fe400078e0006 */
[----:B------:R-:W-:Y:S02]  /*8840*/  IMAD.MOV R8, RZ, RZ, -R8 ;  /* 0x000000ffff087224 */ /* 0x000fe400078e0a08 */
[----:B------:R-:W-:Y:S02]  /*8850*/  VIADD R3, R19, 0x156 ;  /* 0x0000015613037836 */ /* 0x000fe40000000000 */
[C---:B------:R-:W-:Y:S01]  /*8860*/  IMAD R11, R18.reuse, R7, R11 ;  /* 0x00000007120b7224 */ /* 0x040fe200078e020b */
[----:B------:R-:W-:Y:S01]  /*8870*/  IABS R7, R2 ;  /* 0x0000000200077213 */ /* 0x000fe20000000000 */
[----:B------:R-:W-:Y:S01]  /*8880*/  @!P1 IMAD.MOV R0, RZ, RZ, -R0 ;  /* 0x000000ffff009224 */ /* 0x000fe200078e0a00 */
[C---:B------:R-:W-:Y:S01]  /*8890*/  ISETP.GT.U32.AND P1, PT, R18.reuse, R4, PT ;  /* 0x000000041200720c */ /* 0x040fe20003f24070 */
[----:B------:R-:W-:Y:S01]  /*88a0*/  @!P2 IMAD.MOV R14, RZ, RZ, -R14 ;  /* 0x000000ffff0ea224 */ /* 0x000fe200078e0a0e */
[C---:B------:R-:W-:Y:S01]  /*88b0*/  ISETP.GT.U32.AND P2, PT, R18.reuse, R11, PT ;  /* 0x0000000b1200720c */ /* 0x040fe20003f44070 */
[C---:B------:R-:W-:Y:S01]  /*88c0*/  IMAD R16, R18.reuse, R8, R16 ;  /* 0x0000000812107224 */ /* 0x040fe200078e0210 */
[----:B------:R-:W-:Y:S01]  /*88d0*/  IABS R8, R3 ;  /* 0x0000000300087213 */ /* 0x000fe20000000000 */
[----:B------:R-:W-:Y:S01]  /*88e0*/  IMAD.HI.U32 R6, R25, R7, RZ ;  /* 0x0000000719067227 */ /* 0x000fe200078e00ff */
[----:B------:R-:W-:Y:S03]  /*88f0*/  STL [R1+0x2d8], R14 ;  /* 0x0002d80e01007387 */ /* 0x000fe60000100800 */
[----:B------:R-:W-:Y:S01]  /*8900*/  @!P4 IMAD.MOV R13, RZ, RZ, -R13 ;  /* 0x000000ffff0dc224 */ /* 0x000fe200078e0a0d */
[----:B------:R0:W-:Y:S01]  /*8910*/  STL [R1+0x2ec], R0 ;  /* 0x0002ec0001007387 */ /* 0x0001e20000100800 */
[----:B------:R-:W-:Y:S01]  /*8920*/  ISETP.GT.U32.AND P4, PT, R18, R16, PT ;  /* 0x000000101200720c */ /* 0x000fe20003f84070 */
[----:B------:R-:W-:Y:S01]  /*8930*/  @!P5 IMAD.IADD R5, R5, 0x1, -R18 ;  /* 0x000000010505d824 */ /* 0x000fe200078e0a12 */
[----:B------:R-:W-:Y:S01]  /*8940*/  ISETP.GE.AND P5, PT, R9, RZ, PT ;  /* 0x000000ff0900720c */ /* 0x000fe20003fa6270 */
[----:B------:R-:W-:Y:S01]  /*8950*/  IMAD.MOV R6, RZ, RZ, -R6 ;  /* 0x000000ffff067224 */ /* 0x000fe200078e0a06 */
[----:B------:R1:W-:Y:S01]  /*8960*/  STL [R1+0x2f4], R13 ;  /* 0x0002f40d01007387 */ /* 0x0003e20000100800 */
[----:B------:R-:W-:Y:S01]  /*8970*/  @!P1 IMAD.IADD R4, R4, 0x1, -R18 ;  /* 0x0000000104049824 */ /* 0x000fe200078e0a12 */
[----:B------:R-:W-:Y:S01]  /*8980*/  ISETP.GE.AND P1, PT, R2, RZ, PT ;  /* 0x000000ff0200720c */ /* 0x000fe20003f26270 */
[----:B------:R-:W-:-:S02]  /*8990*/  IMAD R7, R18, R6, R7 ;  /* 0x0000000612077224 */ /* 0x000fc400078e0207 */
[----:B0-----:R-:W-:Y:S02]  /*89a0*/  IMAD.MOV.U32 R0, RZ, RZ, R12 ;  /* 0x000000ffff007224 */ /* 0x001fe400078e000c */
[----:B------:R-:W-:-:S04]  /*89b0*/  IMAD.HI.U32 R12, R25, R8, RZ ;  /* 0x00000008190c7227 */ /* 0x000fc800078e00ff */
[----:B------:R-:W-:Y:S01]  /*89c0*/  @!P0 IMAD.MOV R0, RZ, RZ, -R0 ;  /* 0x000000ffff008224 */ /* 0x000fe200078e0a00 */
[----:B------:R-:W-:Y:S01]  /*89d0*/  ISETP.GE.AND P0, PT, R10, RZ, PT ;  /* 0x000000ff0a00720c */ /* 0x000fe20003f06270 */
[----:B------:R-:W-:Y:S02]  /*89e0*/  IMAD.MOV R12, RZ, RZ, -R12 ;  /* 0x000000ffff0c7224 */ /* 0x000fe400078e0a0c */
[----:B-1----:R-:W-:Y:S01]  /*89f0*/  IMAD.MOV.U32 R13, RZ, RZ, R5 ;  /* 0x000000ffff0d7224 */ /* 0x002fe200078e0005 */
[----:B------:R0:W-:Y:S01]  /*8a00*/  STL [R1+0x2fc], R0 ;  /* 0x0002fc0001007387 */ /* 0x0001e20000100800 */
[C---:B------:R-:W-:Y:S02]  /*8a10*/  IMAD R8, R18.reuse, R12, R8 ;  /* 0x0000000c12087224 */ /* 0x040fe400078e0208 */
[----:B------:R-:W-:Y:S01]  /*8a20*/  @!P3 IMAD.MOV R13, RZ, RZ, -R13 ;  /* 0x000000ffff0db224 */ /* 0x000fe200078e0a0d */
[----:B------:R-:W-:Y:S01]  /*8a30*/  ISETP.GT.U32.AND P3, PT, R18, R7, PT ;  /* 0x000000071200720c */ /* 0x000fe20003f64070 */
[----:B------:R-:W-:-:S02]  /*8a40*/  @!P4 IMAD.IADD R16, R16, 0x1, -R18 ;  /* 0x000000011010c824 */ /* 0x000fc400078e0a12 */
[C---:B------:R-:W-:Y:S01]  /*8a50*/  VIADD R2, R19.reuse, 0x154 ;  /* 0x0000015413027836 */ /* 0x040fe20000000000 */
[----:B------:R-:W-:Y:S01]  /*8a60*/  STL [R1+0x320], R13 ;  /* 0x0003200d01007387 */ /* 0x000fe20000100800 */
[----:B------:R-:W-:Y:S01]  /*8a70*/  VIADD R6, R19, 0x152 ;  /* 0x0000015213067836 */ /* 0x000fe20000000000 */
[C---:B------:R-:W-:Y:S01]  /*8a80*/  ISETP.GT.U32.AND P4, PT, R18.reuse, R16, PT ;  /* 0x000000101200720c */ /* 0x040fe20003f84070 */
[----:B0-----:R-:W-:Y:S01]  /*8a90*/  IMAD.MOV.U32 R0, RZ, RZ, R4 ;  /* 0x000000ffff007224 */ /* 0x001fe200078e0004 */
[----:B------:R-:W-:Y:S01]  /*8aa0*/  IABS R9, R2 ;  /* 0x0000000200097213 */ /* 0x000fe20000000000 */
[----:B------:R-:W-:Y:S01]  /*8ab0*/  @!P2 IMAD.IADD R11, R11, 0x1, -R18 ;  /* 0x000000010b0ba824 */ /* 0x000fe200078e0a12 */
[----:B------:R-:W-:Y:S01]  /*8ac0*/  IABS R5, R6 ;  /* 0x0000000600057213 */ /* 0x000fe20000000000 */
[----:B------:R-:W-:Y:S01]  /*8ad0*/  @!P6 IMAD.MOV R0, RZ, RZ, -R0 ;  /* 0x000000ffff00e224 */ /* 0x000fe200078e0a00 */
[C---:B------:R-:W-:Y:S01]  /*8ae0*/  ISETP.GT.U32.AND P6, PT, R18.reuse, R8, PT ;  /* 0x000000081200720c */ /* 0x040fe20003fc4070 */
[--C-:B------:R-:W-:Y:S01]  /*8af0*/  @!P3 IMAD.IADD R7, R7, 0x1, -R18.reuse ;  /* 0x000000010707b824 */ /* 0x100fe200078e0a12 */
[C---:B------:R-:W-:Y:S01]  /*8b00*/  ISETP.GT.U32.AND P2, PT, R18.reuse, R11, PT ;  /* 0x0000000b1200720c */ /* 0x040fe20003f44070 */
[C---:B------:R-:W-:Y:S01]  /*8b10*/  IMAD.HI.U32 R10, R25.reuse, R9, RZ ;  /* 0x00000009190a7227 */ /* 0x040fe200078e00ff */
[----:B------:R0:W-:Y:S02]  /*8b20*/  STL [R1+0x3c0], R0 ;  /* 0x0003c00001007387 */ /* 0x0001e40000100800 */
[----:B------:R-:W-:Y:S01]  /*8b30*/  ISETP.GT.U32.AND P3, PT, R18, R7, PT ;  /* 0x000000071200720c */ /* 0x000fe20003f64070 */
[----:B------:R-:W-:Y:S01]  /*8b40*/  @!P4 IMAD.IADD R16, R16, 0x1, -R18 ;  /* 0x000000011010c824 */ /* 0x000fe200078e0a12 */
[----:B------:R-:W-:Y:S01]  /*8b50*/  ISETP.GE.AND P4, PT, R2, RZ, PT ;  /* 0x000000ff0200720c */ /* 0x000fe20003f86270 */
[----:B------:R-:W-:-:S04]  /*8b60*/  IMAD.HI.U32 R2, R25, R5, RZ ;  /* 0x0000000519027227 */ /* 0x000fc800078e00ff */
[----:B------:R-:W-:Y:S02]  /*8b70*/  @!P6 IMAD.IADD R8, R8, 0x1, -R18 ;  /* 0x000000010808e824 */ /* 0x000fe400078e0a12 */
[----:B------:R-:W-:Y:S02]  /*8b80*/  IMAD.MOV R10, RZ, RZ, -R10 ;  /* 0x000000ffff0a7224 */ /* 0x000fe400078e0a0a */
[----:B------:R-:W-:Y:S01]  /*8b90*/  IMAD.MOV R2, RZ, RZ, -R2 ;  /* 0x000000ffff027224 */ /* 0x000fe200078e0a02 */
[C---:B------:R-:W-:Y:S01]  /*8ba0*/  ISETP.GT.U32.AND P6, PT, R18.reuse, R8, PT ;  /* 0x000000081200720c */ /* 0x040fe20003fc4070 */
[C---:B------:R-:W-:Y:S02]  /*8bb0*/  IMAD R9, R18.reuse, R10, R9 ;  /* 0x0000000a12097224 */ /* 0x040fe400078e0209 */
[C---:B------:R-:W-:Y:S02]  /*8bc0*/  IMAD R5, R18.reuse, R2, R5 ;  /* 0x0000000212057224 */ /* 0x040fe400078e0205 */
[--C-:B------:R-:W-:Y:S01]  /*8bd0*/  @!P3 IMAD.IADD R7, R7, 0x1, -R18.reuse ;  /* 0x000000010707b824 */ /* 0x100fe200078e0a12 */
[----:B------:R-:W-:Y:S01]  /*8be0*/  ISETP.GT.U32.AND P3, PT, R18, R9, PT ;  /* 0x000000091200720c */ /* 0x000fe20003f64070 */
[----:B------:R-:W-:Y:S01]  /*8bf0*/  @!P2 IMAD.IADD R11, R11, 0x1, -R18 ;  /* 0x000000010b0ba824 */ /* 0x000fe200078e0a12 */
[----:B------:R-:W-:Y:S01]  /*8c00*/  ISETP.GE.AND P2, PT, R3, RZ, PT ;  /* 0x000000ff0300720c */ /* 0x000fe20003f46270 */
[----:B------:R-:W-:-:S02]  /*8c10*/  VIADD R4, R19, 0x150 ;  /* 0x0000015013047836 */ /* 0x000fc40000000000 */
[----:B0-----:R-:W-:Y:S02]  /*8c20*/  IMAD.MOV.U32 R0, RZ, RZ, R11 ;  /* 0x000000ffff007224 */ /* 0x001fe400078e000b */
[----:B------:R-:W-:Y:S01]  /*8c30*/  @!P6 IMAD.IADD R8, R8, 0x1, -R18 ;  /* 0x000000010808e824 */ /* 0x000fe200078e0a12 */
[----:B------:R-:W-:Y:S01]  /*8c40*/  ISETP.GT.U32.AND P6, PT, R18, R5, PT ;  /* 0x000000051200720c */ /* 0x000fe20003fc4070 */
[----:B------:R-:W-:Y:S01]  /*8c50*/  @!P0 IMAD.MOV R0, RZ, RZ, -R0 ;  /* 0x000000ffff008224 */ /* 0x000fe200078e0a00 */
[----:B------:R-:W-:Y:S01]  /*8c60*/  IABS R3, R4 ;  /* 0x0000000400037213 */ /* 0x000fe20000000000 */
[C---:B------:R-:W-:Y:S01]  /*8c70*/  VIADD R10, R19.reuse, 0x14e ;  /* 0x0000014e130a7836 */ /* 0x040fe20000000000 */
[----:B------:R-:W-:Y:S01]  /*8c80*/  ISETP.GE.AND P0, PT, R6, RZ, PT ;  /* 0x000000ff0600720c */ /* 0x000fe20003f06270 */
[----:B------:R-:W-:Y:S01]  /*8c90*/  VIADD R12, R19, 0x14c ;  /* 0x0000014c130c7836 */ /* 0x000fe20000000000 */
[----:B------:R0:W-:Y:S01]  /*8ca0*/  STL [R1+0x32c], R0 ;  /* 0x00032c0001007387 */ /* 0x0001e20000100800 */
[----:B------:R-:W-:Y:S01]  /*8cb0*/  IMAD.HI.U32 R6, R25, R3, RZ ;  /* 0x0000000319067227 */ /* 0x000fe200078e00ff */
[----:B------:R-:W-:-:S02]  /*8cc0*/  IABS R14, R10 ;  /* 0x0000000a000e7213 */ /* 0x000fc40000000000 */
[----:B------:R-:W-:Y:S01]  /*8cd0*/  IABS R13, R12 ;  /* 0x0000000c000d7213 */ /* 0x000fe20000000000 */
[----:B------:R-:W-:Y:S02]  /*8ce0*/  @!P3 IMAD.IADD R9, R9, 0x1, -R18 ;  /* 0x000000010909b824 */ /* 0x000fe400078e0a12 */
[----:B------:R-:W-:Y:S02]  /*8cf0*/  IMAD.MOV R6, RZ, RZ, -R6 ;  /* 0x000000ffff067224 */ /* 0x000fe400078e0a06 */
[----:B------:R-:W-:Y:S01]  /*8d00*/  @!P6 IMAD.IADD R5, R5, 0x1, -R18 ;  /* 0x000000010505e824 */ /* 0x000fe200078e0a12 */
[----:B------:R-:W-:Y:S01]  /*8d10*/  ISETP.GT.U32.AND P6, PT, R18, R9, PT ;  /* 0x000000091200720c */ /* 0x000fe20003fc4070 */
[----:B0-----:R-:W-:Y:S02]  /*8d20*/  IMAD.MOV.U32 R0, RZ, RZ, R16 ;  /* 0x000000ffff007224 */ /* 0x001fe400078e0010 */
[----:B------:R-:W-:Y:S02]  /*8d30*/  VIADD R2, R19, 0x14a ;  /* 0x0000014a13027836 */ /* 0x000fe40000000000 */
[----:B------:R-:W-:-:S03]  /*8d40*/  IMAD.HI.U32 R17, R25, R14, RZ ;  /* 0x0000000e19117227 */ /* 0x000fc600078e00ff */
[----:B------:R-:W-:Y:S01]  /*8d50*/  IABS R11, R2 ;  /* 0x00000002000b7213 */ /* 0x000fe20000000000 */
[----:B------:R-:W-:Y:S01]  /*8d60*/  @!P5 IMAD.MOV R0, RZ, RZ, -R0 ;  /* 0x000000ffff00d224 */ /* 0x000fe200078e0a00 */
[----:B------:R-:W-:Y:S01]  /*8d70*/  ISETP.GE.AND P5, PT, R4, RZ, PT ;  /* 0x000000ff0400720c */ /* 0x000fe20003fa6270 */
[C---:B------:R-:W-:Y:S02]  /*8d80*/  IMAD R3, R18.reuse, R6, R3 ;  /* 0x0000000612037224 */ /* 0x040fe400078e0203 */
[----:B------:R-:W-:Y:S01]  /*8d90*/  IMAD.HI.U32 R15, R25, R13, RZ ;  /* 0x0000000d190f7227 */ /* 0x000fe200078e00ff */
[----:B------:R0:W-:Y:S02]  /*8da0*/  STL [R1+0x330], R0 ;  /* 0x0003300001007387 */ /* 0x0001e40000100800 */
[----:B------:R-:W-:Y:S01]  /*8db0*/  ISETP.GT.U32.AND P3, PT, R18, R3, PT ;  /* 0x000000031200720c */ /* 0x000fe20003f64070 */
[----:B------:R-:W-:Y:S02]  /*8dc0*/  IMAD.MOV R17, RZ, RZ, -R17 ;  /* 0x000000ffff117224 */ /* 0x000fe400078e0a11 */
[----:B------:R-:W-:-:S02]  /*8dd0*/  IMAD.MOV R15, RZ, RZ, -R15 ;  /* 0x000000ffff0f7224 */ /* 0x000fc400078e0a0f */
[C---:B------:R-:W-:Y:S02]  /*8de0*/  IMAD R4, R18.reuse, R17, R14 ;  /* 0x0000001112047224 */ /* 0x040fe400078e020e */
[----:B------:R-:W-:Y:S02]  /*8df0*/  IMAD.MOV.U32 R16, RZ, RZ, R11 ;  /* 0x000000ffff107224 */ /* 0x000fe400078e000b */
[----:B0-----:R-:W-:Y:S02]  /*8e00*/  IMAD.MOV.U32 R0, RZ, RZ, R7 ;  /* 0x000000ffff007224 */ /* 0x001fe400078e0007 */
[C---:B------:R-:W-:Y:S02]  /*8e10*/  IMAD R11, R18.reuse, R15, R13 ;  /* 0x0000000f120b7224 */ /* 0x040fe400078e020d */
[----:B------:R-:W-:Y:S01]  /*8e20*/  @!P1 IMAD.MOV R0, RZ, RZ, -R0 ;  /* 0x000000ffff009224 */ /* 0x000fe200078e0a00 */
[C---:B------:R-:W-:Y:S01]  /*8e30*/  ISETP.GT.U32.AND P1, PT, R18.reuse, R5, PT ;  /* 0x000000051200720c */ /* 0x040fe20003f24070 */
[----:B------:R-:W-:Y:S01]  /*8e40*/  @!P6 IMAD.IADD R9, R9, 0x1, -R18 ;  /* 0x000000010909e824 */ /* 0x000fe200078e0a12 */
[----:B------:R-:W-:Y:S01]  /*8e50*/  ISETP.GT.U32.AND P6, PT, R18, R4, PT ;  /* 0x000000041200720c */ /* 0x000fe20003fc4070 */
[----:B------:R-:W-:Y:S01]  /*8e60*/  IMAD.MOV.U32 R13, RZ, RZ, R8 ;  /* 0x000000ffff0d7224 */ /* 0x000fe200078e0008 */
[----:B------:R0:W-:Y:S01]  /*8e70*/  STL [R1+0x370], R0 ;  /* 0x0003700001007387 */ /* 0x0001e20000100800 */
[----:B------:R-:W-:-:S04]  /*8e80*/  IMAD.HI.U32 R7, R25, R16, RZ ;  /* 0x0000001019077227 */ /* 0x000fc800078e00ff */
[----:B------:R-:W-:Y:S01]  /*8e90*/  @!P2 IMAD.MOV R13, RZ, RZ, -R13 ;  /* 0x000000ffff0da224 */ /* 0x000fe200078e0a0d */
[----:B------:R-:W-:Y:S01]  /*8ea0*/  ISETP.GE.AND P2, PT, R10, RZ, PT ;  /* 0x000000ff0a00720c */ /* 0x000fe20003f46270 */
[----:B------:R-:W-:Y:S02]  /*8eb0*/  IMAD.MOV R7, RZ, RZ, -R7 ;  /* 0x000000ffff077224 */ /* 0x000fe400078e0a07 */
[----:B------:R-:W-:Y:S01]  /*8ec0*/  @!P3 IMAD.IADD R3, R3, 0x1, -R18 ;  /* 0x000000010303b824 */ /* 0x000fe200078e0a12 */
[----:B------:R1:W-:Y:S01]  /*8ed0*/  STL [R1+0x374], R13 ;  /* 0x0003740d01007387 */ /* 0x0003e20000100800 */
[----:B0-----:R-:W-:Y:S02]  /*8ee0*/  IMAD.MOV.U32 R0, RZ, RZ, R9 ;  /* 0x000000ffff007224 */ /* 0x001fe400078e0009 */
[----:B------:R-:W-:Y:S01]  /*8ef0*/  VIADD R6, R19, 0x148 ;  /* 0x0000014813067836 */ /* 0x000fe20000000000 */
[C---:B------:R-:W-:Y:S01]  /*8f00*/  ISETP.GT.U32.AND P3, PT, R18.reuse, R3, PT ;  /* 0x000000031200720c */ /* 0x040fe20003f64070 */
[----:B------:R-:W-:Y:S01]  /*8f10*/  @!P4 IMAD.MOV R0, RZ, RZ, -R0 ;  /* 0x000000ffff00c224 */ /* 0x000fe200078e0a00 */
[----:B------:R-:W-:Y:S01]  /*8f20*/  ISETP.GT.U32.AND P4, PT, R18, R11, PT ;  /* 0x0000000b1200720c */ /* 0x000fe20003f84070 */
[--C-:B------:R-:W-:Y:S01]  /*8f30*/  @!P6 IMAD.IADD R4, R4, 0x1, -R18.reuse ;  /* 0x000000010404e824 */ /* 0x100fe200078e0a12 */
[----:B------:R-:W-:Y:S01]  /*8f40*/  IABS R14, R6 ;  /* 0x00000006000e7213 */ /* 0x000fe20000000000 */
[----:B------:R-:W-:Y:S01]  /*8f50*/  @!P1 IMAD.IADD R5, R5, 0x1, -R18 ;  /* 0x0000000105059824 */ /* 0x000fe200078e0a12 */
[----:B------:R0:W-:Y:S01]  /*8f60*/  STL [R1+0x36c], R0 ;  /* 0x00036c0001007387 */ /* 0x0001e20000100800 */
[----:B-1----:R-:W-:Y:S01]  /*8f70*/  IMAD R13, R18, R7, R16 ;  /* 0x00000007120d7224 */ /* 0x002fe200078e0210 */
[----:B------:R-:W-:Y:S01]  /*8f80*/  ISETP.GE.AND P1, PT, R12, RZ, PT ;  /* 0x000000ff0c00720c */ /* 0x000fe20003f26270 */
[----:B------:R-:W-:-:S03]  /*8f90*/  IMAD.HI.U32 R8, R25, R14, RZ ;  /* 0x0000000e19087227 */ /* 0x000fc600078e00ff */
[C---:B------:R-:W-:Y:S01]  /*8fa0*/  ISETP.GT.U32.AND P6, PT, R18.reuse, R13, PT ;  /* 0x0000000d1200720c */ /* 0x040fe20003fc4070 */
[----:B------:R-:W-:Y:S02]  /*8fb0*/  IMAD.MOV R8, RZ, RZ, -R8 ;  /* 0x000000ffff087224 */ /* 0x000fe400078e0a08 */
[--C-:B------:R-:W-:Y:S01]  /*8fc0*/  @!P4 IMAD.IADD R11, R11, 0x1, -R18.reuse ;  /* 0x000000010b0bc824 */ /* 0x100fe200078e0a12 */
[----:B------:R-:W-:Y:S01]  /*8fd0*/  ISETP.GT.U32.AND P4, PT, R18, R4, PT ;  /* 0x000000041200720c */ /* 0x000fe20003f84070 */
[----:B0-----:R-:W-:Y:S02]  /*8fe0*/  IMAD.MOV.U32 R0, RZ, RZ, R5 ;  /* 0x000000ffff007224 */ /* 0x001fe400078e0005 */
[----:B------:R-:W-:Y:S02]  /*8ff0*/  VIADD R7, R19, 0x146 ;  /* 0x0000014613077836 */ /* 0x000fe40000000000 */
[----:B------:R-:W-:Y:S01]  /*9000*/  @!P3 IMAD.IADD R3, R3, 0x1, -R18 ;  /* 0x000000010303b824 */ /* 0x000fe200078e0a12 */
[----:B------:R-:W-:Y:S01]  /*9010*/  ISETP.GE.AND P3, PT, R2, RZ, PT ;  /* 0x000000ff0200720c */ /* 0x000fe20003f66270 */
[----:B------:R-:W-:Y:S01]  /*9020*/  @!P0 IMAD.MOV R0, RZ, RZ, -R0 ;  /* 0x000000ffff008224 */ /* 0x000fe200078e0a00 */
[C---:B------:R-:W-:Y:S01]  /*9030*/  ISETP.GT.U32.AND P0, PT, R18.reuse, R11, PT ;  /* 0x0000000b1200720c */ /* 0x040fe20003f04070 */
[----:B------:R-:W-:Y:S01]  /*9040*/  IMAD R2, R18, R8, R14 ;  /* 0x0000000812027224 */ /* 0x000fe200078e020e */
[----:B------:R-:W-:Y:S01]  /*9050*/  IABS R14, R7 ;  /* 0x00000007000e7213 */ /* 0x000fe20000000000 */
[--C-:B------:R-:W-:Y:S01]  /*9060*/  @!P6 IMAD.IADD R13, R13, 0x1, -R18.reuse ;  /* 0x000000010d0de824 */ /* 0x100fe200078e0a12 */
[----:B------:R0:W-:Y:S01]  /*9070*/  STL [R1+0x368], R0 ;  /* 0x0003680001007387 */ /* 0x0001e20000100800 */
[----:B------:R-:W-:Y:S01]  /*9080*/  @!P4 IMAD.IADD R4, R4, 0x1, -R18 ;  /* 0x000000010404c824 */ /* 0x000fe200078e0a12 */
[C---:B------:R-:W-:Y:S01]  /*9090*/  ISETP.GT.U32.AND P4, PT, R18.reuse, R2, PT ;  /* 0x000000021200720c */ /* 0x040fe20003f84070 */
[----:B------:R-:W-:Y:S01]  /*90a0*/  IMAD.HI.U32 R16, R25, R14, RZ ;  /* 0x0000000e19107227 */ /* 0x000fe200078e00ff */
[----:B------:R-:W-:-:S03]  /*90b0*/  ISETP.GT.U32.AND P6, PT, R18, R13, PT ;  /* 0x0000000d1200720c */ /* 0x000fc60003fc4070 */
[----:B------:R-:W-:Y:S02]  /*90c0*/  IMAD.MOV R16, RZ, RZ, -R16 ;  /* 0x000000ffff107224 */ /* 0x000fe400078e0a10 */
[----:B------:R-:W-:Y:S01]  /*90d0*/  @!P0 IMAD.IADD R11, R11, 0x1, -R18 ;  /* 0x000000010b0b8824 */ /* 0x000fe200078e0a12 */
[----:B------:R-:W-:Y:S01]  /*90e0*/  ISETP.GE.AND P0, PT, R6, RZ, PT ;  /* 0x000000ff0600720c */ /* 0x000fe20003f06270 */
[C---:B------:R-:W-:Y:S02]  /*90f0*/  VIADD R12, R19.reuse, 0x140 ;  /* 0x00000140130c7836 */ /* 0x040fe40000000000 */
[C---:B------:R-:W-:Y:S02]  /*9100*/  IMAD R6, R18.reuse, R16, R14 ;  /* 0x0000001012067224 */ /* 0x040fe400078e020e */
[----:B------:R-:W-:Y:S01]  /*9110*/  VIADD R10, R19, 0x144 ;  /* 0x00000144130a7836 */ /* 0x000fe20000000000 */
[----:B------:R-:W-:Y:S01]  /*9120*/  IABS R9, R12 ;  /* 0x0000000c00097213 */ /* 0x000fe20000000000 */
[----:B------:R-:W-:Y:S01]  /*9130*/  @!P6 IMAD.IADD R13, R13, 0x1, -R18 ;  /* 0x000000010d0de824 */ /* 0x000fe200078e0a12 */
[----:B------:R-:W-:Y:S01]  /*9140*/  ISETP.GT.U32.AND P6, PT, R18, R6, PT ;  /* 0x000000061200720c */ /* 0x000fe20003fc4070 */
[----:B------:R-:W-:Y:S01]  /*9150*/  VIADD R5, R19, 0x142 ;  /* 0x0000014213057836 */ /* 0x000fe20000000000 */
[----:B------:R-:W-:Y:S01]  /*9160*/  IABS R15, R10 ;  /* 0x0000000a000f7213 */ /* 0x000fe20000000000 */
[----:B------:R-:W-:-:S03]  /*9170*/  IMAD.HI.U32 R16, R25, R9, RZ ;  /* 0x0000000919107227 */ /* 0x000fc600078e00ff */
[----:B------:R-:W-:Y:S01]  /*9180*/  IABS R8, R5 ;  /* 0x0000000500087213 */ /* 0x000fe20000000000 */
[----:B------:R-:W-:Y:S01]  /*9190*/  @!P4 IMAD.IADD R2, R2, 0x1, -R18 ;  /* 0x000000010202c824 */ /* 0x000fe200078e0a12 */
[----:B------:R-:W-:Y:S01]  /*91a0*/  ISETP.GE.AND P4, PT, R7, RZ, PT ;  /* 0x000000ff0700720c */ /* 0x000fe20003f86270 */
[----:B------:R-:W-:Y:S02]  /*91b0*/  IMAD.MOV R16, RZ, RZ, -R16 ;  /* 0x000000ffff107224 */ /* 0x000fe400078e0a10 */
[----:B------:R-:W-:Y:S02]  /*91c0*/  VIADD R7, R19, 0x13e ;  /* 0x0000013e13077836 */ /* 0x000fe40000000000 */
[----:B------:R-:W-:-:S04]  /*91d0*/  IMAD.HI.U32 R14, R25, R15, RZ ;  /* 0x0000000f190e7227 */ /* 0x000fc800078e00ff */
[----:B0-----:R-:W-:Y:S02]  /*91e0*/  IMAD.MOV.U32 R0, RZ, RZ, R4 ;  /* 0x000000ffff007224 */ /* 0x001fe400078e0004 */
[----:B------:R-:W-:-:S04]  /*91f0*/  IMAD.HI.U32 R17, R25, R8, RZ ;  /* 0x0000000819117227 */ /* 0x000fc800078e00ff */
[----:B------:R-:W-:Y:S01]  /*9200*/  IMAD R9, R18, R16, R9 ;  /* 0x0000001012097224 */ /* 0x000fe200078e0209 */
[----:B------:R-:W-:Y:S01]  /*9210*/  IABS R16, R7 ;  /* 0x0000000700107213 */ /* 0x000fe20000000000 */
[----:B------:R-:W-:Y:S01]  /*9220*/  @!P6 IMAD.IADD R6, R6, 0x1, -R18 ;  /* 0x000000010606e824 */ /* 0x000fe200078e0a12 */
[C---:B------:R-:W-:Y:S01]  /*9230*/  ISETP.GT.U32.AND P6, PT, R18.reuse, R2, PT ;  /* 0x000000021200720c */ /* 0x040fe20003fc4070 */
[----:B------:R-:W-:Y:S02]  /*9240*/  @!P5 IMAD.MOV R3, RZ, RZ, -R3 ;  /* 0x000000ffff03d224 */ /* 0x000fe400078e0a03 */
[----:B------:R-:W-:Y:S02]  /*9250*/  IMAD.MOV R14, RZ, RZ, -R14 ;  /* 0x000000ffff0e7224 */ /* 0x000fe400078e0a0e */
[----:B------:R-:W-:Y:S01]  /*9260*/  @!P2 IMAD.MOV R0, RZ, RZ, -R0 ;  /* 0x000000ffff00a224 */ /* 0x000fe200078e0a00 */
[----:B------:R-:W-:Y:S01]  /*9270*/  STL [R1+0x384], R3 ;  /* 0x0003840301007387 */ /* 0x000fe20000100800 */
[----:B------:R-:W-:Y:S01]  /*9280*/  IMAD.MOV R17, RZ, RZ, -R17 ;  /* 0x000000ffff117224 */ /* 0x000fe200078e0a11 */
[C---:B------:R-:W-:Y:S01]  /*9290*/  ISETP.GT.U32.AND P2, PT, R18.reuse, R6, PT ;  /* 0x000000061200720c */ /* 0x040fe20003f44070 */
[----:B------:R-:W-:Y:S01]  /*92a0*/  IMAD R14, R18, R14, R15 ;  /* 0x0000000e120e7224 */ /* 0x000fe200078e020f */
[----:B------:R0:W-:Y:S01]  /*92b0*/  STL [R1+0x380], R0 ;  /* 0x0003800001007387 */ /* 0x0001e20000100800 */
[----:B------:R-:W-:-:S02]  /*92c0*/  IMAD.MOV.U32 R4, RZ, RZ, R16 ;  /* 0x000000ffff047224 */ /* 0x000fc400078e0010 */
[----:B------:R-:W-:Y:S01]  /*92d0*/  IMAD.MOV.U32 R16, RZ, RZ, R11 ;  /* 0x000000ffff107224 */ /* 0x000fe200078e000b */
[C---:B------:R-:W-:Y:S01]  /*92e0*/  ISETP.GT.U32.AND P5, PT, R18.reuse, R14, PT ;  /* 0x0000000e1200720c */ /* 0x040fe20003fa4070 */
[----:B------:R-:W-:Y:S02]  /*92f0*/  IMAD R8, R18, R17, R8 ;  /* 0x0000001112087224 */ /* 0x000fe400078e0208 */
[----:B------:R-:W-:Y:S02]  /*9300*/  @!P1 IMAD.MOV R16, RZ, RZ, -R16 ;  /* 0x000000ffff109224 */ /* 0x000fe400078e0a10 */
[----:B------:R-:W-:Y:S01]  /*9310*/  @!P6 IMAD.IADD R2, R2, 0x1, -R18 ;  /* 0x000000010202e824 */ /* 0x000fe200078e0a12 */
[C---:B------:R-:W-:Y:S01]  /*9320*/  ISETP.GT.U32.AND P1, PT, R18.reuse, R8, PT ;  /* 0x000000081200720c */ /* 0x040fe20003f24070 */
[----:B0-----:R-:W-:Y:S01]  /*9330*/  IMAD.MOV.U32 R0, RZ, RZ, R13 ;  /* 0x000000ffff007224 */ /* 0x001fe200078e000d */
[----:B------:R-:W-:Y:S01]  /*9340*/  STL [R1+0x3ac], R16 ;  /* 0x0003ac1001007387 */ /* 0x000fe20000100800 */
[----:B------:R-:W-:Y:S01]  /*9350*/  ISETP.GT.U32.AND P6, PT, R18, R9, PT ;  /* 0x000000091200720c */ /* 0x000fe20003fc4070 */
[----:B------:R-:W-:-:S04]  /*9360*/  IMAD.HI.U32 R11, R25, R4, RZ ;  /* 0x00000004190b7227 */ /* 0x000fc800078e00ff */
[----:B------:R-:W-:Y:S01]  /*9370*/  @!P3 IMAD.MOV R0, RZ, RZ, -R0 ;  /* 0x000000ffff00b224 */ /* 0x000fe200078e0a00 */
[----:B------:R-:W-:Y:S01]  /*9380*/  ISETP.GE.AND P3, PT, R10, RZ, PT ;  /* 0x000000ff0a00720c */ /* 0x000fe20003f66270 */
[----:B------:R-:W-:Y:S02]  /*9390*/  VIADD R15, R19, 0x13c ;  /* 0x0000013c130f7836 */ /* 0x000fe40000000000 */
[----:B------:R-:W-:Y:S01]  /*93a0*/  IMAD.MOV R11, RZ, RZ, -R11 ;  /* 0x000000ffff0b7224 */ /* 0x000fe200078e0a0b */
[----:B------:R0:W-:Y:S01]  /*93b0*/  STL [R1+0x3b0], R0 ;  /* 0x0003b00001007387 */ /* 0x0001e20000100800 */
[--C-:B------:R-:W-:Y:S01]  /*93c0*/  @!P2 IMAD.IADD R6, R6, 0x1, -R18.reuse ;  /* 0x000000010606a824 */ /* 0x100fe200078e0a12 */
[----:B------:R-:W-:Y:S01]  /*93d0*/  IABS R3, R15 ;  /* 0x0000000f00037213 */ /* 0x000fe20000000000 */
[--C-:B------:R-:W-:Y:S01]  /*93e0*/  @!P5 IMAD.IADD R14, R14, 0x1, -R18.reuse ;  /* 0x000000010e0ed824 */ /* 0x100fe200078e0a12 */
[----:B------:R-:W-:Y:S01]  /*93f0*/  ISETP.GE.AND P2, PT, R5, RZ, PT ;  /* 0x000000ff0500720c */ /* 0x000fe20003f46270 */
[----:B------:R-:W-:Y:S01]  /*9400*/  @!P1 IMAD.IADD R8, R8, 0x1, -R18 ;  /* 0x0000000108089824 */ /* 0x000fe200078e0a12 */
[----:B------:R-:W-:Y:S01]  /*9410*/  ISETP.GE.AND P5, PT, R12, RZ, PT ;  /* 0x000000ff0c00720c */ /* 0x000fe20003fa6270 */
[C---:B------:R-:W-:Y:S01]  /*9420*/  IMAD R5, R18.reuse, R11, R4 ;  /* 0x0000000b12057224 */ /* 0x040fe200078e0204 */
[C---:B------:R-:W-:Y:S01]  /*9430*/  ISETP.GT.U32.AND P1, PT, R18.reuse, R14, PT ;  /* 0x0000000e1200720c */ /* 0x040fe20003f24070 */
[----:B------:R-:W-:Y:S01]  /*9440*/  @!P6 IMAD.IADD R9, R9, 0x1, -R18 ;  /* 0x000000010909e824 */ /* 0x000fe200078e0a12 */
[----:B------:R-:W-:Y:S01]  /*9450*/  ISETP.GT.U32.AND P6, PT, R18, R8, PT ;  /* 0x000000081200720c */ /* 0x000fe20003fc4070 */
[----:B0-----:R-:W-:-:S02]  /*9460*/  IMAD.MOV.U32 R0, RZ, RZ, R2 ;  /* 0x000000ffff007224 */ /* 0x001fc400078e0002 */
[----:B------:R-:W-:-:S04]  /*9470*/  IMAD.HI.U32 R10, R25, R3, RZ ;  /* 0x00000003190a7227 */ /* 0x000fc800078e00ff */
[----:B------:R-:W-:Y:S01]  /*9480*/  @!P0 IMAD.MOV R0, RZ, RZ, -R0 ;  /* 0x000000ffff008224 */ /* 0x000fe200078e0a00 */
[C---:B------:R-:W-:Y:S01]  /*9490*/  ISETP.GT.U32.AND P0, PT, R18.reuse, R9, PT ;  /* 0x000000091200720c */ /* 0x040fe20003f04070 */
[----:B------:R-:W-:Y:S02]  /*94a0*/  IMAD.MOV R10, RZ, RZ, -R10 ;  /* 0x000000ffff0a7224 */ /* 0x000fe400078e0a0a */
[C---:B------:R-:W-:Y:S01]  /*94b0*/  VIADD R11, R19.reuse, 0x13a ;  /* 0x0000013a130b7836 */ /* 0x040fe20000000000 */
[----:B------:R0:W-:Y:S01]  /*94c0*/  STL [R1+0x3a8], R0 ;  /* 0x0003a80001007387 */ /* 0x0001e20000100800 */
[----:B------:R-:W-:Y:S02]  /*94d0*/  IMAD R2, R18, R10, R3 ;  /* 0x0000000a12027224 */ /* 0x000fe400078e0203 */
[--C-:B------:R-:W-:Y:S01]  /*94e0*/  @!P1 IMAD.IADD R14, R14, 0x1, -R18.reuse ;  /* 0x000000010e0e9824 */ /* 0x100fe200078e0a12 */
[----:B------:R-:W-:Y:S01]  /*94f0*/  IABS R3, R11 ;  /* 0x0000000b00037213 */ /* 0x000fe20000000000 */
[----:B------:R-:W-:Y:S01]  /*9500*/  @!P6 IMAD.IADD R8, R8, 0x1, -R18 ;  /* 0x000000010808e824 */ /* 0x000fe200078e0a12 */
[----:B------:R-:W-:Y:S01]  /*9510*/  ISETP.GT.U32.AND P6, PT, R18, R2, PT ;  /* 0x000000021200720c */ /* 0x000fe20003fc4070 */
[----:B------:R-:W-:Y:S01]  /*9520*/  VIADD R10, R19, 0x136 ;  /* 0x00000136130a7836 */ /* 0x000fe20000000000 */
[----:B------:R-:W-:Y:S01]  /*9530*/  ISETP.GE.AND P1, PT, R7, RZ, PT ;  /* 0x000000ff0700720c */ /* 0x000fe20003f26270 */
[----:B------:R-:W-:-:S03]  /*9540*/  IMAD.HI.U32 R13, R25, R3, RZ ;  /* 0x00000003190d7227 */ /* 0x000fc600078e00ff */
[----:B------:R-:W-:Y:S01]  /*9550*/  IABS R7, R10 ;  /* 0x0000000a00077213 */ /* 0x000fe20000000000 */
[----:B0-----:R-:W-:Y:S02]  /*9560*/  IMAD.MOV.U32 R0, RZ, RZ, R6 ;  /* 0x000000ffff007224 */ /* 0x001fe400078e0006 */
[----:B------:R-:W-:Y:S02]  /*9570*/  VIADD R6, R19, 0x138 ;  /* 0x0000013813067836 */ /* 0x000fe40000000000 */
[----:B------:R-:W-:Y:S01]  /*9580*/  @!P4 IMAD.MOV R0, RZ, RZ, -R0 ;  /* 0x000000ffff00c224 */ /* 0x000fe200078e0a00 */
[C---:B------:R-:W-:Y:S01]  /*9590*/  ISETP.GT.U32.AND P4, PT, R18.reuse, R5, PT ;  /* 0x000000051200720c */ /* 0x040fe20003f84070 */
[----:B------:R-:W-:Y:S01]  /*95a0*/  IMAD.MOV R13, RZ, RZ, -R13 ;  /* 0x000000ffff0d7224 */ /* 0x000fe200078e0a0d */
[----:B------:R-:W-:Y:S01]  /*95b0*/  IABS R4, R6 ;  /* 0x0000000600047213 */ /* 0x000fe20000000000 */
[----:B------:R-:W-:Y:S01]  /*95c0*/  @!P0 IMAD.IADD R9, R9, 0x1, -R18 ;  /* 0x0000000109098824 */ /* 0x000fe200078e0a12 */
[----:B------:R0:W-:Y:S01]  /*95d0*/  STL [R1+0x3a4], R0 ;  /* 0x0003a40001007387 */ /* 0x0001e20000100800 */
[----:B------:R-:W-:Y:S01]  /*95e0*/  IMAD R3, R18, R13, R3 ;  /* 0x0000000d12037224 */ /* 0x000fe200078e0203 */
[----:B------:R-:W-:Y:S01]  /*95f0*/  ISETP.GE.AND P0, PT, R15, RZ, PT ;  /* 0x000000ff0f00720c */ /* 0x000fe20003f06270 */
[----:B------:R-:W-:-:S04]  /*9600*/  IMAD.HI.U32 R12, R25, R4, RZ ;  /* 0x00000004190c7227 */ /* 0x000fc800078e00ff */
[--C-:B------:R-:W-:Y:S02]  /*9610*/  @!P6 IMAD.IADD R2, R2, 0x1, -R18.reuse ;  /* 0x000000010202e824 */ /* 0x100fe400078e0a12 */
[----:B------:R-:W-:Y:S01]  /*9620*/  @!P4 IMAD.IADD R5, R5, 0x1, -R18 ;  /* 0x000000010505c824 */ /* 0x000fe200078e0a12 */
[----:B------:R-:W-:Y:S01]  /*9630*/  ISETP.GE.AND P4, PT, R11, RZ, PT ;  /* 0x000000ff0b00720c */ /* 0x000fe20003f86270 */
[----:B0-----:R-:W-:Y:S01]  /*9640*/  IMAD.MOV.U32 R0, RZ, RZ, R14 ;  /* 0x000000ffff007224 */ /* 0x001fe200078e000e */
[C---:B------:R-:W-:Y:S01]  /*9650*/  ISETP.GT.U32.AND P6, PT, R18.reuse, R2, PT ;  /* 0x000000021200720c */ /* 0x040fe20003fc4070 */
[----:B------:R-:W-:Y:S02]  /*9660*/  IMAD.MOV R11, RZ, RZ, -R12 ;  /* 0x000000ffff0b7224 */ /* 0x000fe400078e0a0c */
[----:B------:R-:W-:Y:S01]  /*9670*/  @!P3 IMAD.MOV R0, RZ, RZ, -R0 ;  /* 0x000000ffff00b224 */ /* 0x000fe200078e0a00 */
[----:B------:R-:W-:Y:S01]  /*9680*/  ISETP.GT.U32.AND P3, PT, R18, R5, PT ;  /* 0x000000051200720c */ /* 0x000fe20003f64070 */
[----:B------:R-:W-:-:S02]  /*9690*/  IMAD.MOV.U32 R12, RZ, RZ, R8 ;  /* 0x000000ffff0c7224 */ /* 0x000fc400078e0008 */
[----:B------:R-:W-:Y:S01]  /*96a0*/  IMAD.HI.U32 R8, R25, R7, RZ ;  /* 0x0000000719087227 */ /* 0x000fe200078e00ff */
[----:B------:R0:W-:Y:S03]  /*96b0*/  STL [R1+0x3a0], R0 ;  /* 0x0003a00001007387 */ /* 0x0001e60000100800 */
[----:B------:R-:W-:Y:S01]  /*96c0*/  @!P2 IMAD.MOV R12, RZ, RZ, -R12 ;  /* 0x000000ffff0ca224 */ /* 0x000fe200078e0a0c */
[C---:B------:R-:W-:Y:S01]  /*96d0*/  ISETP.GT.U32.AND P2, PT, R18.reuse, R3, PT ;  /* 0x000000031200720c */ /* 0x040fe20003f44070 */
[----:B------:R-:W-:Y:S02]  /*96e0*/  IMAD R4, R18, R11, R4 ;  /* 0x0000000b12047224 */ /* 0x000fe400078e0204 */
[--C-:B------:R-:W-:Y:S01]  /*96f0*/  @!P6 IMAD.IADD R2, R2, 0x1, -R18.reuse ;  /* 0x000000010202e824 */ /* 0x100fe200078e0a12 */
[----:B------:R-:W-:Y:S01]  /*9700*/  STL [R1+0x390], R12 ;  /* 0x0003900c01007387 */ /* 0x000fe20000100800 */
[----:B------:R-:W-:Y:S01]  /*9710*/  @!P3 IMAD.IADD R5, R5, 0x1, -R18 ;  /* 0x000000010505b824 */ /* 0x000fe200078e0a12 */
[----:B------:R-:W-:Y:S01]  /*9720*/  ISETP.GT.U32.AND P3, PT, R18, R4, PT ;  /* 0x000000041200720c */ /* 0x000fe20003f64070 */
[----:B0-----:R-:W-:Y:S01]  /*9730*/  IMAD.MOV.U32 R0, RZ, RZ, R9 ;  /* 0x000000ffff007224 */ /* 0x001fe200078e0009 */
[----:B------:R-:W-:Y:S01]  /*9740*/  ISETP.GE.AND P6, PT, R10, RZ, PT ;  /* 0x000000ff0a00720c */ /* 0x000fe20003fc6270 */
[----:B------:R-:W-:-:S02]  /*9750*/  IMAD.MOV.U32 R11, RZ, RZ, R5 ;  /* 0x000000ffff0b7224 */ /* 0x000fc400078e0005 */
[----:B------:R-:W-:Y:S01]  /*9760*/  @!P5 IMAD.MOV R0, RZ, RZ, -R0 ;  /* 0x000000ffff00d224 */ /* 0x000fe200078e0a00 */
[----:B------:R-:W-:Y:S01]  /*9770*/  ISETP.GE.AND P5, PT, R6, RZ, PT ;  /* 0x000000ff0600720c */ /* 0x000fe20003fa6270 */
[----:B------:R-:W-:Y:S02]  /*9780*/  IMAD.MOV R6, RZ, RZ, -R8 ;  /* 0x000000ffff067224 */ /* 0x000fe400078e0a08 */
[----:B------:R-:W-:Y:S01]  /*9790*/  @!P2 IMAD.IADD R3, R3, 0x1, -R18 ;  /* 0x000000010303a824 */ /* 0x000fe200078e0a12 */
[----:B------:R0:W-:Y:S01]  /*97a0*/  STL [R1+0x394], R0 ;  /* 0x0003940001007387 */ /* 0x0001e20000100800 */
[C---:B------:R-:W-:Y:S02]  /*97b0*/  IMAD R6, R18.reuse, R6, R7 ;  /* 0x0000000612067224 */ /* 0x040fe400078e0207 */
[----:B------:R-:W-:Y:S01]  /*97c0*/  @!P1 IMAD.MOV R11, RZ, RZ, -R11 ;  /* 0x000000ffff0b9224 */ /* 0x000fe200078e0a0b */
[C---:B------:R-:W-:Y:S01]  /*97d0*/  ISETP.GT.U32.AND P2, PT, R18.reuse, R3, PT ;  /* 0x000000031200720c */ /* 0x040fe20003f44070 */
[C---:B------:R-:W-:Y:S01]  /*97e0*/  VIADD R9, R19.reuse, 0x134 ;  /* 0x0000013413097836 */ /* 0x040fe20000000000 */
[----:B------:R-:W-:Y:S01]  /*97f0*/  ISETP.GT.U32.AND P1, PT, R18, R6, PT ;  /* 0x000000061200720c */ /* 0x000fe20003f24070 */
[C---:B------:R-:W-:Y:S01]  /*9800*/  VIADD R7, R19.reuse, 0x130 ;  /* 0x0000013013077836 */ /* 0x040fe20000000000 */
[----:B------:R1:W-:Y:S01]  /*9810*/  STL [R1+0x398], R11 ;  /* 0x0003980b01007387 */ /* 0x0003e20000100800 */
[----:B------:R-:W-:Y:S01]  /*9820*/  VIADD R8, R19, 0x132 ;  /* 0x0000013213087836 */ /* 0x000fe20000000000 */
[----:B------:R-:W-:Y:S01]  /*9830*/  IABS R17, R9 ;  /* 0x0000000900117213 */ /* 0x000fe20000000000 */
[----:B0-----:R-:W-:Y:S01]  /*9840*/  IMAD.MOV.U32 R0, RZ, RZ, R2 ;  /* 0x000000ffff007224 */ /* 0x001fe200078e0002 */
[----:B------:R-:W-:Y:S01]  /*9850*/  IABS R10, R7 ;  /* 0x00000007000a7213 */ /* 0x000fe20000000000 */
[----:B------:R-:W-:Y:S01]  /*9860*/  @!P3 IMAD.IADD R4, R4, 0x1, -R18 ;  /* 0x000000010404b824 */ /* 0x000fe200078e0a12 */
[----:B------:R-:W-:Y:S01]  /*9870*/  IABS R20, R8 ;  /* 0x0000000800147213 */ /* 0x000fe20000000000 */
[----:B------:R-:W-:Y:S01]  /*9880*/  @!P0 IMAD.MOV R0, RZ, RZ, -R0 ;  /* 0x000000ffff008224 */ /* 0x000fe200078e0a00 */
[----:B------:R-:W-:Y:S01]  /*9890*/  ISETP.GE.AND P0, PT, R9, RZ, PT ;  /* 0x000000ff0900720c */ /* 0x000fe20003f06270 */
[----:B------:R-:W-:Y:S01]  /*98a0*/  IMAD.HI.U32 R9, R25, R17, RZ ;  /* 0x0000001119097227 */ /* 0x000fe200078e00ff */
[----:B------:R-:W-:-:S02]  /*98b0*/  ISETP.GT.U32.AND P3, PT, R18, R4, PT ;  /* 0x000000041200720c */ /* 0x000fc40003f64070 */
[----:B------:R0:W-:Y:S01]  /*98c0*/  STL [R1+0x3b4], R0 ;  /* 0x0003b40001007387 */ /* 0x0001e20000100800 */
[--C-:B------:R-:W-:Y:S02]  /*98d0*/  @!P1 IMAD.IADD R6, R6, 0x1, -R18.reuse ;  /* 0x0000000106069824 */ /* 0x100fe400078e0a12 */
[----:B------:R-:W-:Y:S01]  /*98e0*/  @!P2 IMAD.IADD R3, R3, 0x1, -R18 ;  /* 0x000000010303a824 */ /* 0x000fe200078e0a12 */
[----:B------:R-:W-:Y:S01]  /*98f0*/  ISETP.GE.AND P2, PT, R8, RZ, PT ;  /* 0x000000ff0800720c */ /* 0x000fe20003f46270 */
[----:B------:R-:W-:Y:S01]  /*9900*/  IMAD.MOV R9, RZ, RZ, -R9 ;  /* 0x000000ffff097224 */ /* 0x000fe200078e0a09 */
[----:B------:R-:W-:Y:S01]  /*9910*/  ISETP.GT.U32.AND P1, PT, R18, R6, PT ;  /* 0x000000061200720c */ /* 0x000fe20003f24070 */
[----:B------:R-:W-:Y:S02]  /*9920*/  IMAD.MOV.U32 R5, RZ, RZ, R10 ;  /* 0x000000ffff057224 */ /* 0x000fe400078e000a */
[----:B------:R-:W-:-:S04]  /*9930*/  IMAD.HI.U32 R10, R25, R20, RZ ;  /* 0x00000014190a7227 */ /* 0x000fc800078e00ff */
[C---:B------:R-:W-:Y:S02]  /*9940*/  IMAD R17, R18.reuse, R9, R17 ;  /* 0x0000000912117224 */ /* 0x040fe400078e0211 */
[----:B-1----:R-:W-:Y:S02]  /*9950*/  IMAD.MOV.U32 R11, RZ, RZ, R3 ;  /* 0x000000ffff0b7224 */ /* 0x002fe400078e0003 */
[----:B------:R-:W-:Y:S02]  /*9960*/  IMAD.MOV R8, RZ, RZ, -R10 ;  /* 0x000000ffff087224 */ /* 0x000fe400078e0a0a */
[----:B------:R-:W-:Y:S01]  /*9970*/  @!P4 IMAD.MOV R11, RZ, RZ, -R11 ;  /* 0x000000ffff0bc224 */ /* 0x000fe200078e0a0b */
[C---:B------:R-:W-:Y:S01]  /*9980*/  ISETP.GT.U32.AND P4, PT, R18.reuse, R17, PT ;  /* 0x000000111200720c */ /* 0x040fe20003f84070 */
[----:B------:R-:W-:Y:S02]  /*9990*/  IMAD R20, R18, R8, R20 ;  /* 0x0000000812147224 */ /* 0x000fe400078e0214 */
[--C-:B------:R-:W-:Y:S01]  /*99a0*/  @!P1 IMAD.IADD R6, R6, 0x1, -R18.reuse ;  /* 0x0000000106069824 */ /* 0x100fe200078e0a12 */
[----:B------:R-:W-:Y:S01]  /*99b0*/  STL [R1+0x3b8], R11 ;  /* 0x0003b80b01007387 */ /* 0x000fe20000100800 */
[----:B------:R-:W-:Y:S01]  /*99c0*/  @!P3 IMAD.IADD R4, R4, 0x1, -R18 ;  /* 0x000000010404b824 */ /* 0x000fe200078e0a12 */
[----:B------:R-:W-:Y:S01]  /*99d0*/  ISETP.GT.U32.AND P1, PT, R18, R20, PT ;  /* 0x000000141200720c */ /* 0x000fe20003f24070 */
[----:B------:R-:W-:Y:S01]  /*99e0*/  VIADD R8, R19, 0x12e ;  /* 0x0000012e13087836 */ /* 0x000fe20000000000 */
[----:B------:R-:W-:Y:S01]  /*99f0*/  ISETP.GE.AND P3, PT, R7, RZ, PT ;  /* 0x000000ff0700720c */ /* 0x000fe20003f66270 */
[----:B0-----:R-:W-:-:S02]  /*9a00*/  IMAD.MOV.U32 R0, RZ, RZ, R4 ;  /* 0x000000ffff007224 */ /* 0x001fc400078e0004 */
[----:B------:R-:W-:-:S04]  /*9a10*/  IMAD.HI.U32 R2, R25, R5, RZ ;  /* 0x0000000519027227 */ /* 0x000fc800078e00ff */
[----:B------:R-:W-:Y:S02]  /*9a20*/  @!P4 IMAD.IADD R17, R17, 0x1, -R18 ;  /* 0x000000011111c824 */ /* 0x000fe400078e0a12 */
[----:B------:R-:W-:Y:S01]  /*9a30*/  @!P5 IMAD.MOV R0, RZ, RZ, -R0 ;  /* 0x000000ffff00d224 */ /* 0x000fe200078e0a00 */
[----:B------:R-:W-:Y:S01]  /*9a40*/  ISETP.GE.AND P5, PT, R8, RZ, PT ;  /* 0x000000ff0800720c */ /* 0x000fe20003fa6270 */
[----:B------:R-:W-:Y:S01]  /*9a50*/  @!P1 IMAD.IADD R20, R20, 0x1, -R18 ;  /* 0x0000000114149824 */ /* 0x000fe200078e0a12 */
[C---:B------:R-:W-:Y:S01]  /*9a60*/  ISETP.GT.U32.AND P4, PT, R18.reuse, R17, PT ;  /* 0x000000111200720c */ /* 0x040fe20003f84070 */
[----:B------:R-:W-:Y:S01]  /*9a70*/  IMAD.MOV R2, RZ, RZ, -R2 ;  /* 0x000000ffff027224 */ /* 0x000fe200078e0a02 */
[----:B------:R-:W-:Y:S01]  /*9a80*/  IABS R8, R8 ;  /* 0x0000000800087213 */ /* 0x000fe20000000000 */
[----:B------:R-:W-:Y:S01]  /*9a90*/  VIADD R3, R19, 0x12c ;  /* 0x0000012c13037836 */ /* 0x000fe20000000000 */
[----:B------:R0:W-:Y:S01]  /*9aa0*/  STL [R1+0x3bc], R0 ;  /* 0x0003bc0001007387 */ /* 0x0001e20000100800 */
[C---:B------:R-:W-:Y:S01]  /*9ab0*/  IMAD R2, R18.reuse, R2, R5 ;  /* 0x0000000212027224 */ /* 0x040fe200078e0205 */
[----:B------:R-:W-:Y:S01]  /*9ac0*/  ISETP.GT.U32.AND P1, PT, R18, R20, PT ;  /* 0x000000141200720c */ /* 0x000fe20003f24070 */
[----:B------:R-:W-:Y:S01]  /*9ad0*/  IMAD.HI.U32 R9, R25, R8, RZ ;  /* 0x0000000819097227 */ /* 0x000fe200078e00ff */
[----:B------:R-:W-:-:S03]  /*9ae0*/  IABS R5, R3 ;  /* 0x0000000300057213 */ /* 0x000fc60000000000 */
[----:B------:R-:W-:Y:S02]  /*9af0*/  IMAD.MOV R9, RZ, RZ, -R9 ;  /* 0x000000ffff097224 */ /* 0x000fe400078e0a09 */
[----:B------:R-:W-:-:S04]  /*9b00*/  IMAD.HI.U32 R7, R25, R5, RZ ;  /* 0x0000000519077227 */ /* 0x000fc800078e00ff */
[----:B0-----:R-:W-:Y:S02]  /*9b10*/  IMAD.MOV.U32 R0, RZ, RZ, R6 ;  /* 0x000000ffff007224 */ /* 0x001fe400078e0006 */
[----:B------:R-:W-:Y:S01]  /*9b20*/  @!P4 IMAD.IADD R17, R17, 0x1, -R18 ;  /* 0x000000011111c824 */ /* 0x000fe200078e0a12 */
[----:B------:R-:W-:Y:S01]  /*9b30*/  ISETP.GE.AND P4, PT, R3, RZ, PT ;  /* 0x000000ff0300720c */ /* 0x000fe20003f86270 */
[----:B------:R-:W-:Y:S01]  /*9b40*/  @!P6 IMAD.MOV R0, RZ, RZ, -R0 ;  /* 0x000000ffff00e224 */ /* 0x000fe200078e0a00 */
[C---:B------:R-:W-:Y:S01]  /*9b50*/  ISETP.GT.U32.AND P6, PT, R18.reuse, R2, PT ;  /* 0x000000021200720c */ /* 0x040fe20003fc4070 */
[----:B------:R-:W-:Y:S02]  /*9b60*/  IMAD R3, R18, R9, R8 ;  /* 0x0000000912037224 */ /* 0x000fe400078e0208 */
[----:B------:R-:W-:Y:S01]  /*9b70*/  IMAD.MOV R7, RZ, RZ, -R7 ;  /* 0x000000ffff077224 */ /* 0x000fe200078e0a07 */
[----:B------:R0:W-:Y:S01]  /*9b80*/  STL [R1+0x39c], R0 ;  /* 0x00039c0001007387 */ /* 0x0001e20000100800 */
[----:B------:R-:W-:-:S02]  /*9b90*/  VIADD R14, R19, 0x12a ;  /* 0x0000012a130e7836 */ /* 0x000fc40000000000 */
[--C-:B------:R-:W-:Y:S01]  /*9ba0*/  @!P1 IMAD.IADD R20, R20, 0x1, -R18.reuse ;  /* 0x0000000114149824 */ /* 0x100fe200078e0a12 */
[C---:B------:R-:W-:Y:S01]  /*9bb0*/  ISETP.GT.U32.AND P1, PT, R18.reuse, R3, PT ;  /* 0x000000031200720c */ /* 0x040fe20003f24070 */
[----:B------:R-:W-:Y:S01]  /*9bc0*/  IMAD R5, R18, R7, R5 ;  /* 0x0000000712057224 */ /* 0x000fe200078e0205 */
[----:B------:R-:W-:Y:S01]  /*9bd0*/  IABS R10, R14 ;  /* 0x0000000e000a7213 */ /* 0x000fe20000000000 */
[----:B------:R-:W-:Y:S02]  /*9be0*/  VIADD R11, R19, 0x128 ;  /* 0x00000128130b7836 */ /* 0x000fe40000000000 */
[----:B------:R-:W-:Y:S01]  /*9bf0*/  @!P6 IMAD.IADD R2, R2, 0x1, -R18 ;  /* 0x000000010202e824 */ /* 0x000fe200078e0a12 */
[----:B------:R-:W-:Y:S01]  /*9c00*/  ISETP.GT.U32.AND P6, PT, R18, R5, PT ;  /* 0x000000051200720c */ /* 0x000fe20003fc4070 */
[----:B------:R-:W-:Y:S01]  /*9c10*/  IMAD.HI.U32 R12, R25, R10, RZ ;  /* 0x0000000a190c7227 */ /* 0x000fe200078e00ff */
[----:B------:R-:W-:-:S03]  /*9c20*/  IABS R13, R11 ;  /* 0x0000000b000d7213 */ /* 0x000fc60000000000 */
[----:B------:R-:W-:Y:S02]  /*9c30*/  VIADD R7, R19, 0x126 ;  /* 0x0000012613077836 */ /* 0x000fe40000000000 */
[----:B------:R-:W-:Y:S02]  /*9c40*/  IMAD.MOV R6, RZ, RZ, -R12 ;  /* 0x000000ffff067224 */ /* 0x000fe400078e0a0c */
[----:B------:R-:W-:Y:S01]  /*9c50*/  @!P1 IMAD.IADD R3, R3, 0x1, -R18 ;  /* 0x0000000103039824 */ /* 0x000fe200078e0a12 */
[----:B------:R-:W-:Y:S01]  /*9c60*/  IABS R12, R7 ;  /* 0x00000007000c7213 */ /* 0x000fe20000000000 */
[----:B0-----:R-:W-:Y:S01]  /*9c70*/  IMAD.MOV.U32 R0, RZ, RZ, R17 ;  /* 0x000000ffff007224 */ /* 0x001fe200078e0011 */
[----:B------:R-:W-:Y:S01]  /*9c80*/  ISETP.GT.U32.AND P1, PT, R18, R2, PT ;  /* 0x000000021200720c */ /* 0x000fe20003f24070 */
[----:B------:R-:W-:Y:S02]  /*9c90*/  VIADD R8, R19, 0x124 ;  /* 0x0000012413087836 */ /* 0x000fe40000000000 */
[----:B------:R-:W-:-:S03]  /*9ca0*/  IMAD.HI.U32 R4, R25, R13, RZ ;  /* 0x0000000d19047227 */ /* 0x000fc600078e00ff */
[----:B------:R-:W-:Y:S01]  /*9cb0*/  IABS R15, R8 ;  /* 0x00000008000f7213 */ /* 0x000fe20000000000 */
[----:B------:R-:W-:Y:S01]  /*9cc0*/  @!P0 IMAD.MOV R0, RZ, RZ, -R0 ;  /* 0x000000ffff008224 */ /* 0x000fe200078e0a00 */
[C---:B------:R-:W-:Y:S01]  /*9cd0*/  ISETP.GT.U32.AND P0, PT, R18.reuse, R3, PT ;  /* 0x000000031200720c */ /* 0x040fe20003f04070 */
[----:B------:R-:W-:Y:S02]  /*9ce0*/  @!P6 IMAD.IADD R5, R5, 0x1, -R18 ;  /* 0x000000010505e824 */ /* 0x000fe400078e0a12 */
[----:B------:R-:W-:Y:S01]  /*9cf0*/  IMAD.MOV R4, RZ, RZ, -R4 ;  /* 0x000000ffff047224 */ /* 0x000fe200078e0a04 */
[----:B------:R0:W-:Y:S01]  /*9d00*/  STL [R1+0x38c], R0 ;  /* 0x00038c0001007387 */ /* 0x0001e20000100800 */
[----:B------:R-:W-:Y:S01]  /*9d10*/  IMAD.HI.U32 R21, R25, R12, RZ ;  /* 0x0000000c19157227 */ /* 0x000fe200078e00ff */
[----:B------:R-:W-:-:S03]  /*9d20*/  ISETP.GT.U32.AND P6, PT, R18, R5, PT ;  /* 0x000000051200720c */ /* 0x000fc60003fc4070 */
[C---:B------:R-:W-:Y:S02]  /*9d30*/  IMAD R10, R18.reuse, R6, R10 ;  /* 0x00000006120a7224 */ /* 0x040fe400078e020a */
[----:B------:R-:W-:Y:S02]  /*9d40*/  IMAD R13, R18, R4, R13 ;  /* 0x00000004120d7224 */ /* 0x000fe400078e020d */
[----:B------:R-:W-:Y:S02]  /*9d50*/  IMAD.MOV R21, RZ, RZ, -R21 ;  /* 0x000000ffff157224 */ /* 0x000fe400078e0a15 */
[----:B0-----:R-:W-:Y:S02]  /*9d60*/  IMAD.MOV.U32 R0, RZ, RZ, R20 ;  /* 0x000000ffff007224 */ /* 0x001fe400078e0014 */
[----:B------:R-:W-:-:S04]  /*9d70*/  IMAD.HI.U32 R17, R25, R15, RZ ;  /* 0x0000000f19117227 */ /* 0x000fc800078e00ff */
[----:B------:R-:W-:Y:S01]  /*9d80*/  @!P2 IMAD.MOV R0, RZ, RZ, -R0 ;  /* 0x000000ffff00a224 */ /* 0x000fe200078e0a00 */
[----:B------:R-:W-:Y:S01]  /*9d90*/  ISETP.GT.U32.AND P2, PT, R18, R10, PT ;  /* 0x0000000a1200720c */ /* 0x000fe20003f44070 */
[----:B------:R-:W-:Y:S01]  /*9da0*/  @!P1 IMAD.IADD R2, R2, 0x1, -R18 ;  /* 0x0000000102029824 */ /* 0x000fe200078e0a12 */
[C---:B------:R-:W-:Y:S01]  /*9db0*/  ISETP.GT.U32.AND P1, PT, R18.reuse, R13, PT ;  /* 0x0000000d1200720c */ /* 0x040fe20003f24070 */
[C---:B------:R-:W-:Y:S01]  /*9dc0*/  IMAD R12, R18.reuse, R21, R12 ;  /* 0x00000015120c7224 */ /* 0x040fe200078e020c */
[----:B------:R0:W-:Y:S01]  /*9dd0*/  STL [R1+0x388], R0 ;  /* 0x0003880001007387 */ /* 0x0001e20000100800 */
[----:B------:R-:W-:Y:S02]  /*9de0*/  VIADD R6, R19, 0x122 ;  /* 0x0000012213067836 */ /* 0x000fe40000000000 */
[----:B------:R-:W-:Y:S02]  /*9df0*/  IMAD.MOV R17, RZ, RZ, -R17 ;  /* 0x000000ffff117224 */ /* 0x000fe400078e0a11 */
[----:B------:R-:W-:Y:S01]  /*9e00*/  @!P0 IMAD.IADD R3, R3, 0x1, -R18 ;  /* 0x0000000103038824 */ /* 0x000fe200078e0a12 */
[C---:B------:R-:W-:Y:S01]  /*9e10*/  ISETP.GT.U32.AND P0, PT, R18.reuse, R12, PT ;  /* 0x0000000c1200720c */ /* 0x040fe20003f04070 */
[----:B------:R-:W-:Y:S01]  /*9e20*/  IMAD R15, R18, R17, R15 ;  /* 0x00000011120f7224 */ /* 0x000fe200078e020f */
[----:B------:R-:W-:Y:S01]  /*9e30*/  IABS R16, R6 ;  /* 0x0000000600107213 */ /* 0x000fe20000000000 */
[----:B------:R-:W-:-:S02]  /*9e40*/  IMAD.MOV.U32 R22, RZ, RZ, R2 ;  /* 0x000000ffff167224 */ /* 0x000fc400078e0002 */
[----:B------:R-:W-:Y:S01]  /*9e50*/  @!P6 IMAD.IADD R5, R5, 0x1, -R18 ;  /* 0x000000010505e824 */ /* 0x000fe200078e0a12 */
[----:B------:R-:W-:Y:S01]  /*9e60*/  ISETP.GT.U32.AND P6, PT, R18, R15, PT ;  /* 0x0000000f1200720c */ /* 0x000fe20003fc4070 */
[----:B0-----:R-:W-:Y:S02]  /*9e70*/  IMAD.MOV.U32 R0, RZ, RZ, R3 ;  /* 0x000000ffff007224 */ /* 0x001fe400078e0003 */
[----:B------:R-:W-:Y:S02]  /*9e80*/  VIADD R4, R19, 0x120 ;  /* 0x0000012013047836 */ /* 0x000fe40000000000 */
[----:B------:R-:W-:-:S03]  /*9e90*/  IMAD.HI.U32 R20, R25, R16, RZ ;  /* 0x0000001019147227 */ /* 0x000fc600078e00ff */
[----:B------:R-:W-:Y:S01]  /*9ea0*/  IABS R9, R4 ;  /* 0x0000000400097213 */ /* 0x000fe20000000000 */
[----:B------:R-:W-:Y:S02]  /*9eb0*/  @!P3 IMAD.MOV R22, RZ, RZ, -R22 ;  /* 0x000000ffff16b224 */ /* 0x000fe400078e0a16 */
[----:B------:R-:W-:Y:S02]  /*9ec0*/  @!P5 IMAD.MOV R0, RZ, RZ, -R0 ;  /* 0x000000ffff00d224 */ /* 0x000fe400078e0a00 */
[--C-:B------:R-:W-:Y:S01]  /*9ed0*/  @!P2 IMAD.IADD R10, R10, 0x1, -R18.reuse ;  /* 0x000000010a0aa824 */ /* 0x100fe200078e0a12 */
[----:B------:R-:W-:Y:S01]  /*9ee0*/  STL [R1+0x37c], R22 ;  /* 0x00037c1601007387 */ /* 0x000fe20000100800 */
[----:B------:R-:W-:Y:S01]  /*9ef0*/  @!P1 IMAD.IADD R13, R13, 0x1, -R18 ;  /* 0x000000010d0d9824 */ /* 0x000fe200078e0a12 */
[----:B------:R-:W-:Y:S01]  /*9f00*/  ISETP.GE.AND P2, PT, R14, RZ, PT ;  /* 0x000000ff0e00720c */ /* 0x000fe20003f46270 */
[----:B------:R-:W-:Y:S01]  /*9f10*/  IMAD.MOV R20, RZ, RZ, -R20 ;  /* 0x000000ffff147224 */ /* 0x000fe200078e0a14 */
[----:B------:R0:W-:Y:S01]  /*9f20*/  STL [R1+0x378], R0 ;  /* 0x0003780001007387 */ /* 0x0001e20000100800 */
[----:B------:R-:W-:Y:S01]  /*9f30*/  @!P0 IMAD.IADD R12, R12, 0x1, -R18 ;  /* 0x000000010c0c8824 */ /* 0x000fe200078e0a12 */
[C---:B------:R-:W-:Y:S01]  /*9f40*/  ISETP.GT.U32.AND P0, PT, R18.reuse, R10, PT ;  /* 0x0000000a1200720c */ /* 0x040fe20003f04070 */
[C---:B------:R-:W-:Y:S01]  /*9f50*/  IMAD R16, R18.reuse, R20, R16 ;  /* 0x0000001412107224 */ /* 0x040fe200078e0210 */
[----:B------:R-:W-:Y:S01]  /*9f60*/  ISETP.GT.U32.AND P3, PT, R18, R13, PT ;  /* 0x0000000d1200720c */ /* 0x000fe20003f64070 */
[----:B------:R-:W-:Y:S01]  /*9f70*/  IMAD.HI.U32 R21, R25, R9, RZ ;  /* 0x0000000919157227 */ /* 0x000fe200078e00ff */
[----:B------:R-:W-:-:S03]  /*9f80*/  ISETP.GE.AND P1, PT, R11, RZ, PT ;  /* 0x000000ff0b00720c */ /* 0x000fc60003f26270 */
[----:B------:R-:W-:Y:S01]  /*9f90*/  @!P6 IMAD.IADD R15, R15, 0x1, -R18 ;  /* 0x000000010f0fe824 */ /* 0x000fe200078e0a12 */
[C---:B------:R-:W-:Y:S01]  /*9fa0*/  ISETP.GT.U32.AND P6, PT, R18.reuse, R12, PT ;  /* 0x0000000c1200720c */ /* 0x040fe20003fc4070 */
[----:B0-----:R-:W-:Y:S02]  /*9fb0*/  IMAD.MOV.U32 R0, RZ, RZ, R5 ;  /* 0x000000ffff007224 */ /* 0x001fe400078e0005 */
[----:B------:R-:W-:Y:S01]  /*9fc0*/  IMAD.MOV R21, RZ, RZ, -R21 ;  /* 0x000000ffff157224 */ /* 0x000fe200078e0a15 */
[C---:B------:R-:W-:Y:S01]  /*9fd0*/  ISETP.GT.U32.AND P5, PT, R18.reuse, R15, PT ;  /* 0x0000000f1200720c */ /* 0x040fe20003fa4070 */
[----:B------:R-:W-:Y:S01]  /*9fe0*/  @!P4 IMAD.MOV R0, RZ, RZ, -R0 ;  /* 0x000000ffff00c224 */ /* 0x000fe200078e0a00 */
[C---:B------:R-:W-:Y:S01]  /*9ff0*/  ISETP.GT.U32.AND P4, PT, R18.reuse, R16, PT ;  /* 0x000000101200720c */ /* 0x040fe20003f84070 */
[C---:B------:R-:W-:Y:S02]  /*a000*/  VIADD R14, R19.reuse, 0x11e ;  /* 0x0000011e130e7836 */ /* 0x040fe40000000000 */
[----:B------:R-:W-:Y:S01]  /*a010*/  IMAD R9, R18, R21, R9 ;  /* 0x0000001512097224 */ /* 0x000fe200078e0209 */
[----:B------:R0:W-:Y:S01]  /*a020*/  STL [R1+0x364], R0 ;  /* 0x0003640001007387 */ /* 0x0001e20000100800 */
[----:B------:R-:W-:Y:S01]  /*a030*/  VIADD R11, R19, 0x11c ;  /* 0x0000011c130b7836 */ /* 0x000fe20000000000 */
[----:B------:R-:W-:Y:S01]  /*a040*/  IABS R5, R14 ;  /* 0x0000000e00057213 */ /* 0x000fe20000000000 */
[--C-:B------:R-:W-:Y:S01]  /*a050*/  @!P0 IMAD.IADD R10, R10, 0x1, -R18.reuse ;  /* 0x000000010a0a8824 */ /* 0x100fe200078e0a12 */
[----:B------:R-:W-:Y:S01]  /*a060*/  ISETP.GE.AND P0, PT, R7, RZ, PT ;  /* 0x000000ff0700720c */ /* 0x000fe20003f06270 */
[----:B------:R-:W-:Y:S01]  /*a070*/  @!P3 IMAD.IADD R13, R13, 0x1, -R18 ;  /* 0x000000010d0db824 */ /* 0x000fe200078e0a12 */
[----:B------:R-:W-:Y:S01]  /*a080*/  ISETP.GT.U32.AND P3, PT, R18, R9, PT ;  /* 0x000000091200720c */ /* 0x000fe20003f64070 */
[----:B------:R-:W-:Y:S01]  /*a090*/  IMAD.HI.U32 R7, R25, R5, RZ ;  /* 0x0000000519077227 */ /* 0x000fe200078e00ff */
[----:B------:R-:W-:-:S03]  /*a0a0*/  IABS R3, R11 ;  /* 0x0000000b00037213 */ /* 0x000fc60000000000 */
[----:B------:R-:W-:Y:S02]  /*a0b0*/  IMAD.MOV.U32 R17, RZ, RZ, R10 ;  /* 0x000000ffff117224 */ /* 0x000fe400078e000a */
[--C-:B------:R-:W-:Y:S01]  /*a0c0*/  @!P6 IMAD.IADD R12, R12, 0x1, -R18.reuse ;  /* 0x000000010c0ce824 */ /* 0x100fe200078e0a12 */
[----:B------:R-:W-:Y:S01]  /*a0d0*/  ISETP.GE.AND P6, PT, R8, RZ, PT ;  /* 0x000000ff0800720c */ /* 0x000fe20003fc6270 */
[----:B------:R-:W-:Y:S01]  /*a0e0*/  @!P4 IMAD.IADD R16, R16, 0x1, -R18 ;  /* 0x000000011010c824 */ /* 0x000fe200078e0a12 */
[----:B------:R-:W-:Y:S01]  /*a0f0*/  ISETP.GE.AND P4, PT, R4, RZ, PT ;  /* 0x000000ff0400720c */ /* 0x000fe20003f86270 */
[----:B0-----:R-:W-:Y:S02]  /*a100*/  IMAD.MOV.U32 R0, RZ, RZ, R13 ;  /* 0x000000ffff007224 */ /* 0x001fe400078e000d */
[----:B------:R-:W-:-:S04]  /*a110*/  IMAD.HI.U32 R2, R25, R3, RZ ;  /* 0x0000000319027227 */ /* 0x000fc800078e00ff */
[----:B------:R-:W-:Y:S02]  /*a120*/  IMAD.MOV R4, RZ, RZ, -R7 ;  /* 0x000000ffff047224 */ /* 0x000fe400078e0a07 */
[----:B------:R-:W-:Y:S02]  /*a130*/  @!P2 IMAD.MOV R17, RZ, RZ, -R17 ;  /* 0x000000ffff11a224 */ /* 0x000fe400078e0a11 */
[----:B------:R-:W-:Y:S01]  /*a140*/  @!P5 IMAD.IADD R15, R15, 0x1, -R18 ;  /* 0x000000010f0fd824 */ /* 0x000fe200078e0a12 */
[----:B------:R-:W-:Y:S01]  /*a150*/  ISETP.GE.AND P5, PT, R6, RZ, PT ;  /* 0x000000ff0600720c */ /* 0x000fe20003fa6270 */
[----:B------:R-:W-:Y:S01]  /*a160*/  @!P1 IMAD.MOV R0, RZ, RZ, -R0 ;  /* 0x000000ffff009224 */ /* 0x000fe200078e0a00 */
[----:B------:R-:W-:Y:S01]  /*a170*/  STL [R1+0x360], R17 ;  /* 0x0003601101007387 */ /* 0x000fe20000100800 */
[----:B------:R-:W-:Y:S01]  /*a180*/  IMAD.MOV R2, RZ, RZ, -R2 ;  /* 0x000000ffff027224 */ /* 0x000fe200078e0a02 */
[----:B------:R-:W-:Y:S01]  /*a190*/  ISETP.GE.AND P1, PT, R14, RZ, PT ;  /* 0x000000ff0e00720c */ /* 0x000fe20003f26270 */
[----:B------:R-:W-:Y:S01]  /*a1a0*/  IMAD R5, R18, R4, R5 ;  /* 0x0000000412057224 */ /* 0x000fe200078e0205 */
[----:B------:R0:W-:Y:S01]  /*a1b0*/  STL [R1+0x35c], R0 ;  /* 0x00035c0001007387 */ /* 0x0001e20000100800 */
[----:B------:R-:W-:-:S02]  /*a1c0*/  IMAD.MOV.U32 R6, RZ, RZ, R12 ;  /* 0x000000ffff067224 */ /* 0x000fc400078e000c */
[----:B------:R-:W-:Y:S01]  /*a1d0*/  @!P3 IMAD.IADD R9, R9, 0x1, -R18 ;  /* 0x000000010909b824 */ /* 0x000fe200078e0a12 */
[C---:B------:R-:W-:Y:S01]  /*a1e0*/  ISETP.GT.U32.AND P3, PT, R18.reuse, R16, PT ;  /* 0x000000101200720c */ /* 0x040fe20003f64070 */
[C---:B------:R-:W-:Y:S02]  /*a1f0*/  IMAD R3, R18.reuse, R2, R3 ;  /* 0x0000000212037224 */ /* 0x040fe400078e0203 */
[----:B------:R-:W-:Y:S01]  /*a200*/  @!P0 IMAD.MOV R6, RZ, RZ, -R6 ;  /* 0x000000ffff068224 */ /* 0x000fe200078e0a06 */
[C---:B------:R-:W-:Y:S01]  /*a210*/  ISETP.GT.U32.AND P0, PT, R18.reuse, R5, PT ;  /* 0x000000051200720c */ /* 0x040fe20003f04070 */
[C---:B------:R-:W-:Y:S01]  /*a220*/  VIADD R2, R19.reuse, 0x118 ;  /* 0x0000011813027836 */ /* 0x040fe20000000000 */
[----:B------:R-:W-:Y:S01]  /*a230*/  ISETP.GT.U32.AND P2, PT, R18, R9, PT ;  /* 0x000000091200720c */ /* 0x000fe20003f44070 */
[----:B0-----:R-:W-:Y:S01]  /*a240*/  IMAD.MOV.U32 R0, RZ, RZ, R15 ;  /* 0x000000ffff007224 */ /* 0x001fe200078e000f */
[----:B------:R0:W-:Y:S01]  /*a250*/  STL [R1+0x358], R6 ;  /* 0x0003580601007387 */ /* 0x0001e20000100800 */
[----:B------:R-:W-:-:S02]  /*a260*/  VIADD R4, R19, 0x11a ;  /* 0x0000011a13047836 */ /* 0x000fc40000000000 */
[----:B------:R-:W-:Y:S01]  /*a270*/  @!P6 IMAD.MOV R0, RZ, RZ, -R0 ;  /* 0x000000ffff00e224 */ /* 0x000fe200078e0a00 */
[----:B------:R-:W-:Y:S01]  /*a280*/  ISETP.GT.U32.AND P6, PT, R18, R3, PT ;  /* 0x000000031200720c */ /* 0x000fe20003fc4070 */
[--C-:B------:R-:W-:Y:S01]  /*a290*/  @!P3 IMAD.IADD R16, R16, 0x1, -R18.reuse ;  /* 0x000000011010b824 */ /* 0x100fe200078e0a12 */
[----:B------:R-:W-:Y:S01]  /*a2a0*/  ISETP.GE.AND P3, PT, R11, RZ, PT ;  /* 0x000000ff0b00720c */ /* 0x000fe20003f66270 */
[----:B------:R-:W-:Y:S01]  /*a2b0*/  VIADD R10, R19, 0x116 ;  /* 0x00000116130a7836 */ /* 0x000fe20000000000 */
[----:B------:R-:W-:Y:S01]  /*a2c0*/  IABS R11, R4 ;  /* 0x00000004000b7213 */ /* 0x000fe20000000000 */
[--C-:B------:R-:W-:Y:S01]  /*a2d0*/  @!P0 IMAD.IADD R5, R5, 0x1, -R18.reuse ;  /* 0x0000000105058824 */ /* 0x100fe200078e0a12 */
[----:B0-----:R-:W-:Y:S01]  /*a2e0*/  IABS R6, R2 ;  /* 0x0000000200067213 */ /* 0x001fe20000000000 */
[----:B------:R-:W-:Y:S01]  /*a2f0*/  @!P2 IMAD.IADD R9, R9, 0x1, -R18 ;  /* 0x000000010909a824 */ /* 0x000fe200078e0a12 */
[----:B------:R-:W-:Y:S01]  /*a300*/  ISETP.GE.AND P2, PT, R4, RZ, PT ;  /* 0x000000ff0400720c */ /* 0x000fe20003f46270 */
[----:B------:R0:W-:Y:S01]  /*a310*/  STL [R1+0x33c], R0 ;  /* 0x00033c0001007387 */ /* 0x0001e20000100800 */
[----:B------:R-:W-:Y:S01]  /*a320*/  ISETP.GE.AND P0, PT, R2, RZ, PT ;  /* 0x000000ff0200720c */ /* 0x000fe20003f06270 */
[----:B------:R-:W-:-:S02]  /*a330*/  IMAD.MOV.U32 R4, RZ, RZ, R6 ;  /* 0x000000ffff047224 */ /* 0x000fc400078e0006 */
[----:B------:R-:W-:Y:S01]  /*a340*/  @!P6 IMAD.IADD R3, R3, 0x1, -R18 ;  /* 0x000000010303e824 */ /* 0x000fe200078e0a12 */
[----:B------:R-:W-:Y:S01]  /*a350*/  ISETP.GT.U32.AND P6, PT, R18, R5, PT ;  /* 0x000000051200720c */ /* 0x000fe20003fc4070 */
[----:B------:R-:W-:-:S04]  /*a360*/  IMAD.HI.U32 R6, R25, R11, RZ ;  /* 0x0000000b19067227 */ /* 0x000fc800078e00ff */
[----:B------:R-:W-:Y:S02]  /*a370*/  IMAD.MOV R6, RZ, RZ, -R6 ;  /* 0x000000ffff067224 */ /* 0x000fe400078e0a06 */
[----:B0-----:R-:W-:Y:S02]  /*a380*/  IMAD.MOV.U32 R0, RZ, RZ, R16 ;  /* 0x000000ffff007224 */ /* 0x001fe400078e0010 */
[----:B------:R-:W-:Y:S02]  /*a390*/  IMAD R11, R18, R6, R11 ;  /* 0x00000006120b7224 */ /* 0x000fe400078e020b */
[----:B------:R-:W-:-:S04]  /*a3a0*/  IMAD.HI.U32 R2, R25, R4, RZ ;  /* 0x0000000419027227 */ /* 0x000fc800078e00ff */
[----:B------:R-:W-:Y:S01]  /*a3b0*/  @!P6 IMAD.IADD R5, R5, 0x1, -R18 ;  /* 0x000000010505e824 */ /* 0x000fe200078e0a12 */
[C---:B------:R-:W-:Y:S01]  /*a3c0*/  ISETP.GT.U32.AND P6, PT, R18.reuse, R11, PT ;  /* 0x0000000b1200720c */ /* 0x040fe20003fc4070 */
[----:B------:R-:W-:Y:S01]  /*a3d0*/  @!P5 IMAD.MOV R0, RZ, RZ, -R0 ;  /* 0x000000ffff00d224 */ /* 0x000fe200078e0a00 */
[C---:B------:R-:W-:Y:S01]  /*a3e0*/  ISETP.GT.U32.AND P5, PT, R18.reuse, R3, PT ;  /* 0x000000031200720c */ /* 0x040fe20003fa4070 */
[----:B------:R-:W-:Y:S02]  /*a3f0*/  IMAD.MOV R2, RZ, RZ, -R2 ;  /* 0x000000ffff027224 */ /* 0x000fe400078e0a02 */
[----:B------:R-:W-:Y:S01]  /*a400*/  IMAD.MOV.U32 R8, RZ, RZ, R5 ;  /* 0x000000ffff087224 */ /* 0x000fe200078e0005 */
[----:B------:R0:W-:Y:S01]  /*a410*/  STL [R1+0x340], R0 ;  /* 0x0003400001007387 */ /* 0x0001e20000100800 */
[----:B------:R-:W-:Y:S02]  /*a420*/  IMAD R4, R18, R2, R4 ;  /* 0x0000000212047224 */ /* 0x000fe400078e0204 */
[----:B------:R-:W-:-:S02]  /*a430*/  @!P1 IMAD.MOV R8, RZ, RZ, -R8 ;  /* 0x000000ffff089224 */ /* 0x000fc400078e0a08 */
[----:B------:R-:W-:Y:S01]  /*a440*/  VIADD R7, R19, 0x114 ;  /* 0x0000011413077836 */ /* 0x000fe20000000000 */
[C---:B------:R-:W-:Y:S01]  /*a450*/  ISETP.GT.U32.AND P1, PT, R18.reuse, R4, PT ;  /* 0x000000041200720c */ /* 0x040fe20003f24070 */
[--C-:B------:R-:W-:Y:S02]  /*a460*/  @!P6 IMAD.IADD R11, R11, 0x1, -R18.reuse ;  /* 0x000000010b0be824 */ /* 0x100fe400078e0a12 */
[----:B------:R-:W-:Y:S01]  /*a470*/  @!P5 IMAD.IADD R3, R3, 0x1, -R18 ;  /* 0x000000010303d824 */ /* 0x000fe200078e0a12 */
[----:B------:R-:W-:Y:S01]  /*a480*/  ISETP.GE.AND P5, PT, R7, RZ, PT ;  /* 0x000000ff0700720c */ /* 0x000fe20003fa6270 */
[----:B0-----:R-:W-:Y:S01]  /*a490*/  IMAD.MOV.U32 R0, RZ, RZ, R9 ;  /* 0x000000ffff007224 */ /* 0x001fe200078e0009 */
[----:B------:R-:W-:Y:S01]  /*a4a0*/  ISETP.GT.U32.AND P6, PT, R18, R11, PT ;  /* 0x0000000b1200720c */ /* 0x000fe20003fc4070 */
[C---:B------:R-:W-:Y:S01]  /*a4b0*/  VIADD R9, R19.reuse, 0x112 ;  /* 0x0000011213097836 */ /* 0x040fe20000000000 */
[----:B------:R-:W-:Y:S01]  /*a4c0*/  IABS R7, R7 ;  /* 0x0000000700077213 */ /* 0x000fe20000000000 */
[----:B------:R-:W-:Y:S01]  /*a4d0*/  @!P4 IMAD.MOV R0, RZ, RZ, -R0 ;  /* 0x000000ffff00c224 */ /* 0x000fe200078e0a00 */
[----:B------:R-:W-:Y:S01]  /*a4e0*/  ISETP.GE.AND P4, PT, R10, RZ, PT ;  /* 0x000000ff0a00720c */ /* 0x000fe20003f86270 */
[C---:B------:R-:W-:Y:S01]  /*a4f0*/  VIADD R2, R19.reuse, 0x110 ;  /* 0x0000011013027836 */ /* 0x040fe20000000000 */
[----:B------:R-:W-:Y:S01]  /*a500*/  IABS R10, R10 ;  /* 0x0000000a000a7213 */ /* 0x000fe20000000000 */
[----:B------:R-:W-:Y:S01]  /*a510*/  @!P1 IMAD.IADD R4, R4, 0x1, -R18 ;  /* 0x0000000104049824 */ /* 0x000fe200078e0a12 */
[----:B------:R0:W-:Y:S01]  /*a520*/  STL [R1+0x344], R0 ;  /* 0x0003440001007387 */ /* 0x0001e20000100800 */
[----:B------:R-:W-:-:S02]  /*a530*/  VIADD R16, R19, 0x10e ;  /* 0x0000010e13107836 */ /* 0x000fc40000000000 */
[----:B------:R-:W-:Y:S01]  /*a540*/  IMAD.HI.U32 R6, R25, R10, RZ ;  /* 0x0000000a19067227 */ /* 0x000fe200078e00ff */
[----:B------:R1:W-:Y:S01]  /*a550*/  STL [R1+0x348], R8 ;  /* 0x0003480801007387 */ /* 0x0003e20000100800 */
[C---:B------:R-:W-:Y:S02]  /*a560*/  ISETP.GT.U32.AND P1, PT, R18.reuse, R4, PT ;  /* 0x000000041200720c */ /* 0x040fe40003f24070 */
[----:B------:R-:W-:Y:S02]  /*a570*/  IMAD.MOV R5, RZ, RZ, -R6 ;  /* 0x000000ffff057224 */ /* 0x000fe400078e0a06 */
[----:B------:R-:W-:Y:S02]  /*a580*/  @!P6 IMAD.IADD R11, R11, 0x1, -R18 ;  /* 0x000000010b0be824 */ /* 0x000fe400078e0a12 */
[----:B0-----:R-:W-:Y:S02]  /*a590*/  IMAD.MOV.U32 R0, RZ, RZ, R3 ;  /* 0x000000ffff007224 */ /* 0x001fe400078e0003 */
[----:B------:R-:W-:Y:S01]  /*a5a0*/  IMAD R10, R18, R5, R10 ;  /* 0x00000005120a7224 */ /* 0x000fe200078e020a */
[----:B-1----:R-:W-:Y:S01]  /*a5b0*/  IABS R8, R2 ;  /* 0x0000000200087213 */ /* 0x002fe20000000000 */
[----:B------:R-:W-:Y:S01]  /*a5c0*/  @!P3 IMAD.MOV R0, RZ, RZ, -R0 ;  /* 0x000000ffff00b224 */ /* 0x000fe200078e0a00 */
[----:B------:R-:W-:Y:S01]  /*a5d0*/  ISETP.GE.AND P3, PT, R9, RZ, PT ;  /* 0x000000ff0900720c */ /* 0x000fe20003f66270 */
[----:B------:R-:W-:Y:S01]  /*a5e0*/  IMAD.HI.U32 R3, R25, R7, RZ ;  /* 0x0000000719037227 */ /* 0x000fe200078e00ff */
[----:B------:R-:W-:-:S02]  /*a5f0*/  IABS R9, R9 ;  /* 0x0000000900097213 */ /* 0x000fc40000000000 */
[----:B------:R-:W-:Y:S01]  /*a600*/  ISETP.GT.U32.AND P6, PT, R18, R10, PT ;  /* 0x0000000a1200720c */ /* 0x000fe20003fc4070 */
[C---:B------:R-:W-:Y:S01]  /*a610*/  IMAD.HI.U32 R6, R25.reuse, R8, RZ ;  /* 0x0000000819067227 */ /* 0x040fe200078e00ff */
[----:B------:R0:W-:Y:S03]  /*a620*/  STL [R1+0x354], R0 ;  /* 0x0003540001007387 */ /* 0x0001e60000100800 */
[----:B------:R-:W-:-:S04]  /*a630*/  IMAD.HI.U32 R5, R25, R9, RZ ;  /* 0x0000000919057227 */ /* 0x000fc800078e00ff */
[----:B------:R-:W-:Y:S02]  /*a640*/  IMAD.MOV R5, RZ, RZ, -R5 ;  /* 0x000000ffff057224 */ /* 0x000fe400078e0a05 */
[----:B------:R-:W-:Y:S02]  /*a650*/  IMAD.MOV R3, RZ, RZ, -R3 ;  /* 0x000000ffff037224 */ /* 0x000fe400078e0a03 */
[----:B------:R-:W-:Y:S02]  /*a660*/  IMAD.MOV R6, RZ, RZ, -R6 ;  /* 0x000000ffff067224 */ /* 0x000fe400078e0a06 */
[C---:B------:R-:W-:Y:S02]  /*a670*/  IMAD R9, R18.reuse, R5, R9 ;  /* 0x0000000512097224 */ /* 0x040fe400078e0209 */
[----:B------:R-:W-:Y:S01]  /*a680*/  IMAD R7, R18, R3, R7 ;  /* 0x0000000312077224 */ /* 0x000fe200078e0207 */
[----:B------:R-:W-:Y:S01]  /*a690*/  IABS R3, R16 ;  /* 0x0000001000037213 */ /* 0x000fe20000000000 */
[----:B0-----:R-:W-:-:S02]  /*a6a0*/  IMAD.MOV.U32 R0, RZ, RZ, R11 ;  /* 0x000000ffff007224 */ /* 0x001fc400078e000b */
[----:B------:R-:W-:Y:S02]  /*a6b0*/  IMAD R8, R18, R6, R8 ;  /* 0x0000000612087224 */ /* 0x000fe400078e0208 */
[----:B------:R-:W-:Y:S01]  /*a6c0*/  @!P1 IMAD.IADD R4, R4, 0x1, -R18 ;  /* 0x0000000104049824 */ /* 0x000fe200078e0a12 */
[C---:B------:R-:W-:Y:S01]  /*a6d0*/  ISETP.GT.U32.AND P1, PT, R18.reuse, R9, PT ;  /* 0x000000091200720c */ /* 0x040fe20003f24070 */
        /* <DEDUP_REMOVED lines=8> */
[----:B------:R-:W-:Y:S02]  /*a760*/  IMAD.MOV R5, RZ, RZ, -R5 ;  /* 0x000000ffff057224 */ /* 0x000fe400078e0a05 */
[--C-:B------:R-:W-:Y:S02]  /*a770*/  @!P1 IMAD.IADD R9, R9, 0x1, -R18.reuse ;  /* 0x0000000109099824 */ /* 0x100fe400078e0a12 */
[--C-:B------:R-:W-:Y:S01]  /*a780*/  @!P2 IMAD.IADD R7, R7, 0x1, -R18.reuse ;  /* 0x000000010707a824 */ /* 0x100fe200078e0a12 */
[----:B------:R-:W-:Y:S01]  /*a790*/  ISETP.GT.U32.AND P2, PT, R18, R10, PT ;  /* 0x0000000a1200720c */ /* 0x000fe20003f44070 */
[----:B------:R-:W-:Y:S01]  /*a7a0*/  @!P6 IMAD.IADD R8, R8, 0x1, -R18 ;  /* 0x000000010808e824 */ /* 0x000fe200078e0a12 */
[C---:B------:R-:W-:Y:S01]  /*a7b0*/  ISETP.GT.U32.AND P6, PT, R18.reuse, R9, PT ;  /* 0x000000091200720c */ /* 0x040fe20003fc4070 */
[----:B0-----:R-:W-:Y:S01]  /*a7c0*/  IMAD.MOV.U32 R0, RZ, RZ, R4 ;  /* 0x000000ffff007224 */ /* 0x001fe200078e0004 */
[----:B------:R-:W-:Y:S01]  /*a7d0*/  ISETP.GT.U32.AND P1, PT, R18, R7, PT ;  /* 0x000000071200720c */ /* 0x000fe20003f24070 */
[----:B------:R-:W-:-:S04]  /*a7e0*/  IMAD.HI.U32 R4, R25, R12, RZ ;  /* 0x0000000c19047227 */ /* 0x000fc800078e00ff */
[----:B------:R-:W-:Y:S02]  /*a7f0*/  IMAD.MOV R4, RZ, RZ, -R4 ;  /* 0x000000ffff047224 */ /* 0x000fe400078e0a04 */
[----:B------:R-:W-:Y:S01]  /*a800*/  @!P0 IMAD.MOV R0, RZ, RZ, -R0 ;  /* 0x000000ffff008224 */ /* 0x000fe200078e0a00 */
[C---:B------:R-:W-:Y:S01]  /*a810*/  ISETP.GT.U32.AND P0, PT, R18.reuse, R8, PT ;  /* 0x000000081200720c */ /* 0x040fe20003f04070 */
[C---:B------:R-:W-:Y:S02]  /*a820*/  IMAD R3, R18.reuse, R5, R3 ;  /* 0x0000000512037224 */ /* 0x040fe400078e0203 */
[----:B------:R-:W-:Y:S01]  /*a830*/  IMAD R12, R18, R4, R12 ;  /* 0x00000004120c7224 */ /* 0x000fe200078e020c */
[----:B------:R0:W-:Y:S01]  /*a840*/  STL [R1+0x34c], R0 ;  /* 0x00034c0001007387 */ /* 0x0001e20000100800 */
[--C-:B------:R-:W-:Y:S01]  /*a850*/  @!P2 IMAD.IADD R10, R10, 0x1, -R18.reuse ;  /* 0x000000010a0aa824 */ /* 0x100fe200078e0a12 */
[C---:B------:R-:W-:Y:S01]  /*a860*/  ISETP.GT.U32.AND P2, PT, R18.reuse, R3, PT ;  /* 0x000000031200720c */ /* 0x040fe20003f44070 */
[----:B------:R-:W-:Y:S01]  /*a870*/  @!P6 IMAD.IADD R9, R9, 0x1, -R18 ;  /* 0x000000010909e824 */ /* 0x000fe200078e0a12 */
[----:B------:R-:W-:Y:S01]  /*a880*/  ISETP.GT.U32.AND P6, PT, R18, R12, PT ;  /* 0x0000000c1200720c */ /* 0x000fe20003fc4070 */
[----:B------:R-:W-:-:S02]  /*a890*/  VIADD R4, R19, 0x106 ;  /* 0x0000010613047836 */ /* 0x000fc40000000000 */
[----:B------:R-:W-:Y:S02]  /*a8a0*/  VIADD R6, R19, 0x10a ;  /* 0x0000010a13067836 */ /* 0x000fe40000000000 */
[--C-:B------:R-:W-:Y:S01]  /*a8b0*/  @!P0 IMAD.IADD R8, R8, 0x1, -R18.reuse ;  /* 0x0000000108088824 */ /* 0x100fe200078e0a12 */
[----:B------:R-:W-:Y:S01]  /*a8c0*/  ISETP.GE.AND P0, PT, R16, RZ, PT ;  /* 0x000000ff1000720c */ /* 0x000fe20003f06270 */
[----:B------:R-:W-:Y:S01]  /*a8d0*/  @!P1 IMAD.IADD R7, R7, 0x1, -R18 ;  /* 0x0000000107079824 */ /* 0x000fe200078e0a12 */
[----:B------:R-:W-:Y:S01]  /*a8e0*/  IABS R16, R4 ;  /* 0x0000000400107213 */ /* 0x000fe20000000000 */
[----:B------:R-:W-:Y:S01]  /*a8f0*/  IMAD.MOV.U32 R17, RZ, RZ, R10 ;  /* 0x000000ffff117224 */ /* 0x000fe200078e000a */
[----:B------:R-:W-:Y:S01]  /*a900*/  IABS R15, R6 ;  /* 0x00000006000f7213 */ /* 0x000fe20000000000 */
[--C-:B------:R-:W-:Y:S01]  /*a910*/  @!P2 IMAD.IADD R3, R3, 0x1, -R18.reuse ;  /* 0x000000010303a824 */ /* 0x100fe200078e0a12 */
[----:B------:R-:W-:Y:S01]  /*a920*/  ISETP.GE.AND P2, PT, R13, RZ, PT ;  /* 0x000000ff0d00720c */ /* 0x000fe20003f46270 */
[----:B------:R-:W-:Y:S01]  /*a930*/  @!P6 IMAD.IADD R12, R12, 0x1, -R18 ;  /* 0x000000010c0ce824 */ /* 0x000fe200078e0a12 */
[----:B------:R-:W-:Y:S01]  /*a940*/  ISETP.GE.AND P1, PT, R2, RZ, PT ;  /* 0x000000ff0200720c */ /* 0x000fe20003f26270 */
[----:B0-----:R-:W-:-:S02]  /*a950*/  IMAD.MOV.U32 R0, RZ, RZ, R7 ;  /* 0x000000ffff007224 */ /* 0x001fc400078e0007 */
[----:B------:R-:W-:Y:S02]  /*a960*/  IMAD.MOV.U32 R13, RZ, RZ, R16 ;  /* 0x000000ffff0d7224 */ /* 0x000fe400078e0010 */
[----:B------:R-:W-:Y:S01]  /*a970*/  @!P5 IMAD.MOV R0, RZ, RZ, -R0 ;  /* 0x000000ffff00d224 */ /* 0x000fe200078e0a00 */
[----:B------:R-:W-:Y:S01]  /*a980*/  ISETP.GT.U32.AND P5, PT, R18, R12, PT ;  /* 0x0000000c1200720c */ /* 0x000fe20003fa4070 */
[----:B------:R-:W-:-:S04]  /*a990*/  IMAD.HI.U32 R11, R25, R15, RZ ;  /* 0x0000000f190b7227 */ /* 0x000fc800078e00ff */
[----:B------:R-:W-:-:S04]  /*a9a0*/  IMAD.HI.U32 R10, R25, R13, RZ ;  /* 0x0000000d190a7227 */ /* 0x000fc800078e00ff */
[----:B------:R-:W-:Y:S02]  /*a9b0*/  IMAD.MOV R11, RZ, RZ, -R11 ;  /* 0x000000ffff0b7224 */ /* 0x000fe400078e0a0b */
[----:B------:R-:W-:Y:S02]  /*a9c0*/  IMAD.MOV R7, RZ, RZ, -R10 ;  /* 0x000000ffff077224 */ /* 0x000fe400078e0a0a */
[----:B------:R-:W-:Y:S01]  /*a9d0*/  @!P4 IMAD.MOV R17, RZ, RZ, -R17 ;  /* 0x000000ffff11c224 */ /* 0x000fe200078e0a11 */
[C---:B------:R-:W-:Y:S01]  /*a9e0*/  ISETP.GT.U32.AND P4, PT, R18.reuse, R3, PT ;  /* 0x000000031200720c */ /* 0x040fe20003f84070 */
[C---:B------:R-:W-:Y:S02]  /*a9f0*/  IMAD R15, R18.reuse, R11, R15 ;  /* 0x0000000b120f7224 */ /* 0x040fe400078e020f */
[----:B------:R-:W-:Y:S01]  /*aa00*/  VIADD R5, R19, 0x108 ;  /* 0x0000010813057836 */ /* 0x000fe20000000000 */
[----:B------:R-:W-:Y:S01]  /*aa10*/  STL [R1+0x318], R17 ;  /* 0x0003181101007387 */ /* 0x000fe20000100800 */
[C---:B------:R-:W-:Y:S01]  /*aa20*/  IMAD R13, R18.reuse, R7, R13 ;  /* 0x00000007120d7224 */ /* 0x040fe200078e020d */
[----:B------:R-:W-:Y:S01]  /*aa30*/  ISETP.GT.U32.AND P6, PT, R18, R15, PT ;  /* 0x0000000f1200720c */ /* 0x000fe20003fc4070 */
[----:B------:R-:W-:Y:S01]  /*aa40*/  @!P5 IMAD.IADD R12, R12, 0x1, -R18 ;  /* 0x000000010c0cd824 */ /* 0x000fe200078e0a12 */
[----:B------:R-:W-:Y:S01]  /*aa50*/  IABS R14, R5 ;  /* 0x00000005000e7213 */ /* 0x000fe20000000000 */
[----:B------:R0:W-:Y:S01]  /*aa60*/  STL [R1+0x31c], R0 ;  /* 0x00031c0001007387 */ /* 0x0001e20000100800 */
[----:B------:R-:W-:Y:S01]  /*aa70*/  ISETP.GT.U32.AND P5, PT, R18, R13, PT ;  /* 0x0000000d1200720c */ /* 0x000fe20003fa4070 */
[----:B------:R-:W-:Y:S01]  /*aa80*/  @!P3 IMAD.MOV R9, RZ, RZ, -R9 ;  /* 0x000000ffff09b224 */ /* 0x000fe200078e0a09 */
[----:B------:R-:W-:Y:S01]  /*aa90*/  ISETP.GE.AND P3, PT, R6, RZ, PT ;  /* 0x000000ff0600720c */ /* 0x000fe20003f66270 */
[----:B------:R-:W-:-:S03]  /*aaa0*/  IMAD.HI.U32 R2, R25, R14, RZ ;  /* 0x0000000e19027227 */ /* 0x000fc600078e00ff */
[----:B------:R-:W-:Y:S01]  /*aab0*/  STL [R1+0x328], R9 ;  /* 0x0003280901007387 */ /* 0x000fe20000100800 */
[----:B------:R-:W-:Y:S01]  /*aac0*/  @!P4 IMAD.IADD R3, R3, 0x1, -R18 ;  /* 0x000000010303c824 */ /* 0x000fe200078e0a12 */
[----:B------:R-:W-:Y:S01]  /*aad0*/  ISETP.GE.AND P4, PT, R5, RZ, PT ;  /* 0x000000ff0500720c */ /* 0x000fe20003f86270 */
[----:B0-----:R-:W-:Y:S02]  /*aae0*/  IMAD.MOV.U32 R0, RZ, RZ, R8 ;  /* 0x000000ffff007224 */ /* 0x001fe400078e0008 */
[----:B------:R-:W-:Y:S02]  /*aaf0*/  IMAD.MOV R2, RZ, RZ, -R2 ;  /* 0x000000ffff027224 */ /* 0x000fe400078e0a02 */
[----:B------:R-:W-:Y:S02]  /*ab00*/  VIADD R5, R19, 0x102 ;  /* 0x0000010213057836 */ /* 0x000fe40000000000 */
[----:B------:R-:W-:Y:S02]  /*ab10*/  @!P1 IMAD.MOV R0, RZ, RZ, -R0 ;  /* 0x000000ffff009224 */ /* 0x000fe400078e0a00 */
[----:B------:R-:W-:Y:S01]  /*ab20*/  @!P6 IMAD.IADD R15, R15, 0x1, -R18 ;  /* 0x000000010f0fe824 */ /* 0x000fe200078e0a12 */
[----:B------:R-:W-:Y:S01]  /*ab30*/  ISETP.GE.AND P6, PT, R4, RZ, PT ;  /* 0x000000ff0400720c */ /* 0x000fe20003fc6270 */
[C---:B------:R-:W-:Y:S01]  /*ab40*/  IMAD R14, R18.reuse, R2, R14 ;  /* 0x00000002120e7224 */ /* 0x040fe200078e020e */
[----:B------:R-:W-:Y:S01]  /*ab50*/  IABS R4, R5 ;  /* 0x0000000500047213 */ /* 0x000fe20000000000 */
[----:B------:R-:W-:Y:S01]  /*ab60*/  @!P5 IMAD.IADD R13, R13, 0x1, -R18 ;  /* 0x000000010d0dd824 */ /* 0x000fe200078e0a12 */
[----:B------:R0:W-:Y:S01]  /*ab70*/  STL [R1+0x334], R0 ;  /* 0x0003340001007387 */ /* 0x0001e20000100800 */
[----:B------:R-:W-:Y:S01]  /*ab80*/  VIADD R2, R19, 0x104 ;  /* 0x0000010413027836 */ /* 0x000fe20000000000 */
[C---:B------:R-:W-:Y:S01]  /*ab90*/  ISETP.GT.U32.AND P1, PT, R18.reuse, R14, PT ;  /* 0x0000000e1200720c */ /* 0x040fe20003f24070 */
[----:B------:R-:W-:Y:S01]  /*aba0*/  IMAD.HI.U32 R6, R25, R4, RZ ;  /* 0x0000000419067227 */ /* 0x000fe200078e00ff */
[----:B------:R-:W-:-:S02]  /*abb0*/  ISETP.GT.U32.AND P5, PT, R18, R13, PT ;  /* 0x0000000d1200720c */ /* 0x000fc40003fa4070 */
[----:B------:R-:W-:Y:S01]  /*abc0*/  IABS R10, R2 ;  /* 0x00000002000a7213 */ /* 0x000fe20000000000 */
[----:B------:R-:W-:Y:S02]  /*abd0*/  IMAD.MOV R6, RZ, RZ, -R6 ;  /* 0x000000ffff067224 */ /* 0x000fe400078e0a06 */
[----:B------:R-:W-:Y:S02]  /*abe0*/  VIADD R8, R19, 0x100 ;  /* 0x0000010013087836 */ /* 0x000fe40000000000 */
[----:B0-----:R-:W-:Y:S02]  /*abf0*/  IMAD.MOV.U32 R0, RZ, RZ, R3 ;  /* 0x000000ffff007224 */ /* 0x001fe400078e0003 */
[----:B------:R-:W-:Y:S01]  /*ac00*/  IMAD.HI.U32 R7, R25, R10, RZ ;  /* 0x0000000a19077227 */ /* 0x000fe200078e00ff */
[----:B------:R-:W-:-:S03]  /*ac10*/  IABS R11, R8 ;  /* 0x00000008000b7213 */ /* 0x000fc60000000000 */
[----:B------:R-:W-:Y:S01]  /*ac20*/  @!P0 IMAD.MOV R0, RZ, RZ, -R0 ;  /* 0x000000ffff008224 */ /* 0x000fe200078e0a00 */
[C---:B------:R-:W-:Y:S01]  /*ac30*/  ISETP.GT.U32.AND P0, PT, R18.reuse, R15, PT ;  /* 0x0000000f1200720c */ /* 0x040fe20003f04070 */
[C---:B------:R-:W-:Y:S02]  /*ac40*/  IMAD R4, R18.reuse, R6, R4 ;  /* 0x0000000612047224 */ /* 0x040fe400078e0204 */
[----:B------:R-:W-:Y:S01]  /*ac50*/  IMAD.MOV R7, RZ, RZ, -R7 ;  /* 0x000000ffff077224 */ /* 0x000fe200078e0a07 */
[----:B------:R0:W-:Y:S01]  /*ac60*/  STL [R1+0x338], R0 ;  /* 0x0003380001007387 */ /* 0x0001e20000100800 */
[----:B------:R-:W-:Y:S01]  /*ac70*/  @!P5 IMAD.IADD R13, R13, 0x1, -R18 ;  /* 0x000000010d0dd824 */ /* 0x000fe200078e0a12 */
[C---:B------:R-:W-:Y:S01]  /*ac80*/  ISETP.GT.U32.AND P5, PT, R18.reuse, R4, PT ;  /* 0x000000041200720c */ /* 0x040fe20003fa4070 */
[----:B------:R-:W-:Y:S02]  /*ac90*/  IMAD R10, R18, R7, R10 ;  /* 0x00000007120a7224 */ /* 0x000fe400078e020a */
[----:B------:R-:W-:-:S02]  /*aca0*/  @!P1 IMAD.IADD R14, R14, 0x1, -R18 ;  /* 0x000000010e0e9824 */ /* 0x000fc400078e0a12 */
[----:B------:R-:W-:Y:S02]  /*acb0*/  VIADD R6, R19, 0xfc ;  /* 0x000000fc13067836 */ /* 0x000fe40000000000 */
[----:B------:R-:W-:Y:S01]  /*acc0*/  @!P0 IMAD.IADD R15, R15, 0x1, -R18 ;  /* 0x000000010f0f8824 */ /* 0x000fe200078e0a12 */
[C---:B------:R-:W-:Y:S01]  /*acd0*/  ISETP.GT.U32.AND P0, PT, R18.reuse, R10, PT ;  /* 0x0000000a1200720c */ /* 0x040fe20003f04070 */
[----:B------:R-:W-:Y:S01]  /*ace0*/  VIADD R3, R19, 0xfe ;  /* 0x000000fe13037836 */ /* 0x000fe20000000000 */
[----:B------:R-:W-:Y:S01]  /*acf0*/  ISETP.GT.U32.AND P1, PT, R18, R14, PT ;  /* 0x0000000e1200720c */ /* 0x000fe20003f24070 */
[----:B------:R-:W-:Y:S01]  /*ad00*/  IMAD.MOV.U32 R17, RZ, RZ, R12 ;  /* 0x000000ffff117224 */ /* 0x000fe200078e000c */
[----:B------:R-:W-:Y:S01]  /*ad10*/  IABS R9, R6 ;  /* 0x0000000600097213 */ /* 0x000fe20000000000 */
[----:B------:R-:W-:Y:S01]  /*ad20*/  @!P5 IMAD.IADD R4, R4, 0x1, -R18 ;  /* 0x000000010404d824 */ /* 0x000fe200078e0a12 */
[----:B------:R-:W-:Y:S01]  /*ad30*/  IABS R7, R3 ;  /* 0x0000000300077213 */ /* 0x000fe20000000000 */
[----:B0-----:R-:W-:-:S02]  /*ad40*/  IMAD.MOV.U32 R0, RZ, RZ, R15 ;  /* 0x000000ffff007224 */ /* 0x001fc400078e000f */
[----:B------:R-:W-:Y:S01]  /*ad50*/  IMAD.HI.U32 R12, R25, R9, RZ ;  /* 0x00000009190c7227 */ /* 0x000fe200078e00ff */
[----:B------:R-:W-:-:S03]  /*ad60*/  ISETP.GT.U32.AND P5, PT, R18, R4, PT ;  /* 0x000000041200720c */ /* 0x000fc60003fa4070 */
[--C-:B------:R-:W-:Y:S01]  /*ad70*/  @!P0 IMAD.IADD R10, R10, 0x1, -R18.reuse ;  /* 0x000000010a0a8824 */ /* 0x100fe200078e0a12 */
[----:B------:R-:W-:Y:S01]  /*ad80*/  ISETP.GE.AND P0, PT, R5, RZ, PT ;  /* 0x000000ff0500720c */ /* 0x000fe20003f06270 */
[----:B------:R-:W-:Y:S01]  /*ad90*/  @!P1 IMAD.IADD R14, R14, 0x1, -R18 ;  /* 0x000000010e0e9824 */ /* 0x000fe200078e0a12 */
[----:B------:R-:W-:Y:S01]  /*ada0*/  ISETP.GE.AND P1, PT, R2, RZ, PT ;  /* 0x000000ff0200720c */ /* 0x000fe20003f26270 */
[----:B------:R-:W-:-:S04]  /*adb0*/  IMAD.HI.U32 R16, R25, R11, RZ ;  /* 0x0000000b19107227 */ /* 0x000fc800078e00ff */
[----:B------:R-:W-:Y:S01]  /*adc0*/  @!P2 IMAD.MOV R17, RZ, RZ, -R17 ;  /* 0x000000ffff11a224 */ /* 0x000fe200078e0a11 */
[----:B------:R-:W-:Y:S01]  /*add0*/  ISETP.GT.U32.AND P2, PT, R18, R10, PT ;  /* 0x0000000a1200720c */ /* 0x000fe20003f44070 */
[----:B------:R-:W-:Y:S02]  /*ade0*/  IMAD.MOV R12, RZ, RZ, -R12 ;  /* 0x000000ffff0c7224 */ /* 0x000fe400078e0a0c */
[----:B------:R-:W-:Y:S01]  /*adf0*/  @!P3 IMAD.MOV R0, RZ, RZ, -R0 ;  /* 0x000000ffff00b224 */ /* 0x000fe200078e0a00 */
[----:B------:R-:W-:Y:S01]  /*ae00*/  STL [R1+0x228], R17 ;  /* 0x0002281101007387 */ /* 0x000fe20000100800 */
[----:B------:R-:W-:Y:S02]  /*ae10*/  IMAD.MOV R16, RZ, RZ, -R16 ;  /* 0x000000ffff107224 */ /* 0x000fe400078e0a10 */
[----:B------:R-:W-:Y:S01]  /*ae20*/  @!P4 IMAD.MOV R14, RZ, RZ, -R14 ;  /* 0x000000ffff0ec224 */ /* 0x000fe200078e0a0e */
[----:B------:R-:W-:Y:S01]  /*ae30*/  ISETP.GE.AND P4, PT, R8, RZ, PT ;  /* 0x000000ff0800720c */ /* 0x000fe20003f86270 */
[----:B------:R-:W-:Y:S01]  /*ae40*/  IMAD.HI.U32 R2, R25, R7, RZ ;  /* 0x0000000719027227 */ /* 0x000fe200078e00ff */
[----:B------:R0:W-:Y:S03]  /*ae50*/  STL [R1+0x22c], R0 ;  /* 0x00022c0001007387 */ /* 0x0001e60000100800 */
[C---:B------:R-:W-:Y:S01]  /*ae60*/  IMAD R8, R18.reuse, R12, R9 ;  /* 0x0000000c12087224 */ /* 0x040fe200078e0209 */
[----:B------:R-:W-:Y:S01]  /*ae70*/  STL [R1+0x23c], R14 ;  /* 0x00023c0e01007387 */ /* 0x000fe20000100800 */
[----:B------:R-:W-:-:S02]  /*ae80*/  IMAD R11, R18, R16, R11 ;  /* 0x00000010120b7224 */ /* 0x000fc400078e020b */
[----:B------:R-:W-:Y:S02]  /*ae90*/  IMAD.MOV R2, RZ, RZ, -R2 ;  /* 0x000000ffff027224 */ /* 0x000fe400078e0a02 */
        /* <DEDUP_REMOVED lines=29> */
[----:B------:R-:W-:Y:S01]  /*b070*/  IABS R9, R6 ;  /* 0x0000000600097213 */ /* 0x000fe20000000000 */
[----:B------:R-:W-:-:S04]  /*b080*/  VIADD R16, R19, 0xd0 ;  /* 0x000000d013107836 */ /* 0x000fc80000000000 */
[----:B------:R-:W-:Y:S01]  /*b090*/  @!P1 IMAD.IADD R11, R11, 0x1, -R18 ;  /* 0x000000010b0b9824 */ /* 0x000fe200078e0a12 */
[----:B------:R-:W-:Y:S01]  /*b0a0*/  ISETP.GT.U32.AND P1, PT, R18, R2, PT ;  /* 0x000000021200720c */ /* 0x000fe20003f24070 */
[----:B0-----:R-:W-:Y:S01]  /*b0b0*/  IMAD.MOV.U32 R0, RZ, RZ, R4 ;  /* 0x000000ffff007224 */ /* 0x001fe200078e0004 */
[----:B------:R-:W-:Y:S01]  /*b0c0*/  IABS R17, R16 ;  /* 0x0000001000117213 */ /* 0x000fe20000000000 */
[----:B------:R-:W-:-:S04]  /*b0d0*/  IMAD.HI.U32 R4, R25, R10, RZ ;  /* 0x0000000a19047227 */ /* 0x000fc800078e00ff */
[----:B------:R-:W-:Y:S02]  /*b0e0*/  IMAD.MOV R4, RZ, RZ, -R4 ;  /* 0x000000ffff047224 */ /* 0x000fe400078e0a04 */
[----:B------:R-:W-:Y:S01]  /*b0f0*/  @!P0 IMAD.MOV R0, RZ, RZ, -R0 ;  /* 0x000000ffff008224 */ /* 0x000fe200078e0a00 */
[----:B------:R-:W-:Y:S01]  /*b100*/  ISETP.GE.AND P0, PT, R5, RZ, PT ;  /* 0x000000ff0500720c */ /* 0x000fe20003f06270 */
[C---:B------:R-:W-:Y:S02]  /*b110*/  IMAD R10, R18.reuse, R4, R10 ;  /* 0x00000004120a7224 */ /* 0x040fe400078e020a */
[----:B------:R-:W-:Y:S01]  /*b120*/  @!P6 IMAD.IADD R7, R7, 0x1, -R18 ;  /* 0x000000010707e824 */ /* 0x000fe200078e0a12 */
[----:B------:R-:W-:Y:S01]  /*b130*/  ISETP.GE.AND P6, PT, R3, RZ, PT ;  /* 0x000000ff0300720c */ /* 0x000fe20003fc6270 */
[----:B------:R-:W-:Y:S01]  /*b140*/  VIADD R3, R19, 0xf4 ;  /* 0x000000f413037836 */ /* 0x000fe20000000000 */
[----:B------:R-:W-:Y:S01]  /*b150*/  ISETP.GT.U32.AND P5, PT, R18, R10, PT ;  /* 0x0000000a1200720c */ /* 0x000fe20003fa4070 */
[----:B------:R-:W-:Y:S01]  /*b160*/  IMAD.HI.U32 R13, R25, R9, RZ ;  /* 0x00000009190d7227 */ /* 0x000fe200078e00ff */
[----:B------:R0:W-:Y:S02]  /*b170*/  STL [R1+0x314], R0 ;  /* 0x0003140001007387 */ /* 0x0001e40000100800 */
[----:B------:R-:W-:Y:S01]  /*b180*/  IABS R5, R3 ;  /* 0x0000000300057213 */ /* 0x000fe20000000000 */
[----:B------:R-:W-:-:S02]  /*b190*/  IMAD.MOV R13, RZ, RZ, -R13 ;  /* 0x000000ffff0d7224 */ /* 0x000fc400078e0a0d */
[--C-:B------:R-:W-:Y:S02]  /*b1a0*/  @!P1 IMAD.IADD R2, R2, 0x1, -R18.reuse ;  /* 0x0000000102029824 */ /* 0x100fe400078e0a12 */
[C---:B------:R-:W-:Y:S02]  /*b1b0*/  IMAD R9, R18.reuse, R13, R9 ;  /* 0x0000000d12097224 */ /* 0x040fe400078e0209 */
[----:B------:R-:W-:Y:S01]  /*b1c0*/  VIADD R4, R19, 0xf2 ;  /* 0x000000f213047836 */ /* 0x000fe20000000000 */
[----:B------:R-:W-:Y:S01]  /*b1d0*/  ISETP.GT.U32.AND P1, PT, R18, R2, PT ;  /* 0x000000021200720c */ /* 0x000fe20003f24070 */
[----:B0-----:R-:W-:Y:S02]  /*b1e0*/  IMAD.MOV.U32 R0, RZ, RZ, R11 ;  /* 0x000000ffff007224 */ /* 0x001fe400078e000b */
[----:B------:R-:W-:Y:S01]  /*b1f0*/  @!P5 IMAD.IADD R10, R10, 0x1, -R18 ;  /* 0x000000010a0ad824 */ /* 0x000fe200078e0a12 */
[----:B------:R-:W-:Y:S01]  /*b200*/  IABS R12, R4 ;  /* 0x00000004000c7213 */ /* 0x000fe20000000000 */
[----:B------:R-:W-:Y:S01]  /*b210*/  @!P4 IMAD.MOV R0, RZ, RZ, -R0 ;  /* 0x000000ffff00c224 */ /* 0x000fe200078e0a00 */
[----:B------:R-:W-:Y:S01]  /*b220*/  ISETP.GE.AND P4, PT, R6, RZ, PT ;  /* 0x000000ff0600720c */ /* 0x000fe20003f86270 */
[----:B------:R-:W-:Y:S01]  /*b230*/  IMAD.MOV.U32 R11, RZ, RZ, R7 ;  /* 0x000000ffff0b7224 */ /* 0x000fe200078e0007 */
[C---:B------:R-:W-:Y:S01]  /*b240*/  ISETP.GT.U32.AND P5, PT, R18.reuse, R10, PT ;  /* 0x0000000a1200720c */ /* 0x040fe20003fa4070 */
[----:B------:R-:W-:Y:S01]  /*b250*/  IMAD.HI.U32 R6, R25, R5, RZ ;  /* 0x0000000519067227 */ /* 0x000fe200078e00ff */
[----:B------:R0:W-:Y:S03]  /*b260*/  STL [R1+0x310], R0 ;  /* 0x0003100001007387 */ /* 0x0001e60000100800 */
[----:B------:R-:W-:Y:S01]  /*b270*/  @!P2 IMAD.MOV R11, RZ, RZ, -R11 ;  /* 0x000000ffff0ba224 */ /* 0x000fe200078e0a0b */
[----:B------:R-:W-:Y:S01]  /*b280*/  ISETP.GT.U32.AND P2, PT, R18, R9, PT ;  /* 0x000000091200720c */ /* 0x000fe20003f44070 */
[----:B------:R-:W-:-:S02]  /*b290*/  IMAD.MOV R6, RZ, RZ, -R6 ;  /* 0x000000ffff067224 */ /* 0x000fc400078e0a06 */
[----:B------:R-:W-:Y:S01]  /*b2a0*/  IMAD.HI.U32 R7, R25, R12, RZ ;  /* 0x0000000c19077227 */ /* 0x000fe200078e00ff */
[----:B------:R1:W-:Y:S03]  /*b2b0*/  STL [R1+0x2e0], R11 ;  /* 0x0002e00b01007387 */ /* 0x0003e60000100800 */
[----:B------:R-:W-:Y:S02]  /*b2c0*/  IMAD R5, R18, R6, R5 ;  /* 0x0000000612057224 */ /* 0x000fe400078e0205 */
[--C-:B------:R-:W-:Y:S02]  /*b2d0*/  @!P5 IMAD.IADD R10, R10, 0x1, -R18.reuse ;  /* 0x000000010a0ad824 */ /* 0x100fe400078e0a12 */
[----:B------:R-:W-:Y:S01]  /*b2e0*/  IMAD.MOV R7, RZ, RZ, -R7 ;  /* 0x000000ffff077224 */ /* 0x000fe200078e0a07 */
[----:B------:R-:W-:Y:S01]  /*b2f0*/  ISETP.GT.U32.AND P5, PT, R18, R5, PT ;  /* 0x000000051200720c */ /* 0x000fe20003fa4070 */
[--C-:B------:R-:W-:Y:S01]  /*b300*/  @!P1 IMAD.IADD R2, R2, 0x1, -R18.reuse ;  /* 0x0000000102029824 */ /* 0x100fe200078e0a12 */
[----:B------:R-:W-:Y:S01]  /*b310*/  ISETP.GE.AND P1, PT, R4, RZ, PT ;  /* 0x000000ff0400720c */ /* 0x000fe20003f26270 */
[----:B------:R-:W-:-:S02]  /*b320*/  @!P2 IMAD.IADD R9, R9, 0x1, -R18 ;  /* 0x000000010909a824 */ /* 0x000fc400078e0a12 */
[----:B0-----:R-:W-:Y:S02]  /*b330*/  IMAD.MOV.U32 R0, RZ, RZ, R8 ;  /* 0x000000ffff007224 */ /* 0x001fe400078e0008 */
[C---:B------:R-:W-:Y:S01]  /*b340*/  IMAD R12, R18.reuse, R7, R12 ;  /* 0x00000007120c7224 */ /* 0x040fe200078e020c */
[C---:B------:R-:W-:Y:S01]  /*b350*/  ISETP.GT.U32.AND P2, PT, R18.reuse, R9, PT ;  /* 0x000000091200720c */ /* 0x040fe20003f44070 */
[----:B-1----:R-:W-:Y:S02]  /*b360*/  IMAD.MOV.U32 R11, RZ, RZ, R2 ;  /* 0x000000ffff0b7224 */ /* 0x002fe400078e0002 */
[----:B------:R-:W-:Y:S01]  /*b370*/  @!P3 IMAD.MOV R0, RZ, RZ, -R0 ;  /* 0x000000ffff00b224 */ /* 0x000fe200078e0a00 */
[----:B------:R-:W-:Y:S01]  /*b380*/  ISETP.GE.AND P3, PT, R3, RZ, PT ;  /* 0x000000ff0300720c */ /* 0x000fe20003f66270 */
[----:B------:R-:W-:Y:S01]  /*b390*/  @!P0 IMAD.MOV R11, RZ, RZ, -R11 ;  /* 0x000000ffff0b8224 */ /* 0x000fe200078e0a0b */
[----:B------:R-:W-:Y:S01]  /*b3a0*/  ISETP.GT.U32.AND P0, PT, R18, R12, PT ;  /* 0x0000000c1200720c */ /* 0x000fe20003f04070 */
[----:B------:R-:W-:Y:S01]  /*b3b0*/  @!P5 IMAD.IADD R5, R5, 0x1, -R18 ;  /* 0x000000010505d824 */ /* 0x000fe200078e0a12 */
[----:B------:R0:W-:Y:S01]  /*b3c0*/  STL [R1+0x2e4], R0 ;  /* 0x0002e40001007387 */ /* 0x0001e20000100800 */
[----:B------:R-:W-:-:S02]  /*b3d0*/  VIADD R8, R19, 0xf0 ;  /* 0x000000f013087836 */ /* 0x000fc40000000000 */
        /* <DEDUP_REMOVED lines=8> */
[----:B0-----:R-:W-:Y:S02]  /*b460*/  IMAD.MOV.U32 R0, RZ, RZ, R10 ;  /* 0x000000ffff007224 */ /* 0x001fe400078e000a */
[----:B------:R-:W-:Y:S01]  /*b470*/  @!P0 IMAD.IADD R12, R12, 0x1, -R18 ;  /* 0x000000010c0c8824 */ /* 0x000fe200078e0a12 */
[----:B------:R-:W-:Y:S01]  /*b480*/  IABS R2, R3 ;  /* 0x0000000300027213 */ /* 0x000fe20000000000 */
[----:B------:R-:W-:Y:S01]  /*b490*/  @!P6 IMAD.MOV R0, RZ, RZ, -R0 ;  /* 0x000000ffff00e224 */ /* 0x000fe200078e0a00 */
[----:B------:R-:W-:Y:S01]  /*b4a0*/  ISETP.GE.AND P6, PT, R8, RZ, PT ;  /* 0x000000ff0800720c */ /* 0x000fe20003fc6270 */
[----:B------:R-:W-:Y:S01]  /*b4b0*/  IMAD.HI.U32 R10, R25, R4, RZ ;  /* 0x00000004190a7227 */ /* 0x000fe200078e00ff */
[----:B------:R-:W-:-:S02]  /*b4c0*/  ISETP.GT.U32.AND P0, PT, R18, R12, PT ;  /* 0x0000000c1200720c */ /* 0x000fc40003f04070 */
        /* <DEDUP_REMOVED lines=23> */
[----:B------:R-:W-:Y:S01]  /*b640*/  ISETP.GT.U32.AND P5, PT, R18, R4, PT ;  /* 0x000000041200720c */ /* 0x000fe20003fa4070 */
[C---:B------:R-:W-:Y:S01]  /*b650*/  VIADD R7, R19.reuse, 0xe4 ;  /* 0x000000e413077836 */ /* 0x040fe20000000000 */
[----:B------:R0:W-:Y:S01]  /*b660*/  STL [R1+0x2f8], R0 ;  /* 0x0002f80001007387 */ /* 0x0001e20000100800 */
[----:B------:R-:W-:Y:S01]  /*b670*/  IABS R8, R8 ;  /* 0x0000000800087213 */ /* 0x000fe20000000000 */
[----:B------:R-:W-:Y:S01]  /*b680*/  VIADD R6, R19, 0xe6 ;  /* 0x000000e613067836 */ /* 0x000fe20000000000 */
[----:B------:R-:W-:Y:S01]  /*b690*/  IABS R9, R5 ;  /* 0x0000000500097213 */ /* 0x000fe20000000000 */
[----:B------:R-:W-:Y:S01]  /*b6a0*/  IMAD.HI.U32 R22, R25, R17, RZ ;  /* 0x0000001119167227 */ /* 0x000fe200078e00ff */
[----:B------:R-:W-:-:S02]  /*b6b0*/  IABS R11, R7 ;  /* 0x00000007000b7213 */ /* 0x000fc40000000000 */
        /* <DEDUP_REMOVED lines=13> */
[----:B------:R-:W-:Y:S02]  /*b790*/  IMAD.MOV R13, RZ, RZ, -R13 ;  /* 0x000000ffff0d7224 */ /* 0x000fe400078e0a0d */
[--C-:B------:R-:W-:Y:S02]  /*b7a0*/  @!P1 IMAD.IADD R2, R2, 0x1, -R18.reuse ;  /* 0x0000000102029824 */ /* 0x100fe400078e0a12 */
[----:B------:R-:W-:Y:S01]  /*b7b0*/  @!P3 IMAD.IADD R3, R3, 0x1, -R18 ;  /* 0x000000010303b824 */ /* 0x000fe200078e0a12 */
[C---:B------:R-:W-:Y:S01]  /*b7c0*/  ISETP.GT.U32.AND P3, PT, R18.reuse, R8, PT ;  /* 0x000000081200720c */ /* 0x040fe20003f64070 */
[----:B------:R-:W-:Y:S01]  /*b7d0*/  IMAD.MOV.U32 R15, RZ, RZ, R4 ;  /* 0x000000ffff0f7224 */ /* 0x000fe200078e0004 */
[----:B------:R-:W-:Y:S01]  /*b7e0*/  ISETP.GT.U32.AND P1, PT, R18, R2, PT ;  /* 0x000000021200720c */ /* 0x000fe20003f24070 */
[----:B0-----:R-:W-:-:S02]  /*b7f0*/  IMAD.MOV.U32 R0, RZ, RZ, R3 ;  /* 0x000000ffff007224 */ /* 0x001fc400078e0003 */
[----:B------:R-:W-:Y:S02]  /*b800*/  IMAD R9, R18, R13, R9 ;  /* 0x0000000d12097224 */ /* 0x000fe400078e0209 */
[----:B------:R-:W-:-:S04]  /*b810*/  IMAD.HI.U32 R5, R25, R11, RZ ;  /* 0x0000000b19057227 */ /* 0x000fc800078e00ff */
[----:B------:R-:W-:Y:S01]  /*b820*/  @!P6 IMAD.MOV R15, RZ, RZ, -R15 ;  /* 0x000000ffff0fe224 */ /* 0x000fe200078e0a0f */
[----:B------:R-:W-:Y:S01]  /*b830*/  ISETP.GT.U32.AND P6, PT, R18, R9, PT ;  /* 0x000000091200720c */ /* 0x000fe20003fc4070 */
[----:B------:R-:W-:Y:S01]  /*b840*/  @!P2 IMAD.MOV R0, RZ, RZ, -R0 ;  /* 0x000000ffff00a224 */ /* 0x000fe200078e0a00 */
[----:B------:R-:W-:Y:S01]  /*b850*/  ISETP.GE.AND P2, PT, R6, RZ, PT ;  /* 0x000000ff0600720c */ /* 0x000fe20003f46270 */
[----:B------:R-:W-:Y:S01]  /*b860*/  IMAD.MOV R4, RZ, RZ, -R5 ;  /* 0x000000ffff047224 */ /* 0x000fe200078e0a05 */
[----:B------:R-:W-:Y:S01]  /*b870*/  STL [R1+0x2dc], R15 ;  /* 0x0002dc0f01007387 */ /* 0x000fe20000100800 */
[--C-:B------:R-:W-:Y:S02]  /*b880*/  @!P1 IMAD.IADD R2, R2, 0x1, -R18.reuse ;  /* 0x0000000102029824 */ /* 0x100fe400078e0a12 */
[----:B------:R-:W-:Y:S01]  /*b890*/  IMAD R11, R18, R4, R11 ;  /* 0x00000004120b7224 */ /* 0x000fe200078e020b */
[----:B------:R0:W-:Y:S01]  /*b8a0*/  STL [R1+0x2d4], R0 ;  /* 0x0002d40001007387 */ /* 0x0001e20000100800 */
[----:B------:R-:W-:-:S02]  /*b8b0*/  @!P3 IMAD.IADD R8, R8, 0x1, -R18 ;  /* 0x000000010808b824 */ /* 0x000fc400078e0a12 */
[----:B------:R-:W-:Y:S02]  /*b8c0*/  VIADD R3, R19, 0xe2 ;  /* 0x000000e213037836 */ /* 0x000fe40000000000 */
[----:B------:R-:W-:Y:S01]  /*b8d0*/  @!P6 IMAD.IADD R9, R9, 0x1, -R18 ;  /* 0x000000010909e824 */ /* 0x000fe200078e0a12 */
[C---:B------:R-:W-:Y:S01]  /*b8e0*/  ISETP.GT.U32.AND P3, PT, R18.reuse, R8, PT ;  /* 0x000000081200720c */ /* 0x040fe20003f64070 */
[----:B------:R-:W-:Y:S01]  /*b8f0*/  VIADD R4, R19, 0xe0 ;  /* 0x000000e013047836 */ /* 0x000fe20000000000 */
[----:B------:R-:W-:Y:S01]  /*b900*/  IABS R12, R3 ;  /* 0x00000003000c7213 */ /* 0x000fe20000000000 */
[----:B------:R-:W-:Y:S01]  /*b910*/  IMAD.HI.U32 R14, R25, R10, RZ ;  /* 0x0000000a190e7227 */ /* 0x000fe200078e00ff */
[----:B------:R-:W-:Y:S02]  /*b920*/  ISETP.GT.U32.AND P6, PT, R18, R9, PT ;  /* 0x000000091200720c */ /* 0x000fe40003fc4070 */
[----:B------:R-:W-:Y:S01]  /*b930*/  IABS R6, R4 ;  /* 0x0000000400067213 */ /* 0x000fe20000000000 */
[----:B0-----:R-:W-:-:S02]  /*b940*/  IMAD.MOV.U32 R0, RZ, RZ, R2 ;  /* 0x000000ffff007224 */ /* 0x001fc400078e0002 */
[----:B------:R-:W-:Y:S02]  /*b950*/  IMAD.MOV R14, RZ, RZ, -R14 ;  /* 0x000000ffff0e7224 */ /* 0x000fe400078e0a0e */
[----:B------:R-:W-:Y:S01]  /*b960*/  @!P4 IMAD.MOV R0, RZ, RZ, -R0 ;  /* 0x000000ffff00c224 */ /* 0x000fe200078e0a00 */
[----:B------:R-:W-:Y:S01]  /*b970*/  ISETP.GT.U32.AND P4, PT, R18, R11, PT ;  /* 0x0000000b1200720c */ /* 0x000fe20003f84070 */
[----:B------:R-:W-:Y:S01]  /*b980*/  @!P3 IMAD.IADD R8, R8, 0x1, -R18 ;  /* 0x000000010808b824 */ /* 0x000fe200078e0a12 */
[----:B------:R-:W-:Y:S01]  /*b990*/  ISETP.GE.AND P3, PT, R7, RZ, PT ;  /* 0x000000ff0700720c */ /* 0x000fe20003f66270 */
[----:B------:R-:W-:Y:S01]  /*b9a0*/  IMAD R10, R18, R14, R10 ;  /* 0x0000000e120a7224 */ /* 0x000fe200078e020a */
[----:B------:R0:W-:Y:S01]  /*b9b0*/  STL [R1+0x2ac], R0 ;  /* 0x0002ac0001007387 */ /* 0x0001e20000100800 */
[----:B------:R-:W-:-:S03]  /*b9c0*/  IMAD.HI.U32 R13, R25, R12, RZ ;  /* 0x0000000c190d7227 */ /* 0x000fc600078e00ff */
[----:B------:R-:W-:Y:S01]  /*b9d0*/  ISETP.GT.U32.AND P1, PT, R18, R10, PT ;  /* 0x0000000a1200720c */ /* 0x000fe20003f24070 */
[----:B------:R-:W-:-:S04]  /*b9e0*/  IMAD.HI.U32 R7, R25, R6, RZ ;  /* 0x0000000619077227 */ /* 0x000fc800078e00ff */
[--C-:B------:R-:W-:Y:S02]  /*b9f0*/  @!P4 IMAD.IADD R11, R11, 0x1, -R18.reuse ;  /* 0x000000010b0bc824 */ /* 0x100fe400078e0a12 */
[----:B------:R-:W-:Y:S02]  /*ba00*/  VIADD R5, R19, 0xde ;  /* 0x000000de13057836 */ /* 0x000fe40000000000 */
[----:B------:R-:W-:Y:S01]  /*ba10*/  @!P6 IMAD.IADD R9, R9, 0x1, -R18 ;  /* 0x000000010909e824 */ /* 0x000fe200078e0a12 */
[----:B------:R-:W-:Y:S01]  /*ba20*/  ISETP.GT.U32.AND P4, PT, R18, R11, PT ;  /* 0x0000000b1200720c */ /* 0x000fe20003f84070 */
[----:B------:R-:W-:Y:S01]  /*ba30*/  IMAD.MOV R13, RZ, RZ, -R13 ;  /* 0x000000ffff0d7224 */ /* 0x000fe200078e0a0d */
[----:B------:R-:W-:Y:S01]  /*ba40*/  IABS R2, R5 ;  /* 0x0000000500027213 */ /* 0x000fe20000000000 */
[----:B------:R-:W-:Y:S02]  /*ba50*/  IMAD.MOV R7, RZ, RZ, -R7 ;  /* 0x000000ffff077224 */ /* 0x000fe400078e0a07 */
[----:B0-----:R-:W-:-:S02]  /*ba60*/  IMAD.MOV.U32 R0, RZ, RZ, R9 ;  /* 0x000000ffff007224 */ /* 0x001fc400078e0009 */
[C---:B------:R-:W-:Y:S02]  /*ba70*/  IMAD R12, R18.reuse, R13, R12 ;  /* 0x0000000d120c7224 */ /* 0x040fe400078e020c */
[C---:B------:R-:W-:Y:S02]  /*ba80*/  IMAD R9, R18.reuse, R7, R6 ;  /* 0x0000000712097224 */ /* 0x040fe400078e0206 */
[----:B------:R-:W-:Y:S01]  /*ba90*/  IMAD.MOV.U32 R14, RZ, RZ, R8 ;  /* 0x000000ffff0e7224 */ /* 0x000fe200078e0008 */
[C---:B------:R-:W-:Y:S01]  /*baa0*/  ISETP.GT.U32.AND P6, PT, R18.reuse, R12, PT ;  /* 0x0000000c1200720c */ /* 0x040fe20003fc4070 */
[----:B------:R-:W-:Y:S01]  /*bab0*/  @!P4 IMAD.IADD R11, R11, 0x1, -R18 ;  /* 0x000000010b0bc824 */ /* 0x000fe200078e0a12 */
[----:B------:R-:W-:Y:S01]  /*bac0*/  ISETP.GT.U32.AND P4, PT, R18, R9, PT ;  /* 0x000000091200720c */ /* 0x000fe20003f84070 */
[----:B------:R-:W-:-:S04]  /*bad0*/  IMAD.HI.U32 R8, R25, R2, RZ ;  /* 0x0000000219087227 */ /* 0x000fc800078e00ff */
[----:B------:R-:W-:Y:S02]  /*bae0*/  @!P1 IMAD.IADD R10, R10, 0x1, -R18 ;  /* 0x000000010a0a9824 */ /* 0x000fe400078e0a12 */
[----:B------:R-:W-:Y:S02]  /*baf0*/  IMAD.MOV R8, RZ, RZ, -R8 ;  /* 0x000000ffff087224 */ /* 0x000fe400078e0a08 */
[----:B------:R-:W-:Y:S01]  /*bb00*/  @!P0 IMAD.MOV R14, RZ, RZ, -R14 ;  /* 0x000000ffff0e8224 */ /* 0x000fe200078e0a0e */
[----:B------:R-:W-:Y:S01]  /*bb10*/  ISETP.GT.U32.AND P1, PT, R18, R10, PT ;  /* 0x0000000a1200720c */ /* 0x000fe20003f24070 */
[----:B------:R-:W-:Y:S01]  /*bb20*/  @!P5 IMAD.MOV R0, RZ, RZ, -R0 ;  /* 0x000000ffff00d224 */ /* 0x000fe200078e0a00 */
[----:B------:R-:W-:Y:S01]  /*bb30*/  ISETP.GE.AND P5, PT, R4, RZ, PT ;  /* 0x000000ff0400720c */ /* 0x000fe20003fa6270 */
[----:B------:R-:W-:Y:S01]  /*bb40*/  IMAD R4, R18, R8, R2 ;  /* 0x0000000812047224 */ /* 0x000fe200078e0202 */
[----:B------:R-:W-:Y:S01]  /*bb50*/  STL [R1+0x2a0], R14 ;  /* 0x0002a00e01007387 */ /* 0x000fe20000100800 */
[----:B------:R-:W-:Y:S01]  /*bb60*/  VIADD R2, R19, 0xdc ;  /* 0x000000dc13027836 */ /* 0x000fe20000000000 */
[----:B------:R-:W-:Y:S01]  /*bb70*/  ISETP.GE.AND P0, PT, R3, RZ, PT ;  /* 0x000000ff0300720c */ /* 0x000fe20003f06270 */
[--C-:B------:R-:W-:Y:S01]  /*bb80*/  @!P6 IMAD.IADD R12, R12, 0x1, -R18.reuse ;  /* 0x000000010c0ce824 */ /* 0x100fe200078e0a12 */
[----:B------:R0:W-:Y:S01]  /*bb90*/  STL [R1+0x244], R0 ;  /* 0x0002440001007387 */ /* 0x0001e20000100800 */
[----:B------:R-:W-:-:S02]  /*bba0*/  @!P4 IMAD.IADD R9, R9, 0x1, -R18 ;  /* 0x000000010909c824 */ /* 0x000fc400078e0a12 */
[C---:B------:R-:W-:Y:S01]  /*bbb0*/  VIADD R3, R19.reuse, 0xda ;  /* 0x000000da13037836 */ /* 0x040fe20000000000 */
[----:B------:R-:W-:Y:S01]  /*bbc0*/  ISETP.GT.U32.AND P6, PT, R18, R12, PT ;  /* 0x0000000c1200720c */ /* 0x000fe20003fc4070 */
[----:B------:R-:W-:Y:S01]  /*bbd0*/  @!P1 IMAD.IADD R10, R10, 0x1, -R18 ;  /* 0x000000010a0a9824 */ /* 0x000fe200078e0a12 */
[----:B------:R-:W-:Y:S01]  /*bbe0*/  ISETP.GT.U32.AND P4, PT, R18, R9, PT ;  /* 0x000000091200720c */ /* 0x000fe20003f84070 */
[----:B------:R-:W-:Y:S01]  /*bbf0*/  VIADD R7, R19, 0xd6 ;  /* 0x000000d613077836 */ /* 0x000fe20000000000 */
[----:B------:R-:W-:Y:S01]  /*bc00*/  ISETP.GE.AND P1, PT, R5, RZ, PT ;  /* 0x000000ff0500720c */ /* 0x000fe20003f26270 */
[----:B------:R-:W-:Y:S01]  /*bc10*/  IMAD.MOV.U32 R13, RZ, RZ, R10 ;  /* 0x000000ffff0d7224 */ /* 0x000fe200078e000a */
[----:B------:R-:W-:Y:S01]  /*bc20*/  IABS R10, R3 ;  /* 0x00000003000a7213 */ /* 0x000fe20000000000 */
[----:B0-----:R-:W-:Y:S01]  /*bc30*/  IMAD.MOV.U32 R0, RZ, RZ, R11 ;  /* 0x000000ffff007224 */ /* 0x001fe200078e000b */
[----:B------:R-:W-:Y:S01]  /*bc40*/  IABS R11, R2 ;  /* 0x00000002000b7213 */ /* 0x000fe20000000000 */
[----:B------:R-:W-:Y:S01]  /*bc50*/  @!P2 IMAD.MOV R13, RZ, RZ, -R13 ;  /* 0x000000ffff0da224 */ /* 0x000fe200078e0a0d */
[----:B------:R-:W-:Y:S01]  /*bc60*/  ISETP.GE.AND P2, PT, R2, RZ, PT ;  /* 0x000000ff0200720c */ /* 0x000fe20003f46270 */
[----:B------:R-:W-:Y:S01]  /*bc70*/  @!P3 IMAD.MOV R0, RZ, RZ, -R0 ;  /* 0x000000ffff00b224 */ /* 0x000fe200078e0a00 */
[----:B------:R-:W-:Y:S01]  /*bc80*/  ISETP.GE.AND P3, PT, R3, RZ, PT ;  /* 0x000000ff0300720c */ /* 0x000fe20003f66270 */
[----:B------:R-:W-:Y:S01]  /*bc90*/  IMAD.HI.U32 R8, R25, R11, RZ ;  /* 0x0000000b19087227 */ /* 0x000fe200078e00ff */
[----:B------:R0:W-:Y:S01]  /*bca0*/  STL [R1+0x254], R13 ;  /* 0x0002540d01007387 */ /* 0x0001e20000100800 */
[----:B------:R-:W-:-:S02]  /*bcb0*/  IABS R5, R7 ;  /* 0x0000000700057213 */ /* 0x000fc40000000000 */
[----:B------:R-:W-:Y:S01]  /*bcc0*/  IMAD.MOV R8, RZ, RZ, -R8 ;  /* 0x000000ffff087224 */ /* 0x000fe200078e0a08 */
[----:B------:R1:W-:Y:S01]  /*bcd0*/  STL [R1+0x298], R0 ;  /* 0x0002980001007387 */ /* 0x0003e20000100800 */
[--C-:B------:R-:W-:Y:S01]  /*bce0*/  @!P6 IMAD.IADD R12, R12, 0x1, -R18.reuse ;  /* 0x000000010c0ce824 */ /* 0x100fe200078e0a12 */
[C---:B------:R-:W-:Y:S01]  /*bcf0*/  ISETP.GT.U32.AND P6, PT, R18.reuse, R4, PT ;  /* 0x000000041200720c */ /* 0x040fe20003fc4070 */
[C---:B------:R-:W-:Y:S02]  /*bd00*/  IMAD R11, R18.reuse, R8, R11 ;  /* 0x00000008120b7224 */ /* 0x040fe400078e020b */
[----:B------:R-:W-:Y:S02]  /*bd10*/  @!P4 IMAD.IADD R9, R9, 0x1, -R18 ;  /* 0x000000010909c824 */ /* 0x000fe400078e0a12 */
[----:B------:R-:W-:Y:S01]  /*bd20*/  IMAD.HI.U32 R3, R25, R10, RZ ;  /* 0x0000000a19037227 */ /* 0x000fe200078e00ff */
[----:B------:R-:W-:-:S03]  /*bd30*/  ISETP.GT.U32.AND P4, PT, R18, R11, PT ;  /* 0x0000000b1200720c */ /* 0x000fc60003f84070 */
[----:B------:R-:W-:Y:S02]  /*bd40*/  IMAD.MOV R3, RZ, RZ, -R3 ;  /* 0x000000ffff037224 */ /* 0x000fe400078e0a03 */
[----:B0-----:R-:W-:Y:S02]  /*bd50*/  IMAD.MOV.U32 R13, RZ, RZ, R12 ;  /* 0x000000ffff0d7224 */ /* 0x001fe400078e000c */
[C---:B------:R-:W-:Y:S02]  /*bd60*/  IMAD R10, R18.reuse, R3, R10 ;  /* 0x00000003120a7224 */ /* 0x040fe400078e020a */
[----:B------:R-:W-:Y:S02]  /*bd70*/  VIADD R2, R19, 0xd8 ;  /* 0x000000d813027836 */ /* 0x000fe40000000000 */
[----:B------:R-:W-:Y:S01]  /*bd80*/  @!P0 IMAD.MOV R13, RZ, RZ, -R13 ;  /* 0x000000ffff0d8224 */ /* 0x000fe200078e0a0d */
[----:B------:R-:W-:Y:S01]  /*bd90*/  ISETP.GT.U32.AND P0, PT, R18, R10, PT ;  /* 0x0000000a1200720c */ /* 0x000fe20003f04070 */
[--C-:B------:R-:W-:Y:S01]  /*bda0*/  @!P6 IMAD.IADD R4, R4, 0x1, -R18.reuse ;  /* 0x000000010404e824 */ /* 0x100fe200078e0a12 */
[----:B------:R-:W-:Y:S01]  /*bdb0*/  IABS R6, R2 ;  /* 0x0000000200067213 */ /* 0x000fe20000000000 */
[----:B------:R-:W-:Y:S01]  /*bdc0*/  @!P4 IMAD.IADD R11, R11, 0x1, -R18 ;  /* 0x000000010b0bc824 */ /* 0x000fe200078e0a12 */
[----:B------:R-:W-:Y:S01]  /*bdd0*/  STL [R1+0x24c], R13 ;  /* 0x00024c0d01007387 */ /* 0x000fe20000100800 */
[----:B-1----:R-:W-:Y:S01]  /*bde0*/  IMAD.MOV.U32 R0, RZ, RZ, R9 ;  /* 0x000000ffff007224 */ /* 0x002fe200078e0009 */
[C---:B------:R-:W-:Y:S01]  /*bdf0*/  ISETP.GT.U32.AND P6, PT, R18.reuse, R4, PT ;  /* 0x000000041200720c */ /* 0x040fe20003fc4070 */
[----:B------:R-:W-:Y:S01]  /*be00*/  IMAD.HI.U32 R8, R25, R6, RZ ;  /* 0x0000000619087227 */ /* 0x000fe200078e00ff */
[----:B------:R-:W-:-:S03]  /*be10*/  ISETP.GT.U32.AND P4, PT, R18, R11, PT ;  /* 0x0000000b1200720c */ /* 0x000fc60003f84070 */
[----:B------:R-:W-:Y:S02]  /*be20*/  IMAD.MOV R8, RZ, RZ, -R8 ;  /* 0x000000ffff087224 */ /* 0x000fe400078e0a08 */
[----:B------:R-:W-:Y:S02]  /*be30*/  VIADD R12, R19, 0xd4 ;  /* 0x000000d4130c7836 */ /* 0x000fe40000000000 */
[----:B------:R-:W-:Y:S01]  /*be40*/  @!P5 IMAD.MOV R0, RZ, RZ, -R0 ;  /* 0x000000ffff00d224 */ /* 0x000fe200078e0a00 */
[----:B------:R-:W-:Y:S01]  /*be50*/  ISETP.GE.AND P5, PT, R2, RZ, PT ;  /* 0x000000ff0200720c */ /* 0x000fe20003fa6270 */
[----:B------:R-:W-:Y:S01]  /*be60*/  @!P0 IMAD.IADD R10, R10, 0x1, -R18 ;  /* 0x000000010a0a8824 */ /* 0x000fe200078e0a12 */
[----:B------:R-:W-:Y:S01]  /*be70*/  IABS R9, R12 ;  /* 0x0000000c00097213 */ /* 0x000fe20000000000 */
[----:B------:R-:W-:Y:S01]  /*be80*/  IMAD R2, R18, R8, R6 ;  /* 0x0000000812027224 */ /* 0x000fe200078e0206 */
[----:B------:R0:W-:Y:S01]  /*be90*/  STL [R1+0x250], R0 ;  /* 0x0002500001007387 */ /* 0x0001e20000100800 */
[--C-:B------:R-:W-:Y:S01]  /*bea0*/  @!P6 IMAD.IADD R4, R4, 0x1, -R18.reuse ;  /* 0x000000010404e824 */ /* 0x100fe200078e0a12 */
[C---:B------:R-:W-:Y:S01]  /*beb0*/  ISETP.GT.U32.AND P0, PT, R18.reuse, R10, PT ;  /* 0x0000000a1200720c */ /* 0x040fe20003f04070 */
[----:B------:R-:W-:Y:S01]  /*bec0*/  @!P4 IMAD.IADD R11, R11, 0x1, -R18 ;  /* 0x000000010b0bc824 */ /* 0x000fe200078e0a12 */
[----:B------:R-:W-:Y:S01]  /*bed0*/  ISETP.GE.AND P6, PT, R7, RZ, PT ;  /* 0x000000ff0700720c */ /* 0x000fe20003fc6270 */
[----:B------:R-:W-:Y:S01]  /*bee0*/  IMAD.HI.U32 R3, R25, R5, RZ ;  /* 0x0000000519037227 */ /* 0x000fe200078e00ff */
[----:B------:R-:W-:-:S03]  /*bef0*/  ISETP.GT.U32.AND P4, PT, R18, R2, PT ;  /* 0x000000021200720c */ /* 0x000fc60003f84070 */
[----:B------:R-:W-:-:S04]  /*bf00*/  IMAD.HI.U32 R7, R25, R9, RZ ;  /* 0x0000000919077227 */ /* 0x000fc800078e00ff */
[----:B------:R-:W-:Y:S02]  /*bf10*/  IMAD.MOV R3, RZ, RZ, -R3 ;  /* 0x000000ffff037224 */ /* 0x000fe400078e0a03 */
[----:B------:R-:W-:Y:S02]  /*bf20*/  VIADD R8, R19, 0xd2 ;  /* 0x000000d213087836 */ /* 0x000fe40000000000 */
[----:B------:R-:W-:Y:S02]  /*bf30*/  IMAD.MOV R7, RZ, RZ, -R7 ;  /* 0x000000ffff077224 */ /* 0x000fe400078e0a07 */
[C---:B------:R-:W-:Y:S01]  /*bf40*/  IMAD R5, R18.reuse, R3, R5 ;  /* 0x0000000312057224 */ /* 0x040fe200078e0205 */
[----:B------:R-:W-:Y:S01]  /*bf50*/  IABS R21, R8 ;  /* 0x0000000800157213 */ /* 0x000fe20000000000 */
[----:B------:R-:W-:Y:S02]  /*bf60*/  IMAD R9, R18, R7, R9 ;  /* 0x0000000712097224 */ /* 0x000fe400078e0209 */
[--C-:B------:R-:W-:Y:S01]  /*bf70*/  @!P0 IMAD.IADD R10, R10, 0x1, -R18.reuse ;  /* 0x000000010a0a8824 */ /* 0x100fe200078e0a12 */
[----:B------:R-:W-:Y:S01]  /*bf80*/  ISETP.GT.U32.AND P0, PT, R18, R5, PT ;  /* 0x000000051200720c */ /* 0x000fe20003f04070 */
[----:B------:R-:W-:Y:S01]  /*bf90*/  @!P4 IMAD.IADD R2, R2, 0x1, -R18 ;  /* 0x000000010202c824 */ /* 0x000fe200078e0a12 */
[----:B------:R-:W-:Y:S01]  /*bfa0*/  ISETP.GT.U32.AND P4, PT, R18, R9, PT ;  /* 0x000000091200720c */ /* 0x000fe20003f84070 */
[----:B------:R-:W-:-:S04]  /*bfb0*/  IMAD.HI.U32 R20, R25, R21, RZ ;  /* 0x0000001519147227 */ /* 0x000fc800078e00ff */
[----:B0-----:R-:W-:Y:S02]  /*bfc0*/  IMAD.MOV.U32 R0, RZ, RZ, R4 ;  /* 0x000000ffff007224 */ /* 0x001fe400078e0004 */
[----:B------:R-:W-:Y:S02]  /*bfd0*/  IMAD.MOV R20, RZ, RZ, -R20 ;  /* 0x000000ffff147224 */ /* 0x000fe400078e0a14 */
[C---:B------:R-:W-:Y:S02]  /*bfe0*/  VIADD R6, R19.reuse, 0xce ;  /* 0x000000ce13067836 */ /* 0x040fe40000000000 */
[----:B------:R-:W-:Y:S02]  /*bff0*/  @!P1 IMAD.MOV R0, RZ, RZ, -R0 ;  /* 0x000000ffff009224 */ /* 0x000fe400078e0a00 */
[C---:B------:R-:W-:Y:S01]  /*c000*/  IMAD R20, R18.reuse, R20, R21 ;  /* 0x0000001412147224 */ /* 0x040fe200078e0215 */
[----:B------:R-:W-:Y:S01]  /*c010*/  IABS R13, R6 ;  /* 0x00000006000d7213 */ /* 0x000fe20000000000 */
[----:B------:R-:W-:Y:S01]  /*c020*/  VIADD R3, R19, 0xcc ;  /* 0x000000cc13037836 */ /* 0x000fe20000000000 */
[----:B------:R0:W-:Y:S01]  /*c030*/  STL [R1+0x238], R0 ;  /* 0x0002380001007387 */ /* 0x0001e20000100800 */
[--C-:B------:R-:W-:Y:S01]  /*c040*/  @!P0 IMAD.IADD R5, R5, 0x1, -R18.reuse ;  /* 0x0000000105058824 */ /* 0x100fe200078e0a12 */
[C---:B------:R-:W-:Y:S01]  /*c050*/  ISETP.GT.U32.AND P0, PT, R18.reuse, R20, PT ;  /* 0x000000141200720c */ /* 0x040fe20003f04070 */
[----:B------:R-:W-:Y:S01]  /*c060*/  @!P4 IMAD.IADD R9, R9, 0x1, -R18 ;  /* 0x000000010909c824 */ /* 0x000fe200078e0a12 */
[----:B------:R-:W-:Y:S01]  /*c070*/  IABS R14, R3 ;  /* 0x00000003000e7213 */ /* 0x000fe20000000000 */
[----:B------:R-:W-:Y:S01]  /*c080*/  IMAD.HI.U32 R15, R25, R13, RZ ;  /* 0x0000000d190f7227 */ /* 0x000fe200078e00ff */
[----:B------:R-:W-:-:S02]  /*c090*/  ISETP.GT.U32.AND P4, PT, R18, R2, PT ;  /* 0x000000021200720c */ /* 0x000fc40003f84070 */
[----:B------:R-:W-:Y:S01]  /*c0a0*/  ISETP.GT.U32.AND P1, PT, R18, R5, PT ;  /* 0x000000051200720c */ /* 0x000fe20003f24070 */
[----:B------:R-:W-:-:S04]  /*c0b0*/  IMAD.HI.U32 R7, R25, R14, RZ ;  /* 0x0000000e19077227 */ /* 0x000fc800078e00ff */
[----:B0-----:R-:W-:Y:S02]  /*c0c0*/  IMAD.MOV.U32 R0, RZ, RZ, R11 ;  /* 0x000000ffff007224 */ /* 0x001fe400078e000b */
[----:B------:R-:W-:Y:S02]  /*c0d0*/  IMAD.MOV R22, RZ, RZ, -R22 ;  /* 0x000000ffff167224 */ /* 0x000fe400078e0a16 */
[----:B------:R-:W-:Y:S01]  /*c0e0*/  @!P2 IMAD.MOV R0, RZ, RZ, -R0 ;  /* 0x000000ffff00a224 */ /* 0x000fe200078e0a00 */
[C---:B------:R-:W-:Y:S01]  /*c0f0*/  ISETP.GT.U32.AND P2, PT, R18.reuse, R9, PT ;  /* 0x000000091200720c */ /* 0x040fe20003f44070 */
[----:B------:R-:W-:Y:S02]  /*c100*/  IMAD.MOV R15, RZ, RZ, -R15 ;  /* 0x000000ffff0f7224 */ /* 0x000fe400078e0a0f */
[----:B------:R-:W-:Y:S01]  /*c110*/  IMAD R17, R18, R22, R17 ;  /* 0x0000001612117224 */ /* 0x000fe200078e0211 */
[----:B------:R0:W-:Y:S01]  /*c120*/  STL [R1+0x234], R0 ;  /* 0x0002340001007387 */ /* 0x0001e20000100800 */
[----:B------:R-:W-:-:S02]  /*c130*/  IMAD.MOV R7, RZ, RZ, -R7 ;  /* 0x000000ffff077224 */ /* 0x000fc400078e0a07 */
[----:B------:R-:W-:Y:S02]  /*c140*/  IMAD R13, R18, R15, R13 ;  /* 0x0000000f120d7224 */ /* 0x000fe400078e020d */
[----:B------:R-:W-:Y:S02]  /*c150*/  @!P0 IMAD.IADD R20, R20, 0x1, -R18 ;  /* 0x0000000114148824 */ /* 0x000fe400078e0a12 */
[----:B------:R-:W-:Y:S02]  /*c160*/  IMAD R7, R18, R7, R14 ;  /* 0x0000000712077224 */ /* 0x000fe400078e020e */
[----:B------:R-:W-:Y:S01]  /*c170*/  @!P4 IMAD.IADD R2, R2, 0x1, -R18 ;  /* 0x000000010202c824 */ /* 0x000fe200078e0a12 */
[C---:B------:R-:W-:Y:S01]  /*c180*/  ISETP.GT.U32.AND P4, PT, R18.reuse, R13, PT ;  /* 0x0000000d1200720c */ /* 0x040fe20003f84070 */
[----:B0-----:R-:W-:Y:S01]  /*c190*/  IMAD.MOV.U32 R0, RZ, RZ, R10 ;  /* 0x000000ffff007224 */ /* 0x001fe200078e000a */
[C---:B------:R-:W-:Y:S01]  /*c1a0*/  ISETP.GT.U32.AND P0, PT, R18.reuse, R20, PT ;  /* 0x000000141200720c */ /* 0x040fe20003f04070 */
[----:B------:R-:W-:Y:S01]  /*c1b0*/  @!P2 IMAD.IADD R9, R9, 0x1, -R18 ;  /* 0x000000010909a824 */ /* 0x000fe200078e0a12 */
[C---:B------:R-:W-:Y:S01]  /*c1c0*/  ISETP.GT.U32.AND P2, PT, R18.reuse, R7, PT ;  /* 0x000000071200720c */ /* 0x040fe20003f44070 */
[----:B------:R-:W-:Y:S01]  /*c1d0*/  @!P3 IMAD.MOV R0, RZ, RZ, -R0 ;  /* 0x000000ffff00b224 */ /* 0x000fe200078e0a00 */
[----:B------:R-:W-:Y:S01]  /*c1e0*/  ISETP.GT.U32.AND P3, PT, R18, R17, PT ;  /* 0x000000111200720c */ /* 0x000fe20003f64070 */
[----:B------:R-:W-:-:S02]  /*c1f0*/  VIADD R15, R19, 0xca ;  /* 0x000000ca130f7836 */ /* 0x000fc40000000000 */
[----:B------:R-:W-:Y:S01]  /*c200*/  VIADD R4, R19, 0xc8 ;  /* 0x000000c813047836 */ /* 0x000fe20000000000 */
[----:B------:R0:W-:Y:S01]  /*c210*/  STL [R1+0x230], R0 ;  /* 0x0002300001007387 */ /* 0x0001e20000100800 */
[--C-:B------:R-:W-:Y:S01]  /*c220*/  @!P1 IMAD.IADD R5, R5, 0x1, -R18.reuse ;  /* 0x0000000105059824 */ /* 0x100fe200078e0a12 */
[----:B------:R-:W-:Y:S01]  /*c230*/  IABS R14, R15 ;  /* 0x0000000f000e7213 */ /* 0x000fe20000000000 */
[----:B------:R-:W-:Y:S01]  /*c240*/  @!P4 IMAD.IADD R13, R13, 0x1, -R18 ;  /* 0x000000010d0dc824 */ /* 0x000fe200078e0a12 */
[----:B------:R-:W-:Y:S01]  /*c250*/  IABS R11, R4 ;  /* 0x00000004000b7213 */ /* 0x000fe20000000000 */
[----:B------:R-:W-:Y:S01]  /*c260*/  IMAD.MOV.U32 R21, RZ, RZ, R2 ;  /* 0x000000ffff157224 */ /* 0x000fe200078e0002 */
[----:B------:R-:W-:Y:S01]  /*c270*/  ISETP.GE.AND P1, PT, R12, RZ, PT ;  /* 0x000000ff0c00720c */ /* 0x000fe20003f26270 */
[----:B------:R-:W-:Y:S01]  /*c280*/  IMAD.HI.U32 R10, R25, R14, RZ ;  /* 0x0000000e190a7227 */ /* 0x000fe200078e00ff */
[----:B------:R-:W-:-:S03]  /*c290*/  ISETP.GE.AND P4, PT, R6, RZ, PT ;  /* 0x000000ff0600720c */ /* 0x000fc60003f86270 */
[--C-:B------:R-:W-:Y:S01]  /*c2a0*/  @!P3 IMAD.IADD R17, R17, 0x1, -R18.reuse ;  /* 0x000000011111b824 */ /* 0x100fe200078e0a12 */
[----:B------:R-:W-:Y:S01]  /*c2b0*/  ISETP.GE.AND P3, PT, R16, RZ, PT ;  /* 0x000000ff1000720c */ /* 0x000fe20003f66270 */
[--C-:B------:R-:W-:Y:S01]  /*c2c0*/  @!P0 IMAD.IADD R20, R20, 0x1, -R18.reuse ;  /* 0x0000000114148824 */ /* 0x100fe200078e0a12 */
[----:B------:R-:W-:Y:S01]  /*c2d0*/  ISETP.GE.AND P0, PT, R8, RZ, PT ;  /* 0x000000ff0800720c */ /* 0x000fe20003f06270 */
[----:B0-----:R-:W-:Y:S02]  /*c2e0*/  IMAD.MOV.U32 R0, RZ, RZ, R5 ;  /* 0x000000ffff007224 */ /* 0x001fe400078e0005 */
[----:B------:R-:W-:Y:S01]  /*c2f0*/  @!P2 IMAD.IADD R7, R7, 0x1, -R18 ;  /* 0x000000010707a824 */ /* 0x000fe200078e0a12 */
[C---:B------:R-:W-:Y:S01]  /*c300*/  ISETP.GT.U32.AND P2, PT, R18.reuse, R17, PT ;  /* 0x000000111200720c */ /* 0x040fe20003f44070 */
[----:B------:R-:W-:Y:S01]  /*c310*/  @!P5 IMAD.MOV R21, RZ, RZ, -R21 ;  /* 0x000000ffff15d224 */ /* 0x000fe200078e0a15 */
[----:B------:R-:W-:Y:S01]  /*c320*/  ISETP.GT.U32.AND P5, PT, R18, R13, PT ;  /* 0x0000000d1200720c */ /* 0x000fe20003fa4070 */
[----:B------:R-:W-:-:S03]  /*c330*/  IMAD.HI.U32 R12, R25, R11, RZ ;  /* 0x0000000b190c7227 */ /* 0x000fc600078e00ff */
[----:B------:R-:W-:Y:S01]  /*c340*/  STL [R1+0x224], R21 ;  /* 0x0002241501007387 */ /* 0x000fe20000100800 */
[----:B------:R-:W-:Y:S02]  /*c350*/  IMAD.MOV R10, RZ, RZ, -R10 ;  /* 0x000000ffff0a7224 */ /* 0x000fe400078e0a0a */
[----:B------:R-:W-:Y:S01]  /*c360*/  @!P6 IMAD.MOV R0, RZ, RZ, -R0 ;  /* 0x000000ffff00e224 */ /* 0x000fe200078e0a00 */
[C---:B------:R-:W-:Y:S01]  /*c370*/  ISETP.GT.U32.AND P6, PT, R18.reuse, R7, PT ;  /* 0x000000071200720c */ /* 0x040fe20003fc4070 */
[----:B------:R-:W-:Y:S02]  /*c380*/  IMAD.MOV R12, RZ, RZ, -R12 ;  /* 0x000000ffff0c7224 */ /* 0x000fe400078e0a0c */
[C---:B------:R-:W-:Y:S01]  /*c390*/  IMAD R10, R18.reuse, R10, R14 ;  /* 0x0000000a120a7224 */ /* 0x040fe200078e020e */
[----:B------:R0:W-:Y:S01]  /*c3a0*/  STL [R1+0x21c], R0 ;  /* 0x00021c0001007387 */ /* 0x0001e20000100800 */
[----:B------:R-:W-:Y:S02]  /*c3b0*/  IMAD.MOV.U32 R6, RZ, RZ, R9 ;  /* 0x000000ffff067224 */ /* 0x000fe400078e0009 */
[----:B------:R-:W-:-:S02]  /*c3c0*/  IMAD R11, R18, R12, R11 ;  /* 0x0000000c120b7224 */ /* 0x000fc400078e020b */
[----:B------:R-:W-:Y:S02]  /*c3d0*/  VIADD R2, R19, 0xc6 ;  /* 0x000000c613027836 */ /* 0x000fe40000000000 */
[----:B------:R-:W-:Y:S01]  /*c3e0*/  @!P1 IMAD.MOV R6, RZ, RZ, -R6 ;  /* 0x000000ffff069224 */ /* 0x000fe200078e0a06 */
[C---:B------:R-:W-:Y:S01]  /*c3f0*/  ISETP.GT.U32.AND P1, PT, R18.reuse, R10, PT ;  /* 0x0000000a1200720c */ /* 0x040fe20003f24070 */
[----:B------:R-:W-:Y:S01]  /*c400*/  @!P2 IMAD.IADD R17, R17, 0x1, -R18 ;  /* 0x000000011111a824 */ /* 0x000fe200078e0a12 */
[----:B------:R-:W-:Y:S01]  /*c410*/  IABS R9, R2 ;  /* 0x0000000200097213 */ /* 0x000fe20000000000 */
[----:B0-----:R-:W-:Y:S01]  /*c420*/  IMAD.MOV.U32 R0, RZ, RZ, R20 ;  /* 0x000000ffff007224 */ /* 0x001fe200078e0014 */
[----:B------:R-:W-:Y:S01]  /*c430*/  ISETP.GT.U32.AND P2, PT, R18, R11, PT ;  /* 0x0000000b1200720c */ /* 0x000fe20003f44070 */
[----:B------:R-:W-:Y:S01]  /*c440*/  @!P5 IMAD.IADD R13, R13, 0x1, -R18 ;  /* 0x000000010d0dd824 */ /* 0x000fe200078e0a12 */
[----:B------:R0:W-:Y:S01]  /*c450*/  STL [R1+0x218], R6 ;  /* 0x0002180601007387 */ /* 0x0001e20000100800 */
[----:B------:R-:W-:Y:S01]  /*c460*/  @!P0 IMAD.MOV R0, RZ, RZ, -R0 ;  /* 0x000000ffff008224 */ /* 0x000fe200078e0a00 */
[----:B------:R-:W-:Y:S01]  /*c470*/  ISETP.GE.AND P0, PT, R3, RZ, PT ;  /* 0x000000ff0300720c */ /* 0x000fe20003f06270 */
[----:B------:R-:W-:Y:S01]  /*c480*/  IMAD.HI.U32 R3, R25, R9, RZ ;  /* 0x0000000919037227 */ /* 0x000fe200078e00ff */
[----:B------:R-:W-:-:S02]  /*c490*/  ISETP.GE.AND P5, PT, R15, RZ, PT ;  /* 0x000000ff0f00720c */ /* 0x000fc40003fa6270 */
[----:B------:R1:W-:Y:S01]  /*c4a0*/  STL [R1+0x214], R0 ;  /* 0x0002140001007387 */ /* 0x0003e20000100800 */
[--C-:B------:R-:W-:Y:S01]  /*c4b0*/  @!P6 IMAD.IADD R7, R7, 0x1, -R18.reuse ;  /* 0x000000010707e824 */ /* 0x100fe200078e0a12 */
[----:B------:R-:W-:Y:S01]  /*c4c0*/  ISETP.GE.AND P6, PT, R4, RZ, PT ;  /* 0x000000ff0400720c */ /* 0x000fe20003fc6270 */
[----:B------:R-:W-:Y:S01]  /*c4d0*/  @!P1 IMAD.IADD R10, R10, 0x1, -R18 ;  /* 0x000000010a0a9824 */ /* 0x000fe200078e0a12 */
[----:B------:R-:W-:Y:S01]  /*c4e0*/  ISETP.GE.AND P1, PT, R2, RZ, PT ;  /* 0x000000ff0200720c */ /* 0x000fe20003f26270 */
[----:B0-----:R-:W-:Y:S02]  /*c4f0*/  IMAD.MOV.U32 R6, RZ, RZ, R17 ;  /* 0x000000ffff067224 */ /* 0x001fe400078e0011 */
[----:B------:R-:W-:Y:S02]  /*c500*/  IMAD.MOV R3, RZ, RZ, -R3 ;  /* 0x000000ffff037224 */ /* 0x000fe400078e0a03 */
[----:B------:R-:W-:Y:S02]  /*c510*/  @!P3 IMAD.MOV R6, RZ, RZ, -R6 ;  /* 0x000000ffff06b224 */ /* 0x000fe400078e0a06 */
[----:B-1----:R-:W-:-:S02]  /*c520*/  IMAD.MOV.U32 R0, RZ, RZ, R13 ;  /* 0x000000ffff007224 */ /* 0x002fc400078e000d */
[----:B------:R-:W-:Y:S01]  /*c530*/  VIADD R5, R19, 0xc4 ;  /* 0x000000c413057836 */ /* 0x000fe20000000000 */
[----:B------:R-:W-:Y:S01]  /*c540*/  STL [R1+0x210], R6 ;  /* 0x0002100601007387 */ /* 0x000fe20000100800 */
[----:B------:R-:W-:Y:S02]  /*c550*/  @!P4 IMAD.MOV R0, RZ, RZ, -R0 ;  /* 0x000000ffff00c224 */ /* 0x000fe400078e0a00 */
[----:B------:R-:W-:Y:S01]  /*c560*/  @!P2 IMAD.IADD R11, R11, 0x1, -R18 ;  /* 0x000000010b0ba824 */ /* 0x000fe200078e0a12 */
[C---:B------:R-:W-:Y:S01]  /*c570*/  ISETP.GT.U32.AND P2, PT, R18.reuse, R10, PT ;  /* 0x0000000a1200720c */ /* 0x040fe20003f44070 */
[C---:B------:R-:W-:Y:S01]  /*c580*/  IMAD R9, R18.reuse, R3, R9 ;  /* 0x0000000312097224 */ /* 0x040fe200078e0209 */
[----:B------:R0:W-:Y:S01]  /*c590*/  STL [R1+0x20c], R0 ;  /* 0x00020c0001007387 */ /* 0x0001e20000100800 */
[----:B------:R-:W-:Y:S01]  /*c5a0*/  IABS R14, R5 ;  /* 0x00000005000e7213 */ /* 0x000fe20000000000 */
[C---:B------:R-:W-:Y:S01]  /*c5b0*/  VIADD R3, R19.reuse, 0xc2 ;  /* 0x000000c213037836 */ /* 0x040fe20000000000 */
[----:B------:R-:W-:Y:S01]  /*c5c0*/  ISETP.GT.U32.AND P3, PT, R18, R11, PT ;  /* 0x0000000b1200720c */ /* 0x000fe20003f64070 */
[----:B------:R-:W-:Y:S01]  /*c5d0*/  VIADD R4, R19, 0xc0 ;  /* 0x000000c013047836 */ /* 0x000fe20000000000 */
[----:B------:R-:W-:Y:S01]  /*c5e0*/  ISETP.GE.AND P4, PT, R5, RZ, PT ;  /* 0x000000ff0500720c */ /* 0x000fe20003f86270 */
[----:B------:R-:W-:-:S03]  /*c5f0*/  IMAD.HI.U32 R2, R25, R14, RZ ;  /* 0x0000000e19027227 */ /* 0x000fc600078e00ff */
[----:B------:R-:W-:Y:S01]  /*c600*/  IABS R8, R4 ;  /* 0x0000000400087213 */ /* 0x000fe20000000000 */
[----:B0-----:R-:W-:Y:S02]  /*c610*/  IMAD.MOV.U32 R0, RZ, RZ, R7 ;  /* 0x000000ffff007224 */ /* 0x001fe400078e0007 */
[----:B------:R-:W-:Y:S02]  /*c620*/  IMAD.MOV R2, RZ, RZ, -R2 ;  /* 0x000000ffff027224 */ /* 0x000fe400078e0a02 */
[----:B------:R-:W-:Y:S01]  /*c630*/  @!P0 IMAD.MOV R0, RZ, RZ, -R0 ;  /* 0x000000ffff008224 */ /* 0x000fe200078e0a00 */
[----:B------:R-:W-:Y:S01]  /*c640*/  ISETP.GT.U32.AND P0, PT, R18, R9, PT ;  /* 0x000000091200720c */ /* 0x000fe20003f04070 */
[----:B------:R-:W-:Y:S01]  /*c650*/  @!P2 IMAD.IADD R10, R10, 0x1, -R18 ;  /* 0x000000010a0aa824 */ /* 0x000fe200078e0a12 */
[----:B------:R-:W-:Y:S01]  /*c660*/  ISETP.GE.AND P2, PT, R3, RZ, PT ;  /* 0x000000ff0300720c */ /* 0x000fe20003f46270 */
[----:B------:R-:W-:Y:S01]  /*c670*/  IMAD R14, R18, R2, R14 ;  /* 0x00000002120e7224 */ /* 0x000fe200078e020e */
[----:B------:R0:W-:Y:S01]  /*c680*/  STL [R1+0x94], R0 ;  /* 0x0000940001007387 */ /* 0x0001e20000100800 */
[----:B------:R-:W-:Y:S01]  /*c690*/  IABS R3, R3 ;  /* 0x0000000300037213 */ /* 0x000fe20000000000 */
[----:B------:R-:W-:-:S02]  /*c6a0*/  @!P3 IMAD.IADD R11, R11, 0x1, -R18 ;  /* 0x000000010b0bb824 */ /* 0x000fc400078e0a12 */
[----:B------:R-:W-:Y:S01]  /*c6b0*/  ISETP.GT.U32.AND P3, PT, R18, R14, PT ;  /* 0x0000000e1200720c */ /* 0x000fe20003f64070 */
[----:B------:R-:W-:Y:S02]  /*c6c0*/  VIADD R2, R19, 0xbe ;  /* 0x000000be13027836 */ /* 0x000fe40000000000 */
[----:B------:R-:W-:-:S03]  /*c6d0*/  IMAD.HI.U32 R6, R25, R3, RZ ;  /* 0x0000000319067227 */ /* 0x000fc600078e00ff */
[----:B------:R-:W-:Y:S01]  /*c6e0*/  IABS R7, R2 ;  /* 0x0000000200077213 */ /* 0x000fe20000000000 */
[----:B0-----:R-:W-:Y:S02]  /*c6f0*/  IMAD.MOV.U32 R0, RZ, RZ, R10 ;  /* 0x000000ffff007224 */ /* 0x001fe400078e000a */
[----:B------:R-:W-:Y:S01]  /*c700*/  @!P0 IMAD.IADD R9, R9, 0x1, -R18 ;  /* 0x0000000109098824 */ /* 0x000fe200078e0a12 */
[----:B------:R-:W-:Y:S01]  /*c710*/  ISETP.GE.AND P0, PT, R4, RZ, PT ;  /* 0x000000ff0400720c */ /* 0x000fe20003f06270 */
[----:B------:R-:W-:Y:S02]  /*c720*/  @!P5 IMAD.MOV R0, RZ, RZ, -R0 ;  /* 0x000000ffff00d224 */ /* 0x000fe400078e0a00 */
[----:B------:R-:W-:Y:S01]  /*c730*/  IMAD.MOV R6, RZ, RZ, -R6 ;  /* 0x000000ffff067224 */ /* 0x000fe200078e0a06 */
[----:B------:R-:W-:Y:S01]  /*c740*/  ISETP.GT.U32.AND P5, PT, R18, R9, PT ;  /* 0x000000091200720c */ /* 0x000fe20003fa4070 */
[----:B------:R-:W-:Y:S01]  /*c750*/  @!P3 IMAD.IADD R14, R14, 0x1, -R18 ;  /* 0x000000010e0eb824 */ /* 0x000fe200078e0a12 */
[----:B------:R0:W-:Y:S01]  /*c760*/  STL [R1+0x8c], R0 ;  /* 0x00008c0001007387 */ /* 0x0001e20000100800 */
[----:B------:R-:W-:-:S03]  /*c770*/  IMAD.HI.U32 R4, R25, R7, RZ ;  /* 0x0000000719047227 */ /* 0x000fc600078e00ff */
[----:B------:R-:W-:Y:S01]  /*c780*/  ISETP.GT.U32.AND P3, PT, R18, R14, PT ;  /* 0x0000000e1200720c */ /* 0x000fe20003f64070 */
[----:B------:R-:W-:-:S04]  /*c790*/  IMAD.HI.U32 R5, R25, R8, RZ ;  /* 0x0000000819057227 */ /* 0x000fc800078e00ff */
[----:B------:R-:W-:Y:S02]  /*c7a0*/  IMAD.MOV R4, RZ, RZ, -R4 ;  /* 0x000000ffff047224 */ /* 0x000fe400078e0a04 */
[----:B0-----:R-:W-:Y:S02]  /*c7b0*/  IMAD.MOV.U32 R0, RZ, RZ, R11 ;  /* 0x000000ffff007224 */ /* 0x001fe400078e000b */
[C---:B------:R-:W-:Y:S02]  /*c7c0*/  IMAD R11, R18.reuse, R6, R3 ;  /* 0x00000006120b7224 */ /* 0x040fe400078e0203 */
[----:B------:R-:W-:Y:S02]  /*c7d0*/  @!P5 IMAD.IADD R9, R9, 0x1, -R18 ;  /* 0x000000010909d824 */ /* 0x000fe400078e0a12 */
[----:B------:R-:W-:Y:S01]  /*c7e0*/  IMAD.MOV R5, RZ, RZ, -R5 ;  /* 0x000000ffff057224 */ /* 0x000fe200078e0a05 */
[C---:B------:R-:W-:Y:S01]  /*c7f0*/  ISETP.GT.U32.AND P5, PT, R18.reuse, R11, PT ;  /* 0x0000000b1200720c */ /* 0x040fe20003fa4070 */
[----:B------:R-:W-:-:S02]  /*c800*/  IMAD R7, R18, R4, R7 ;  /* 0x0000000412077224 */ /* 0x000fc400078e0207 */
[----:B------:R-:W-:Y:S01]  /*c810*/  @!P6 IMAD.MOV R0, RZ, RZ, -R0 ;  /* 0x000000ffff00e224 */ /* 0x000fe200078e0a00 */
[----:B------:R-:W-:Y:S01]  /*c820*/  ISETP.GE.AND P6, PT, R2, RZ, PT ;  /* 0x000000ff0200720c */ /* 0x000fe20003fc6270 */
[----:B------:R-:W-:Y:S02]  /*c830*/  IMAD R8, R18, R5, R8 ;  /* 0x0000000512087224 */ /* 0x000fe400078e0208 */
[--C-:B------:R-:W-:Y:S01]  /*c840*/  @!P3 IMAD.IADD R14, R14, 0x1, -R18.reuse ;  /* 0x000000010e0eb824 */ /* 0x100fe200078e0a12 */
[----:B------:R0:W-:Y:S01]  /*c850*/  STL [R1+0x1fc], R0 ;  /* 0x0001fc0001007387 */ /* 0x0001e20000100800 */
[C---:B------:R-:W-:Y:S01]  /*c860*/  VIADD R2, R19.reuse, 0xbc ;  /* 0x000000bc13027836 */ /* 0x040fe20000000000 */
[C---:B------:R-:W-:Y:S01]  /*c870*/  ISETP.GT.U32.AND P3, PT, R18.reuse, R8, PT ;  /* 0x000000081200720c */ /* 0x040fe20003f64070 */
[----:B------:R-:W-:Y:S02]  /*c880*/  VIADD R6, R19, 0xb8 ;  /* 0x000000b813067836 */ /* 0x000fe40000000000 */
[----:B------:R-:W-:Y:S01]  /*c890*/  @!P5 IMAD.IADD R11, R11, 0x1, -R18 ;  /* 0x000000010b0bd824 */ /* 0x000fe200078e0a12 */
[----:B------:R-:W-:Y:S01]  /*c8a0*/  ISETP.GT.U32.AND P5, PT, R18, R7, PT ;  /* 0x000000071200720c */ /* 0x000fe20003fa4070 */
[C---:B------:R-:W-:Y:S01]  /*c8b0*/  VIADD R10, R19.reuse, 0xba ;  /* 0x000000ba130a7836 */ /* 0x040fe20000000000 */
[----:B------:R-:W-:Y:S01]  /*c8c0*/  IABS R5, R2 ;  /* 0x0000000200057213 */ /* 0x000fe20000000000 */
[----:B------:R-:W-:Y:S01]  /*c8d0*/  VIADD R3, R19, 0xb6 ;  /* 0x000000b613037836 */ /* 0x000fe20000000000 */
[----:B------:R-:W-:Y:S01]  /*c8e0*/  IABS R12, R6 ;  /* 0x00000006000c7213 */ /* 0x000fe20000000000 */
[----:B0-----:R-:W-:Y:S01]  /*c8f0*/  IMAD.MOV.U32 R0, RZ, RZ, R9 ;  /* 0x000000ffff007224 */ /* 0x001fe200078e0009 */
[----:B------:R-:W-:Y:S01]  /*c900*/  IABS R13, R10 ;  /* 0x0000000a000d7213 */ /* 0x000fe20000000000 */
[----:B------:R-:W-:Y:S01]  /*c910*/  IMAD.HI.U32 R9, R25, R5, RZ ;  /* 0x0000000519097227 */ /* 0x000fe200078e00ff */
[----:B------:R-:W-:-:S03]  /*c920*/  IABS R4, R3 ;  /* 0x0000000300047213 */ /* 0x000fc60000000000 */
[----:B------:R-:W-:Y:S01]  /*c930*/  @!P1 IMAD.MOV R0, RZ, RZ, -R0 ;  /* 0x000000ffff009224 */ /* 0x000fe200078e0a00 */
[----:B------:R-:W-:Y:S01]  /*c940*/  ISETP.GT.U32.AND P1, PT, R18, R11, PT ;  /* 0x0000000b1200720c */ /* 0x000fe20003f24070 */
[--C-:B------:R-:W-:Y:S02]  /*c950*/  @!P5 IMAD.IADD R7, R7, 0x1, -R18.reuse ;  /* 0x000000010707d824 */ /* 0x100fe400078e0a12 */
[----:B------:R-:W-:Y:S01]  /*c960*/  @!P3 IMAD.IADD R8, R8, 0x1, -R18 ;  /* 0x000000010808b824 */ /* 0x000fe200078e0a12 */
[----:B------:R0:W-:Y:S01]  /*c970*/  STL [R1+0x88], R0 ;  /* 0x0000880001007387 */ /* 0x0001e20000100800 */
[----:B------:R-:W-:Y:S01]  /*c980*/  IMAD.MOV R9, RZ, RZ, -R9 ;  /* 0x000000ffff097224 */ /* 0x000fe200078e0a09 */
[C---:B------:R-:W-:Y:S01]  /*c990*/  ISETP.GT.U32.AND P5, PT, R18.reuse, R7, PT ;  /* 0x000000071200720c */ /* 0x040fe20003fa4070 */
[----:B------:R-:W-:Y:S01]  /*c9a0*/  VIADD R20, R19, 0x48 ;  /* 0x0000004813147836 */ /* 0x000fe20000000000 */
[----:B------:R-:W-:-:S05]  /*c9b0*/  ISETP.GT.U32.AND P3, PT, R18, R8, PT ;  /* 0x000000081200720c */ /* 0x000fca0003f64070 */
[----:B------:R-:W-:Y:S02]  /*c9c0*/  @!P1 IMAD.IADD R11, R11, 0x1, -R18 ;  /* 0x000000010b0b9824 */ /* 0x000fe400078e0a12 */
[----:B0-----:R-:W-:Y:S02]  /*c9d0*/  IMAD.MOV.U32 R0, RZ, RZ, R14 ;  /* 0x000000ffff007224 */ /* 0x001fe400078e000e */
[----:B------:R-:W-:-:S04]  /*c9e0*/  IMAD.HI.U32 R14, R25, R13, RZ ;  /* 0x0000000d190e7227 */ /* 0x000fc800078e00ff */
[----:B------:R-:W-:Y:S01]  /*c9f0*/  @!P4 IMAD.MOV R0, RZ, RZ, -R0 ;  /* 0x000000ffff00c224 */ /* 0x000fe200078e0a00 */
[----:B------:R-:W-:Y:S01]  /*ca00*/  ISETP.GE.AND P4, PT, R2, RZ, PT ;  /* 0x000000ff0200720c */ /* 0x000fe20003f86270 */
[C---:B------:R-:W-:Y:S02]  /*ca10*/  IMAD R2, R18.reuse, R9, R5 ;  /* 0x0000000912027224 */ /* 0x040fe400078e0205 */
[C---:B------:R-:W-:Y:S01]  /*ca20*/  IMAD.HI.U32 R5, R25.reuse, R12, RZ ;  /* 0x0000000c19057227 */ /* 0x040fe200078e00ff */
[----:B------:R0:W-:Y:S02]  /*ca30*/  STL [R1+0x1f8], R0 ;  /* 0x0001f80001007387 */ /* 0x0001e40000100800 */
[----:B------:R-:W-:Y:S01]  /*ca40*/  ISETP.GT.U32.AND P1, PT, R18, R2, PT ;  /* 0x000000021200720c */ /* 0x000fe20003f24070 */
[----:B------:R-:W-:-:S04]  /*ca50*/  IMAD.HI.U32 R9, R25, R4, RZ ;  /* 0x0000000419097227 */ /* 0x000fc800078e00ff */
[----:B------:R-:W-:Y:S02]  /*ca60*/  IMAD.MOV R5, RZ, RZ, -R5 ;  /* 0x000000ffff057224 */ /* 0x000fe400078e0a05 */
[----:B------:R-:W-:Y:S02]  /*ca70*/  IMAD.MOV R14, RZ, RZ, -R14 ;  /* 0x000000ffff0e7224 */ /* 0x000fe400078e0a0e */
[----:B0-----:R-:W-:Y:S02]  /*ca80*/  IMAD.MOV.U32 R0, RZ, RZ, R11 ;  /* 0x000000ffff007224 */ /* 0x001fe400078e000b */
[----:B------:R-:W-:Y:S02]  /*ca90*/  IMAD.MOV R9, RZ, RZ, -R9 ;  /* 0x000000ffff097224 */ /* 0x000fe400078e0a09 */
[----:B------:R-:W-:Y:S02]  /*caa0*/  @!P2 IMAD.MOV R0, RZ, RZ, -R0 ;  /* 0x000000ffff00a224 */ /* 0x000fe400078e0a00 */
[----:B------:R-:W-:-:S02]  /*cab0*/  IMAD R12, R18, R5, R12 ;  /* 0x00000005120c7224 */ /* 0x000fc400078e020c */
[--C-:B------:R-:W-:Y:S01]  /*cac0*/  @!P5 IMAD.IADD R7, R7, 0x1, -R18.reuse ;  /* 0x000000010707d824 */ /* 0x100fe200078e0a12 */
[----:B------:R0:W-:Y:S01]  /*cad0*/  STL [R1+0x1b4], R0 ;  /* 0x0001b40001007387 */ /* 0x0001e20000100800 */
[----:B------:R-:W-:Y:S01]  /*cae0*/  @!P3 IMAD.IADD R8, R8, 0x1, -R18 ;  /* 0x000000010808b824 */ /* 0x000fe200078e0a12 */
[----:B------:R-:W-:Y:S01]  /*caf0*/  ISETP.GE.AND P3, PT, R10, RZ, PT ;  /* 0x000000ff0a00720c */ /* 0x000fe20003f66270 */
[C---:B------:R-:W-:Y:S01]  /*cb00*/  IMAD R10, R18.reuse, R14, R13 ;  /* 0x0000000e120a7224 */ /* 0x040fe200078e020d */
[C---:B------:R-:W-:Y:S01]  /*cb10*/  ISETP.GT.U32.AND P5, PT, R18.reuse, R12, PT ;  /* 0x0000000c1200720c */ /* 0x040fe20003fa4070 */
[C---:B------:R-:W-:Y:S02]  /*cb20*/  IMAD R4, R18.reuse, R9, R4 ;  /* 0x0000000912047224 */ /* 0x040fe400078e0204 */
[----:B------:R-:W-:Y:S01]  /*cb30*/  VIADD R5, R19, 0xb4 ;  /* 0x000000b413057836 */ /* 0x000fe20000000000 */
[----:B------:R-:W-:Y:S01]  /*cb40*/  ISETP.GT.U32.AND P2, PT, R18, R10, PT ;  /* 0x0000000a1200720c */ /* 0x000fe20003f44070 */
[----:B------:R-:W-:-:S02]  /*cb50*/  IMAD.MOV.U32 R11, RZ, RZ, R8 ;  /* 0x000000ffff0b7224 */ /* 0x000fc400078e0008 */
[----:B0-----:R-:W-:Y:S01]  /*cb60*/  IMAD.MOV.U32 R0, RZ, RZ, R7 ;  /* 0x000000ffff007224 */ /* 0x001fe200078e0007 */
[----:B------:R-:W-:Y:S01]  /*cb70*/  IABS R9, R5 ;  /* 0x0000000500097213 */ /* 0x000fe20000000000 */
[----:B------:R-:W-:Y:S02]  /*cb80*/  @!P1 IMAD.IADD R2, R2, 0x1, -R18 ;  /* 0x0000000102029824 */ /* 0x000fe400078e0a12 */
[----:B------:R-:W-:Y:S01]  /*cb90*/  @!P6 IMAD.MOV R0, RZ, RZ, -R0 ;  /* 0x000000ffff00e224 */ /* 0x000fe200078e0a00 */
[----:B------:R-:W-:Y:S01]  /*cba0*/  ISETP.GT.U32.AND P6, PT, R18, R4, PT ;  /* 0x000000041200720c */ /* 0x000fe20003fc4070 */
[----:B------:R-:W-:Y:S01]  /*cbb0*/  @!P0 IMAD.MOV R11, RZ, RZ, -R11 ;  /* 0x000000ffff0b8224 */ /* 0x000fe200078e0a0b */
[----:B------:R-:W-:Y:S01]  /*cbc0*/  ISETP.GE.AND P0, PT, R6, RZ, PT ;  /* 0x000000ff0600720c */ /* 0x000fe20003f06270 */
[----:B------:R-:W-:Y:S01]  /*cbd0*/  VIADD R6, R19, 0xb2 ;  /* 0x000000b213067836 */ /* 0x000fe20000000000 */
[----:B------:R-:W-:Y:S01]  /*cbe0*/  ISETP.GT.U32.AND P1, PT, R18, R2, PT ;  /* 0x000000021200720c */ /* 0x000fe20003f24070 */
[----:B------:R-:W-:Y:S01]  /*cbf0*/  IMAD.MOV.U32 R8, RZ, RZ, R9 ;  /* 0x000000ffff087224 */ /* 0x000fe200078e0009 */
[----:B------:R-:W-:Y:S01]  /*cc00*/  STL [R1+0x1cc], R11 ;  /* 0x0001cc0b01007387 */ /* 0x000fe20000100800 */
[--C-:B------:R-:W-:Y:S01]  /*cc10*/  @!P5 IMAD.IADD R12, R12, 0x1, -R18.reuse ;  /* 0x000000010c0cd824 */ /* 0x100fe200078e0a12 */
[----:B------:R-:W-:Y:S01]  /*cc20*/  IABS R9, R6 ;  /* 0x0000000600097213 */ /* 0x000fe20000000000 */
[--C-:B------:R-:W-:Y:S01]  /*cc30*/  @!P2 IMAD.IADD R10, R10, 0x1, -R18.reuse ;  /* 0x000000010a0aa824 */ /* 0x100fe200078e0a12 */
[----:B------:R-:W-:Y:S01]  /*cc40*/  ISETP.GE.AND P2, PT, R5, RZ, PT ;  /* 0x000000ff0500720c */ /* 0x000fe20003f46270 */
[C---:B------:R-:W-:Y:S01]  /*cc50*/  IMAD.HI.U32 R7, R25.reuse, R8, RZ ;  /* 0x0000000819077227 */ /* 0x040fe200078e00ff */
[----:B------:R0:W-:Y:S02]  /*cc60*/  STL [R1+0x1f0], R0 ;  /* 0x0001f00001007387 */ /* 0x0001e40000100800 */
[----:B------:R-:W-:Y:S01]  /*cc70*/  ISETP.GT.U32.AND P5, PT, R18, R10, PT ;  /* 0x0000000a1200720c */ /* 0x000fe20003fa4070 */
[----:B------:R-:W-:Y:S01]  /*cc80*/  @!P6 IMAD.IADD R4, R4, 0x1, -R18 ;  /* 0x000000010404e824 */ /* 0x000fe200078e0a12 */
[----:B------:R-:W-:Y:S01]  /*cc90*/  ISETP.GT.U32.AND P6, PT, R18, R12, PT ;  /* 0x0000000c1200720c */ /* 0x000fe20003fc4070 */
[----:B------:R-:W-:-:S04]  /*cca0*/  IMAD.HI.U32 R5, R25, R9, RZ ;  /* 0x0000000919057227 */ /* 0x000fc800078e00ff */
[----:B------:R-:W-:Y:S01]  /*ccb0*/  @!P1 IMAD.IADD R2, R2, 0x1, -R18 ;  /* 0x0000000102029824 */ /* 0x000fe200078e0a12 */
[----:B------:R-:W-:Y:S01]  /*ccc0*/  ISETP.GE.AND P1, PT, R3, RZ, PT ;  /* 0x000000ff0300720c */ /* 0x000fe20003f26270 */
[----:B------:R-:W-:Y:S02]  /*ccd0*/  IMAD.MOV R5, RZ, RZ, -R5 ;  /* 0x000000ffff057224 */ /* 0x000fe400078e0a05 */
[----:B------:R-:W-:Y:S02]  /*cce0*/  IMAD.MOV R7, RZ, RZ, -R7 ;  /* 0x000000ffff077224 */ /* 0x000fe400078e0a07 */
[----:B0-----:R-:W-:Y:S02]  /*ccf0*/  IMAD.MOV.U32 R0, RZ, RZ, R2 ;  /* 0x000000ffff007224 */ /* 0x001fe400078e0002 */
[C---:B------:R-:W-:Y:S02]  /*cd00*/  IMAD R9, R18.reuse, R5, R9 ;  /* 0x0000000512097224 */ /* 0x040fe400078e0209 */
[----:B------:R-:W-:-:S02]  /*cd10*/  IMAD R8, R18, R7, R8 ;  /* 0x0000000712087224 */ /* 0x000fc400078e0208 */
[----:B------:R-:W-:Y:S01]  /*cd20*/  @!P4 IMAD.MOV R0, RZ, RZ, -R0 ;  /* 0x000000ffff00c224 */ /* 0x000fe200078e0a00 */
[----:B------:R-:W-:Y:S01]  /*cd30*/  ISETP.GT.U32.AND P4, PT, R18, R4, PT ;  /* 0x000000041200720c */ /* 0x000fe20003f84070 */
[--C-:B------:R-:W-:Y:S01]  /*cd40*/  @!P6 IMAD.IADD R12, R12, 0x1, -R18.reuse ;  /* 0x000000010c0ce824 */ /* 0x100fe200078e0a12 */
[----:B------:R-:W-:Y:S01]  /*cd50*/  ISETP.GT.U32.AND P6, PT, R18, R9, PT ;  /* 0x000000091200720c */ /* 0x000fe20003fc4070 */
[----:B------:R-:W-:Y:S01]  /*cd60*/  @!P5 IMAD.IADD R10, R10, 0x1, -R18 ;  /* 0x000000010a0ad824 */ /* 0x000fe200078e0a12 */
[----:B------:R-:W-:Y:S01]  /*cd70*/  ISETP.GT.U32.AND P5, PT, R18, R8, PT ;  /* 0x000000081200720c */ /* 0x000fe20003fa4070 */
[C---:B------:R-:W-:Y:S01]  /*cd80*/  VIADD R2, R19.reuse, 0xae ;  /* 0x000000ae13027836 */ /* 0x040fe20000000000 */
[----:B------:R0:W-:Y:S01]  /*cd90*/  STL [R1+0x1f4], R0 ;  /* 0x0001f40001007387 */ /* 0x0001e20000100800 */
[C---:B------:R-:W-:Y:S02]  /*cda0*/  VIADD R7, R19.reuse, 0xac ;  /* 0x000000ac13077836 */ /* 0x040fe40000000000 */
[----:B------:R-:W-:Y:S01]  /*cdb0*/  VIADD R3, R19, 0xb0 ;  /* 0x000000b013037836 */ /* 0x000fe20000000000 */
[----:B------:R-:W-:Y:S01]  /*cdc0*/  IABS R5, R2 ;  /* 0x0000000200057213 */ /* 0x000fe20000000000 */
[----:B------:R-:W-:Y:S01]  /*cdd0*/  @!P0 IMAD.MOV R12, RZ, RZ, -R12 ;  /* 0x000000ffff0c8224 */ /* 0x000fe200078e0a0c */
[----:B------:R-:W-:Y:S01]  /*cde0*/  IABS R13, R7 ;  /* 0x00000007000d7213 */ /* 0x000fe20000000000 */
[--C-:B------:R-:W-:Y:S01]  /*cdf0*/  @!P4 IMAD.IADD R4, R4, 0x1, -R18.reuse ;  /* 0x000000010404c824 */ /* 0x100fe200078e0a12 */
[----:B------:R-:W-:Y:S01]  /*ce00*/  IABS R11, R3 ;  /* 0x00000003000b7213 */ /* 0x000fe20000000000 */
[----:B------:R-:W-:Y:S01]  /*ce10*/  @!P6 IMAD.IADD R9, R9, 0x1, -R18 ;  /* 0x000000010909e824 */ /* 0x000fe200078e0a12 */
[----:B------:R-:W-:Y:S01]  /*ce20*/  ISETP.GE.AND P4, PT, R6, RZ, PT ;  /* 0x000000ff0600720c */ /* 0x000fe20003f86270 */
[----:B0-----:R-:W-:-:S02]  /*ce30*/  IMAD.MOV.U32 R0, RZ, RZ, R10 ;  /* 0x000000ffff007224 */ /* 0x001fc400078e000a */
[----:B------:R-:W-:Y:S01]  /*ce40*/  IMAD.MOV.U32 R6, RZ, RZ, R13 ;  /* 0x000000ffff067224 */ /* 0x000fe200078e000d */
[----:B------:R-:W-:Y:S01]  /*ce50*/  ISETP.GT.U32.AND P6, PT, R18, R9, PT ;  /* 0x000000091200720c */ /* 0x000fe20003fc4070 */
[----:B------:R-:W-:-:S04]  /*ce60*/  IMAD.HI.U32 R14, R25, R5, RZ ;  /* 0x00000005190e7227 */ /* 0x000fc800078e00ff */
[----:B------:R-:W-:-:S04]  /*ce70*/  IMAD.HI.U32 R13, R25, R11, RZ ;  /* 0x0000000b190d7227 */ /* 0x000fc800078e00ff */
[----:B------:R-:W-:Y:S01]  /*ce80*/  @!P5 IMAD.IADD R8, R8, 0x1, -R18 ;  /* 0x000000010808d824 */ /* 0x000fe200078e0a12 */
[----:B------:R-:W-:Y:S01]  /*ce90*/  ISETP.GE.AND P5, PT, R3, RZ, PT ;  /* 0x000000ff0300720c */ /* 0x000fe20003fa6270 */
[----:B------:R-:W-:Y:S02]  /*cea0*/  @!P3 IMAD.MOV R0, RZ, RZ, -R0 ;  /* 0x000000ffff00b224 */ /* 0x000fe400078e0a00 */
[----:B------:R-:W-:Y:S01]  /*ceb0*/  IMAD.HI.U32 R3, R25, R6, RZ ;  /* 0x0000000619037227 */ /* 0x000fe200078e00ff */
[----:B------:R-:W-:Y:S02]  /*cec0*/  ISETP.GT.U32.AND P3, PT, R18, R8, PT ;  /* 0x000000081200720c */ /* 0x000fe40003f64070 */
[----:B------:R0:W-:Y:S01]  /*ced0*/  STL [R1+0x1d0], R0 ;  /* 0x0001d00001007387 */ /* 0x0001e20000100800 */
[----:B------:R-:W-:Y:S02]  /*cee0*/  IMAD.MOV R10, RZ, RZ, -R14 ;  /* 0x000000ffff0a7224 */ /* 0x000fe400078e0a0e */
[----:B------:R-:W-:Y:S01]  /*cef0*/  IMAD.MOV R13, RZ, RZ, -R13 ;  /* 0x000000ffff0d7224 */ /* 0x000fe200078e0a0d */
[----:B------:R1:W-:Y:S01]  /*cf00*/  STL [R1+0x1bc], R12 ;  /* 0x0001bc0c01007387 */ /* 0x0003e20000100800 */
[----:B------:R-:W-:-:S02]  /*cf10*/  IMAD.MOV R3, RZ, RZ, -R3 ;  /* 0x000000ffff037224 */ /* 0x000fc400078e0a03 */
[C---:B------:R-:W-:Y:S02]  /*cf20*/  IMAD R5, R18.reuse, R10, R5 ;  /* 0x0000000a12057224 */ /* 0x040fe400078e0205 */
[C---:B------:R-:W-:Y:S02]  /*cf30*/  IMAD R11, R18.reuse, R13, R11 ;  /* 0x0000000d120b7224 */ /* 0x040fe400078e020b */
[----:B0-----:R-:W-:Y:S02]  /*cf40*/  IMAD.MOV.U32 R0, RZ, RZ, R4 ;  /* 0x000000ffff007224 */ /* 0x001fe400078e0004 */
[C---:B------:R-:W-:Y:S01]  /*cf50*/  IMAD R6, R18.reuse, R3, R6 ;  /* 0x0000000312067224 */ /* 0x040fe200078e0206 */
[C---:B------:R-:W-:Y:S01]  /*cf60*/  ISETP.GT.U32.AND P0, PT, R18.reuse, R11, PT ;  /* 0x0000000b1200720c */ /* 0x040fe20003f04070 */
[----:B------:R-:W-:Y:S01]  /*cf70*/  @!P1 IMAD.MOV R0, RZ, RZ, -R0 ;  /* 0x000000ffff009224 */ /* 0x000fe200078e0a00 */
[C---:B------:R-:W-:Y:S01]  /*cf80*/  ISETP.GT.U32.AND P1, PT, R18.reuse, R5, PT ;  /* 0x000000051200720c */ /* 0x040fe20003f24070 */
[--C-:B------:R-:W-:Y:S01]  /*cf90*/  @!P6 IMAD.IADD R9, R9, 0x1, -R18.reuse ;  /* 0x000000010909e824 */ /* 0x100fe200078e0a12 */
[----:B------:R-:W-:Y:S01]  /*cfa0*/  ISETP.GT.U32.AND P6, PT, R18, R6, PT ;  /* 0x000000061200720c */ /* 0x000fe20003fc4070 */
[----:B------:R-:W-:Y:S01]  /*cfb0*/  @!P3 IMAD.IADD R8, R8, 0x1, -R18 ;  /* 0x000000010808b824 */ /* 0x000fe200078e0a12 */
[----:B------:R-:W-:Y:S01]  /*cfc0*/  ISETP.GE.AND P3, PT, R2, RZ, PT ;  /* 0x000000ff0200720c */ /* 0x000fe20003f66270 */
[C---:B------:R-:W-:Y:S01]  /*cfd0*/  VIADD R2, R19.reuse, 0xa8 ;  /* 0x000000a813027836 */ /* 0x040fe20000000000 */
[----:B------:R0:W-:Y:S01]  /*cfe0*/  STL [R1+0x1c4], R0 ;  /* 0x0001c40001007387 */ /* 0x0001e20000100800 */
[----:B------:R-:W-:-:S02]  /*cff0*/  VIADD R13, R19, 0xaa ;  /* 0x000000aa130d7836 */ /* 0x000fc40000000000 */
[----:B-1----:R-:W-:Y:S01]  /*d000*/  VIADD R12, R19, 0xa4 ;  /* 0x000000a4130c7836 */ /* 0x002fe20000000000 */
[----:B------:R-:W-:Y:S01]  /*d010*/  IABS R3, R2 ;  /* 0x0000000200037213 */ /* 0x000fe20000000000 */
[--C-:B------:R-:W-:Y:S01]  /*d020*/  @!P0 IMAD.IADD R11, R11, 0x1, -R18.reuse ;  /* 0x000000010b0b8824 */ /* 0x100fe200078e0a12 */
[----:B------:R-:W-:Y:S01]  /*d030*/  IABS R4, R13 ;  /* 0x0000000d00047213 */ /* 0x000fe20000000000 */
[--C-:B------:R-:W-:Y:S01]  /*d040*/  @!P1 IMAD.IADD R5, R5, 0x1, -R18.reuse ;  /* 0x0000000105059824 */ /* 0x100fe200078e0a12 */
[----:B------:R-:W-:Y:S01]  /*d050*/  ISETP.GE.AND P0, PT, R7, RZ, PT ;  /* 0x000000ff0700720c */ /* 0x000fe20003f06270 */
[----:B------:R-:W-:Y:S01]  /*d060*/  @!P6 IMAD.IADD R6, R6, 0x1, -R18 ;  /* 0x000000010606e824 */ /* 0x000fe200078e0a12 */
[C---:B------:R-:W-:Y:S01]  /*d070*/  ISETP.GT.U32.AND P1, PT, R18.reuse, R11, PT ;  /* 0x0000000b1200720c */ /* 0x040fe20003f24070 */
[----:B0-----:R-:W-:Y:S01]  /*d080*/  IMAD.MOV.U32 R0, RZ, RZ, R8 ;  /* 0x000000ffff007224 */ /* 0x001fe200078e0008 */
[----:B------:R-:W-:Y:S01]  /*d090*/  ISETP.GT.U32.AND P6, PT, R18, R5, PT ;  /* 0x000000051200720c */ /* 0x000fe20003fc4070 */
[----:B------:R-:W-:-:S04]  /*d0a0*/  IMAD.HI.U32 R8, R25, R3, RZ ;  /* 0x0000000319087227 */ /* 0x000fc800078e00ff */
[----:B------:R-:W-:-:S04]  /*d0b0*/  IMAD.HI.U32 R10, R25, R4, RZ ;  /* 0x00000004190a7227 */ /* 0x000fc800078e00ff */
[----:B------:R-:W-:Y:S02]  /*d0c0*/  IMAD.MOV R8, RZ, RZ, -R8 ;  /* 0x000000ffff087224 */ /* 0x000fe400078e0a08 */
[----:B------:R-:W-:Y:S02]  /*d0d0*/  IMAD.MOV R10, RZ, RZ, -R10 ;  /* 0x000000ffff0a7224 */ /* 0x000fe400078e0a0a */
[C---:B------:R-:W-:Y:S02]  /*d0e0*/  IMAD R3, R18.reuse, R8, R3 ;  /* 0x0000000812037224 */ /* 0x040fe400078e0203 */
[C---:B------:R-:W-:Y:S01]  /*d0f0*/  IMAD R4, R18.reuse, R10, R4 ;  /* 0x0000000a12047224 */ /* 0x040fe200078e0204 */
[----:B------:R-:W-:Y:S01]  /*d100*/  IABS R10, R12 ;  /* 0x0000000c000a7213 */ /* 0x000fe20000000000 */
[----:B------:R-:W-:Y:S02]  /*d110*/  VIADD R7, R19, 0xa6 ;  /* 0x000000a613077836 */ /* 0x000fe40000000000 */
[--C-:B------:R-:W-:Y:S01]  /*d120*/  @!P6 IMAD.IADD R5, R5, 0x1, -R18.reuse ;  /* 0x000000010505e824 */ /* 0x100fe200078e0a12 */
[C---:B------:R-:W-:Y:S01]  /*d130*/  ISETP.GT.U32.AND P6, PT, R18.reuse, R3, PT ;  /* 0x000000031200720c */ /* 0x040fe20003fc4070 */
[----:B------:R-:W-:Y:S01]  /*d140*/  @!P1 IMAD.IADD R11, R11, 0x1, -R18 ;  /* 0x000000010b0b9824 */ /* 0x000fe200078e0a12 */
[C---:B------:R-:W-:Y:S01]  /*d150*/  ISETP.GT.U32.AND P1, PT, R18.reuse, R4, PT ;  /* 0x000000041200720c */ /* 0x040fe20003f24070 */
[----:B------:R-:W-:Y:S01]  /*d160*/  @!P2 IMAD.MOV R0, RZ, RZ, -R0 ;  /* 0x000000ffff00a224 */ /* 0x000fe200078e0a00 */
[----:B------:R-:W-:Y:S01]  /*d170*/  IABS R15, R7 ;  /* 0x00000007000f7213 */ /* 0x000fe20000000000 */
[----:B------:R-:W-:Y:S01]  /*d180*/  IMAD.HI.U32 R14, R25, R10, RZ ;  /* 0x0000000a190e7227 */ /* 0x000fe200078e00ff */
[----:B------:R-:W-:-:S02]  /*d190*/  ISETP.GT.U32.AND P2, PT, R18, R6, PT ;  /* 0x000000061200720c */ /* 0x000fc40003f44070 */
[----:B------:R0:W-:Y:S01]  /*d1a0*/  STL [R1+0x1c8], R0 ;  /* 0x0001c80001007387 */ /* 0x0001e20000100800 */
[----:B------:R-:W-:-:S04]  /*d1b0*/  IMAD.HI.U32 R16, R25, R15, RZ ;  /* 0x0000000f19107227 */ /* 0x000fc800078e00ff */
[----:B------:R-:W-:Y:S02]  /*d1c0*/  IMAD.MOV R16, RZ, RZ, -R16 ;  /* 0x000000ffff107224 */ /* 0x000fe400078e0a10 */
[--C-:B------:R-:W-:Y:S02]  /*d1d0*/  @!P6 IMAD.IADD R3, R3, 0x1, -R18.reuse ;  /* 0x000000010303e824 */ /* 0x100fe400078e0a12 */
[----:B------:R-:W-:Y:S01]  /*d1e0*/  @!P1 IMAD.IADD R4, R4, 0x1, -R18 ;  /* 0x0000000104049824 */ /* 0x000fe200078e0a12 */
[----:B------:R-:W-:Y:S01]  /*d1f0*/  ISETP.GE.AND P1, PT, R2, RZ, PT ;  /* 0x000000ff0200720c */ /* 0x000fe20003f26270 */
[----:B0-----:R-:W-:Y:S02]  /*d200*/  IMAD.MOV.U32 R0, RZ, RZ, R9 ;  /* 0x000000ffff007224 */ /* 0x001fe400078e0009 */
[C---:B------:R-:W-:Y:S01]  /*d210*/  IMAD R2, R18.reuse, R16, R15 ;  /* 0x0000001012027224 */ /* 0x040fe200078e020f */
[C---:B------:R-:W-:Y:S01]  /*d220*/  ISETP.GT.U32.AND P6, PT, R18.reuse, R4, PT ;  /* 0x000000041200720c */ /* 0x040fe20003fc4070 */
[----:B------:R-:W-:Y:S01]  /*d230*/  @!P4 IMAD.MOV R0, RZ, RZ, -R0 ;  /* 0x000000ffff00c224 */ /* 0x000fe200078e0a00 */
[----:B------:R-:W-:Y:S01]  /*d240*/  ISETP.GT.U32.AND P4, PT, R18, R3, PT ;  /* 0x000000031200720c */ /* 0x000fe20003f84070 */
[----:B------:R-:W-:-:S02]  /*d250*/  IMAD.MOV.U32 R9, RZ, RZ, R11 ;  /* 0x000000ffff097224 */ /* 0x000fc400078e000b */
[----:B------:R-:W-:Y:S01]  /*d260*/  IMAD.MOV R14, RZ, RZ, -R14 ;  /* 0x000000ffff0e7224 */ /* 0x000fe200078e0a0e */
[----:B------:R0:W-:Y:S01]  /*d270*/  STL [R1+0x1b8], R0 ;  /* 0x0001b80001007387 */ /* 0x0001e20000100800 */
[----:B------:R-:W-:Y:S01]  /*d280*/  @!P5 IMAD.MOV R9, RZ, RZ, -R9 ;  /* 0x000000ffff09d224 */ /* 0x000fe200078e0a09 */
[C---:B------:R-:W-:Y:S01]  /*d290*/  ISETP.GT.U32.AND P5, PT, R18.reuse, R2, PT ;  /* 0x000000021200720c */ /* 0x040fe20003fa4070 */
[----:B------:R-:W-:Y:S02]  /*d2a0*/  VIADD R8, R19, 0xa2 ;  /* 0x000000a213087836 */ /* 0x000fe40000000000 */
[----:B------:R-:W-:Y:S01]  /*d2b0*/  IMAD R10, R18, R14, R10 ;  /* 0x0000000e120a7224 */ /* 0x000fe200078e020a */
[----:B------:R-:W-:Y:S01]  /*d2c0*/  STL [R1+0x1b0], R9 ;  /* 0x0001b00901007387 */ /* 0x000fe20000100800 */
[--C-:B------:R-:W-:Y:S01]  /*d2d0*/  @!P2 IMAD.IADD R6, R6, 0x1, -R18.reuse ;  /* 0x000000010606a824 */ /* 0x100fe200078e0a12 */
[----:B------:R-:W-:Y:S01]  /*d2e0*/  ISETP.GE.AND P2, PT, R13, RZ, PT ;  /* 0x000000ff0d00720c */ /* 0x000fe20003f46270 */
[----:B------:R-:W-:Y:S01]  /*d2f0*/  @!P3 IMAD.MOV R5, RZ, RZ, -R5 ;  /* 0x000000ffff05b224 */ /* 0x000fe200078e0a05 */
[----:B------:R-:W-:Y:S01]  /*d300*/  IABS R13, R8 ;  /* 0x00000008000d7213 */ /* 0x000fe20000000000 */
[----:B------:R-:W-:Y:S01]  /*d310*/  @!P4 IMAD.IADD R3, R3, 0x1, -R18 ;  /* 0x000000010303c824 */ /* 0x000fe200078e0a12 */
[----:B------:R-:W-:Y:S01]  /*d320*/  ISETP.GT.U32.AND P4, PT, R18, R10, PT ;  /* 0x0000000a1200720c */ /* 0x000fe20003f84070 */
[----:B0-----:R-:W-:Y:S01]  /*d330*/  IMAD.MOV.U32 R0, RZ, RZ, R6 ;  /* 0x000000ffff007224 */ /* 0x001fe200078e0006 */
[----:B------:R0:W-:Y:S01]  /*d340*/  STL [R1+0x1ac], R5 ;  /* 0x0001ac0501007387 */ /* 0x0001e20000100800 */
[----:B------:R-:W-:Y:S01]  /*d350*/  @!P5 IMAD.IADD R2, R2, 0x1, -R18 ;  /* 0x000000010202d824 */ /* 0x000fe200078e0a12 */
[----:B------:R-:W-:Y:S01]  /*d360*/  ISETP.GE.AND P3, PT, R7, RZ, PT ;  /* 0x000000ff0700720c */ /* 0x000fe20003f66270 */
[----:B------:R-:W-:-:S02]  /*d370*/  VIADD R6, R19, 0xa0 ;  /* 0x000000a013067836 */ /* 0x000fc40000000000 */
[----:B------:R-:W-:Y:S01]  /*d380*/  @!P0 IMAD.MOV R0, RZ, RZ, -R0 ;  /* 0x000000ffff008224 */ /* 0x000fe200078e0a00 */
[----:B------:R-:W-:Y:S01]  /*d390*/  ISETP.GT.U32.AND P5, PT, R18, R2, PT ;  /* 0x000000021200720c */ /* 0x000fe20003fa4070 */
[--C-:B------:R-:W-:Y:S01]  /*d3a0*/  @!P6 IMAD.IADD R4, R4, 0x1, -R18.reuse ;  /* 0x000000010404e824 */ /* 0x100fe200078e0a12 */
[----:B------:R-:W-:Y:S01]  /*d3b0*/  IABS R7, R6 ;  /* 0x0000000600077213 */ /* 0x000fe20000000000 */
[----:B0-----:R-:W-:Y:S01]  /*d3c0*/  IMAD.HI.U32 R5, R25, R13, RZ ;  /* 0x0000000d19057227 */ /* 0x001fe200078e00ff */
[----:B------:R0:W-:Y:S01]  /*d3d0*/  STL [R1+0x1a8], R0 ;  /* 0x0001a80001007387 */ /* 0x0001e20000100800 */
[----:B------:R-:W-:Y:S02]  /*d3e0*/  ISETP.GE.AND P6, PT, R8, RZ, PT ;  /* 0x000000ff0800720c */ /* 0x000fe40003fc6270 */
[----:B------:R-:W-:Y:S01]  /*d3f0*/  IMAD.MOV R5, RZ, RZ, -R5 ;  /* 0x000000ffff057224 */ /* 0x000fe200078e0a05 */
[----:B------:R-:W-:Y:S01]  /*d400*/  ISETP.GE.AND P0, PT, R12, RZ, PT ;  /* 0x000000ff0c00720c */ /* 0x000fe20003f06270 */
[----:B------:R-:W-:-:S02]  /*d410*/  @!P4 IMAD.IADD R10, R10, 0x1, -R18 ;  /* 0x000000010a0ac824 */ /* 0x000fc400078e0a12 */
[C---:B------:R-:W-:Y:S02]  /*d420*/  IMAD R5, R18.reuse, R5, R13 ;  /* 0x0000000512057224 */ /* 0x040fe400078e020d */
[----:B------:R-:W-:Y:S01]  /*d430*/  IMAD.MOV.U32 R9, RZ, RZ, R4 ;  /* 0x000000ffff097224 */ /* 0x000fe200078e0004 */
[----:B------:R-:W-:Y:S01]  /*d440*/  ISETP.GT.U32.AND P4, PT, R18, R10, PT ;  /* 0x0000000a1200720c */ /* 0x000fe20003f84070 */
[----:B------:R-:W-:Y:S02]  /*d450*/  IMAD.MOV.U32 R13, RZ, RZ, R7 ;  /* 0x000000ffff0d7224 */ /* 0x000fe400078e0007 */
[----:B0-----:R-:W-:Y:S02]  /*d460*/  IMAD.MOV.U32 R0, RZ, RZ, R3 ;  /* 0x000000ffff007224 */ /* 0x001fe400078e0003 */
[----:B------:R-:W-:Y:S02]  /*d470*/  VIADD R3, R19, 0x9e ;  /* 0x0000009e13037836 */ /* 0x000fe40000000000 */
[----:B------:R-:W-:Y:S01]  /*d480*/  @!P2 IMAD.MOV R9, RZ, RZ, -R9 ;  /* 0x000000ffff09a224 */ /* 0x000fe200078e0a09 */
[----:B------:R-:W-:Y:S01]  /*d490*/  ISETP.GE.AND P2, PT, R6, RZ, PT ;  /* 0x000000ff0600720c */ /* 0x000fe20003f46270 */
[----:B------:R-:W-:Y:S01]  /*d4a0*/  IMAD.HI.U32 R4, R25, R13, RZ ;  /* 0x0000000d19047227 */ /* 0x000fe200078e00ff */
[----:B------:R-:W-:-:S02]  /*d4b0*/  IABS R8, R3 ;  /* 0x0000000300087213 */ /* 0x000fc40000000000 */
[----:B------:R-:W-:Y:S01]  /*d4c0*/  STL [R1+0x144], R9 ;  /* 0x0001440901007387 */ /* 0x000fe20000100800 */
[----:B------:R-:W-:Y:S01]  /*d4d0*/  @!P1 IMAD.MOV R0, RZ, RZ, -R0 ;  /* 0x000000ffff009224 */ /* 0x000fe200078e0a00 */
[----:B------:R-:W-:Y:S01]  /*d4e0*/  ISETP.GT.U32.AND P1, PT, R18, R5, PT ;  /* 0x000000051200720c */ /* 0x000fe20003f24070 */
[----:B------:R-:W-:Y:S01]  /*d4f0*/  @!P5 IMAD.IADD R2, R2, 0x1, -R18 ;  /* 0x000000010202d824 */ /* 0x000fe200078e0a12 */
[----:B------:R-:W-:Y:S01]  /*d500*/  ISETP.GE.AND P5, PT, R3, RZ, PT ;  /* 0x000000ff0300720c */ /* 0x000fe20003fa6270 */
[----:B------:R-:W-:Y:S01]  /*d510*/  IMAD.MOV R4, RZ, RZ, -R4 ;  /* 0x000000ffff047224 */ /* 0x000fe200078e0a04 */
[----:B------:R0:W-:Y:S01]  /*d520*/  STL [R1+0x14c], R0 ;  /* 0x00014c0001007387 */ /* 0x0001e20000100800 */
[----:B------:R-:W-:Y:S02]  /*d530*/  @!P4 IMAD.IADD R10, R10, 0x1, -R18 ;  /* 0x000000010a0ac824 */ /* 0x000fe400078e0a12 */
[----:B------:R-:W-:Y:S02]  /*d540*/  IMAD R13, R18, R4, R13 ;  /* 0x00000004120d7224 */ /* 0x000fe400078e020d */
[----:B------:R-:W-:-:S04]  /*d550*/  IMAD.HI.U32 R4, R25, R8, RZ ;  /* 0x0000000819047227 */ /* 0x000fc800078e00ff */
[----:B------:R-:W-:Y:S02]  /*d560*/  IMAD.MOV R4, RZ, RZ, -R4 ;  /* 0x000000ffff047224 */ /* 0x000fe400078e0a04 */
[----:B0-----:R-:W-:Y:S02]  /*d570*/  IMAD.MOV.U32 R0, RZ, RZ, R2 ;  /* 0x000000ffff007224 */ /* 0x001fe400078e0002 */
[C---:B------:R-:W-:Y:S02]  /*d580*/  IMAD R8, R18.reuse, R4, R8 ;  /* 0x0000000412087224 */ /* 0x040fe400078e0208 */
[----:B------:R-:W-:Y:S01]  /*d590*/  @!P3 IMAD.MOV R0, RZ, RZ, -R0 ;  /* 0x000000ffff00b224 */ /* 0x000fe200078e0a00 */
[C---:B------:R-:W-:Y:S01]  /*d5a0*/  ISETP.GT.U32.AND P3, PT, R18.reuse, R13, PT ;  /* 0x0000000d1200720c */ /* 0x040fe20003f64070 */
[----:B------:R-:W-:Y:S02]  /*d5b0*/  @!P1 IMAD.IADD R5, R5, 0x1, -R18 ;  /* 0x0000000105059824 */ /* 0x000fe400078e0a12 */
[C---:B------:R-:W-:Y:S01]  /*d5c0*/  VIADD R7, R19.reuse, 0x98 ;  /* 0x0000009813077836 */ /* 0x040fe20000000000 */
[----:B------:R0:W-:Y:S01]  /*d5d0*/  STL [R1+0x164], R0 ;  /* 0x0001640001007387 */ /* 0x0001e20000100800 */
[C---:B------:R-:W-:Y:S01]  /*d5e0*/  VIADD R6, R19.reuse, 0x9c ;  /* 0x0000009c13067836 */ /* 0x040fe20000000000 */
[----:B------:R-:W-:Y:S01]  /*d5f0*/  ISETP.GT.U32.AND P1, PT, R18, R5, PT ;  /* 0x000000051200720c */ /* 0x000fe20003f24070 */
[----:B------:R-:W-:-:S02]  /*d600*/  VIADD R3, R19, 0x9a ;  /* 0x0000009a13037836 */ /* 0x000fc40000000000 */
[----:B------:R-:W-:Y:S01]  /*d610*/  VIADD R4, R19, 0x94 ;  /* 0x0000009413047836 */ /* 0x000fe20000000000 */
[----:B------:R-:W-:Y:S02]  /*d620*/  IABS R12, R6 ;  /* 0x00000006000c7213 */ /* 0x000fe40000000000 */
[----:B------:R-:W-:Y:S01]  /*d630*/  IABS R11, R3 ;  /* 0x00000003000b7213 */ /* 0x000fe20000000000 */
[----:B------:R-:W-:Y:S01]  /*d640*/  @!P3 IMAD.IADD R13, R13, 0x1, -R18 ;  /* 0x000000010d0db824 */ /* 0x000fe200078e0a12 */
[----:B------:R-:W-:Y:S01]  /*d650*/  ISETP.GE.AND P4, PT, R6, RZ, PT ;  /* 0x000000ff0600720c */ /* 0x000fe20003f86270 */
[----:B0-----:R-:W-:Y:S01]  /*d660*/  IMAD.MOV.U32 R0, RZ, RZ, R10 ;  /* 0x000000ffff007224 */ /* 0x001fe200078e000a */
[----:B------:R-:W-:Y:S01]  /*d670*/  IABS R10, R7 ;  /* 0x00000007000a7213 */ /* 0x000fe20000000000 */
[----:B------:R-:W-:Y:S01]  /*d680*/  IMAD.HI.U32 R2, R25, R12, RZ ;  /* 0x0000000c19027227 */ /* 0x000fe200078e00ff */
[C---:B------:R-:W-:Y:S02]  /*d690*/  ISETP.GT.U32.AND P3, PT, R18.reuse, R13, PT ;  /* 0x0000000d1200720c */ /* 0x040fe40003f64070 */
[----:B------:R-:W-:Y:S01]  /*d6a0*/  IABS R6, R4 ;  /* 0x0000000400067213 */ /* 0x000fe20000000000 */
[----:B------:R-:W-:Y:S01]  /*d6b0*/  @!P0 IMAD.MOV R0, RZ, RZ, -R0 ;  /* 0x000000ffff008224 */ /* 0x000fe200078e0a00 */
[----:B------:R-:W-:Y:S01]  /*d6c0*/  ISETP.GT.U32.AND P0, PT, R18, R8, PT ;  /* 0x000000081200720c */ /* 0x000fe20003f04070 */
[----:B------:R-:W-:Y:S01]  /*d6d0*/  @!P1 IMAD.IADD R5, R5, 0x1, -R18 ;  /* 0x0000000105059824 */ /* 0x000fe200078e0a12 */
[----:B------:R-:W-:Y:S01]  /*d6e0*/  ISETP.GE.AND P1, PT, R3, RZ, PT ;  /* 0x000000ff0300720c */ /* 0x000fe20003f26270 */
[----:B------:R-:W-:Y:S01]  /*d6f0*/  IMAD.MOV R2, RZ, RZ, -R2 ;  /* 0x000000ffff027224 */ /* 0x000fe200078e0a02 */
[----:B------:R0:W-:Y:S01]  /*d700*/  STL [R1+0x1a0], R0 ;  /* 0x0001a00001007387 */ /* 0x0001e20000100800 */
[----:B------:R-:W-:-:S04]  /*d710*/  IMAD.HI.U32 R3, R25, R11, RZ ;  /* 0x0000000b19037227 */ /* 0x000fc800078e00ff */
[----:B------:R-:W-:Y:S02]  /*d720*/  IMAD R12, R18, R2, R12 ;  /* 0x00000002120c7224 */ /* 0x000fe400078e020c */
[----:B------:R-:W-:Y:S02]  /*d730*/  VIADD R2, R19, 0x96 ;  /* 0x0000009613027836 */ /* 0x000fe40000000000 */
[----:B------:R-:W-:Y:S02]  /*d740*/  @!P0 IMAD.IADD R8, R8, 0x1, -R18 ;  /* 0x0000000108088824 */ /* 0x000fe400078e0a12 */
[----:B0-----:R-:W-:Y:S01]  /*d750*/  IMAD.MOV.U32 R0, RZ, RZ, R5 ;  /* 0x000000ffff007224 */ /* 0x001fe200078e0005 */
[----:B------:R-:W-:Y:S01]  /*d760*/  IABS R9, R2 ;  /* 0x0000000200097213 */ /* 0x000fe20000000000 */
[----:B------:R-:W-:Y:S01]  /*d770*/  IMAD.HI.U32 R5, R25, R10, RZ ;  /* 0x0000000a19057227 */ /* 0x000fe200078e00ff */
[----:B------:R-:W-:-:S03]  /*d780*/  ISETP.GT.U32.AND P0, PT, R18, R8, PT ;  /* 0x000000081200720c */ /* 0x000fc60003f04070 */
[----:B------:R-:W-:Y:S02]  /*d790*/  IMAD.MOV R5, RZ, RZ, -R5 ;  /* 0x000000ffff057224 */ /* 0x000fe400078e0a05 */
[----:B------:R-:W-:Y:S02]  /*d7a0*/  IMAD.MOV R3, RZ, RZ, -R3 ;  /* 0x000000ffff037224 */ /* 0x000fe400078e0a03 */
[C---:B------:R-:W-:Y:S02]  /*d7b0*/  IMAD R10, R18.reuse, R5, R10 ;  /* 0x00000005120a7224 */ /* 0x040fe400078e020a */
[----:B------:R-:W-:Y:S01]  /*d7c0*/  @!P6 IMAD.MOV R0, RZ, RZ, -R0 ;  /* 0x000000ffff00e224 */ /* 0x000fe200078e0a00 */
[C---:B------:R-:W-:Y:S01]  /*d7d0*/  ISETP.GT.U32.AND P6, PT, R18.reuse, R12, PT ;  /* 0x0000000c1200720c */ /* 0x040fe20003fc4070 */
[----:B------:R-:W-:Y:S02]  /*d7e0*/  IMAD R11, R18, R3, R11 ;  /* 0x00000003120b7224 */ /* 0x000fe400078e020b */
[--C-:B------:R-:W-:Y:S01]  /*d7f0*/  @!P0 IMAD.IADD R8, R8, 0x1, -R18.reuse ;  /* 0x0000000108088824 */ /* 0x100fe200078e0a12 */
[C---:B------:R-:W-:Y:S01]  /*d800*/  ISETP.GT.U32.AND P0, PT, R18.reuse, R10, PT ;  /* 0x0000000a1200720c */ /* 0x040fe20003f04070 */
[----:B------:R-:W-:Y:S01]  /*d810*/  @!P3 IMAD.IADD R13, R13, 0x1, -R18 ;  /* 0x000000010d0db824 */ /* 0x000fe200078e0a12 */
[----:B------:R0:W-:Y:S01]  /*d820*/  STL [R1+0x1a4], R0 ;  /* 0x0001a40001007387 */ /* 0x0001e20000100800 */
[----:B------:R-:W-:Y:S01]  /*d830*/  ISETP.GT.U32.AND P3, PT, R18, R11, PT ;  /* 0x0000000b1200720c */ /* 0x000fe20003f64070 */
[----:B------:R-:W-:-:S04]  /*d840*/  IMAD.HI.U32 R14, R25, R9, RZ ;  /* 0x00000009190e7227 */ /* 0x000fc800078e00ff */
[----:B------:R-:W-:Y:S02]  /*d850*/  VIADD R3, R19, 0x92 ;  /* 0x0000009213037836 */ /* 0x000fe40000000000 */
[--C-:B------:R-:W-:Y:S02]  /*d860*/  @!P6 IMAD.IADD R12, R12, 0x1, -R18.reuse ;  /* 0x000000010c0ce824 */ /* 0x100fe400078e0a12 */
[----:B0-----:R-:W-:Y:S01]  /*d870*/  IMAD.MOV.U32 R0, RZ, RZ, R13 ;  /* 0x000000ffff007224 */ /* 0x001fe200078e000d */
[----:B------:R-:W-:Y:S01]  /*d880*/  IABS R5, R3 ;  /* 0x0000000300057213 */ /* 0x000fe20000000000 */
[----:B------:R-:W-:Y:S01]  /*d890*/  @!P0 IMAD.IADD R10, R10, 0x1, -R18 ;  /* 0x000000010a0a8824 */ /* 0x000fe200078e0a12 */
[C---:B------:R-:W-:Y:S01]  /*d8a0*/  ISETP.GT.U32.AND P6, PT, R18.reuse, R12, PT ;  /* 0x0000000c1200720c */ /* 0x040fe20003fc4070 */
[----:B------:R-:W-:Y:S01]  /*d8b0*/  @!P2 IMAD.MOV R0, RZ, RZ, -R0 ;  /* 0x000000ffff00a224 */ /* 0x000fe200078e0a00 */
[----:B------:R-:W-:Y:S01]  /*d8c0*/  ISETP.GE.AND P2, PT, R7, RZ, PT ;  /* 0x000000ff0700720c */ /* 0x000fe20003f46270 */
[----:B------:R-:W-:Y:S01]  /*d8d0*/  IMAD.MOV R14, RZ, RZ, -R14 ;  /* 0x000000ffff0e7224 */ /* 0x000fe200078e0a0e */
[C---:B------:R-:W-:Y:S01]  /*d8e0*/  ISETP.GT.U32.AND P0, PT, R18.reuse, R10, PT ;  /* 0x0000000a1200720c */ /* 0x040fe20003f04070 */
[----:B------:R-:W-:Y:S01]  /*d8f0*/  @!P3 IMAD.IADD R11, R11, 0x1, -R18 ;  /* 0x000000010b0bb824 */ /* 0x000fe200078e0a12 */
[----:B------:R0:W-:Y:S01]  /*d900*/  STL [R1+0x190], R0 ;  /* 0x0001900001007387 */ /* 0x0001e20000100800 */
[----:B------:R-:W-:-:S02]  /*d910*/  IMAD R7, R18, R14, R9 ;  /* 0x0000000e12077224 */ /* 0x000fc400078e0209 */
[----:B------:R-:W-:Y:S01]  /*d920*/  IMAD.HI.U32 R9, R25, R6, RZ ;  /* 0x0000000619097227 */ /* 0x000fe200078e00ff */
[----:B------:R-:W-:-:S03]  /*d930*/  ISETP.GT.U32.AND P3, PT, R18, R11, PT ;  /* 0x0000000b1200720c */ /* 0x000fc60003f64070 */
[----:B------:R-:W-:Y:S02]  /*d940*/  IMAD.MOV R13, RZ, RZ, -R9 ;  /* 0x000000ffff0d7224 */ /* 0x000fe400078e0a09 */
[----:B------:R-:W-:Y:S01]  /*d950*/  @!P6 IMAD.IADD R12, R12, 0x1, -R18 ;  /* 0x000000010c0ce824 */ /* 0x000fe200078e0a12 */
[C---:B------:R-:W-:Y:S01]  /*d960*/  ISETP.GT.U32.AND P6, PT, R18.reuse, R7, PT ;  /* 0x000000071200720c */ /* 0x040fe20003fc4070 */
[----:B0-----:R-:W-:Y:S02]  /*d970*/  IMAD.MOV.U32 R0, RZ, RZ, R8 ;  /* 0x000000ffff007224 */ /* 0x001fe400078e0008 */
[----:B------:R-:W-:Y:S02]  /*d980*/  IMAD R6, R18, R13, R6 ;  /* 0x0000000d12067224 */ /* 0x000fe400078e0206 */
[----:B------:R-:W-:Y:S01]  /*d990*/  @!P5 IMAD.MOV R0, RZ, RZ, -R0 ;  /* 0x000000ffff00d224 */ /* 0x000fe200078e0a00 */
[----:B------:R-:W-:Y:S01]  /*d9a0*/  ISETP.GE.AND P5, PT, R2, RZ, PT ;  /* 0x000000ff0200720c */ /* 0x000fe20003fa6270 */
[----:B------:R-:W-:-:S03]  /*d9b0*/  IMAD.HI.U32 R2, R25, R5, RZ ;  /* 0x0000000519027227 */ /* 0x000fc600078e00ff */
[----:B------:R0:W-:Y:S01]  /*d9c0*/  STL [R1+0x154], R0 ;  /* 0x0001540001007387 */ /* 0x0001e20000100800 */
[----:B------:R-:W-:Y:S02]  /*d9d0*/  IMAD.MOV R9, RZ, RZ, -R2 ;  /* 0x000000ffff097224 */ /* 0x000fe400078e0a02 */
[----:B------:R-:W-:Y:S01]  /*d9e0*/  @!P0 IMAD.IADD R10, R10, 0x1, -R18 ;  /* 0x000000010a0a8824 */ /* 0x000fe200078e0a12 */
[C---:B------:R-:W-:Y:S01]  /*d9f0*/  ISETP.GT.U32.AND P0, PT, R18.reuse, R6, PT ;  /* 0x000000061200720c */ /* 0x040fe20003f04070 */
[C---:B------:R-:W-:Y:S02]  /*da00*/  IMAD R5, R18.reuse, R9, R5 ;  /* 0x0000000912057224 */ /* 0x040fe400078e0205 */
[----:B------:R-:W-:Y:S02]  /*da10*/  @!P4 IMAD.MOV R12, RZ, RZ, -R12 ;  /* 0x000000ffff0cc224 */ /* 0x000fe400078e0a0c */
[--C-:B------:R-:W-:Y:S01]  /*da20*/  @!P3 IMAD.IADD R11, R11, 0x1, -R18.reuse ;  /* 0x000000010b0bb824 */ /* 0x100fe200078e0a12 */
[----:B------:R-:W-:Y:S01]  /*da30*/  ISETP.GT.U32.AND P4, PT, R18, R5, PT ;  /* 0x000000051200720c */ /* 0x000fe20003f84070 */
[C---:B------:R-:W-:Y:S01]  /*da40*/  VIADD R2, R19.reuse, 0x8e ;  /* 0x0000008e13027836 */ /* 0x040fe20000000000 */
[----:B------:R-:W-:Y:S01]  /*da50*/  ISETP.GE.AND P3, PT, R4, RZ, PT ;  /* 0x000000ff0400720c */ /* 0x000fe20003f66270 */
[----:B------:R-:W-:Y:S01]  /*da60*/  VIADD R8, R19, 0x90 ;  /* 0x0000009013087836 */ /* 0x000fe20000000000 */
[----:B------:R-:W-:Y:S01]  /*da70*/  STL [R1+0x158], R12 ;  /* 0x0001580c01007387 */ /* 0x000fe20000100800 */
[----:B------:R-:W-:Y:S01]  /*da80*/  IMAD.MOV.U32 R14, RZ, RZ, R11 ;  /* 0x000000ffff0e7224 */ /* 0x000fe200078e000b */
[----:B------:R-:W-:Y:S01]  /*da90*/  IABS R9, R2 ;  /* 0x0000000200097213 */ /* 0x000fe20000000000 */
[--C-:B------:R-:W-:Y:S01]  /*daa0*/  @!P0 IMAD.IADD R6, R6, 0x1, -R18.reuse ;  /* 0x0000000106068824 */ /* 0x100fe200078e0a12 */
[----:B------:R-:W-:Y:S01]  /*dab0*/  IABS R4, R8 ;  /* 0x0000000800047213 */ /* 0x000fe20000000000 */
[----:B------:R-:W-:-:S02]  /*dac0*/  @!P6 IMAD.IADD R7, R7, 0x1, -R18 ;  /* 0x000000010707e824 */ /* 0x000fc400078e0a12 */
[----:B------:R-:W-:Y:S01]  /*dad0*/  @!P1 IMAD.MOV R14, RZ, RZ, -R14 ;  /* 0x000000ffff0e9224 */ /* 0x000fe200078e0a0e */
[----:B------:R-:W-:Y:S01]  /*dae0*/  ISETP.GE.AND P1, PT, R3, RZ, PT ;  /* 0x000000ff0300720c */ /* 0x000fe20003f26270 */
[----:B------:R-:W-:Y:S01]  /*daf0*/  IMAD.MOV.U32 R3, RZ, RZ, R9 ;  /* 0x000000ffff037224 */ /* 0x000fe200078e0009 */
[C---:B------:R-:W-:Y:S01]  /*db00*/  ISETP.GT.U32.AND P0, PT, R18.reuse, R6, PT ;  /* 0x000000061200720c */ /* 0x040fe20003f04070 */
[----:B------:R-:W-:Y:S01]  /*db10*/  @!P4 IMAD.IADD R5, R5, 0x1, -R18 ;  /* 0x000000010505c824 */ /* 0x000fe200078e0a12 */
[C---:B------:R-:W-:Y:S01]  /*db20*/  ISETP.GT.U32.AND P6, PT, R18.reuse, R7, PT ;  /* 0x000000071200720c */ /* 0x040fe20003fc4070 */
[----:B------:R-:W-:Y:S01]  /*db30*/  IMAD.HI.U32 R9, R25, R4, RZ ;  /* 0x0000000419097227 */ /* 0x000fe200078e00ff */
[----:B------:R-:W-:Y:S02]  /*db40*/  STL [R1+0x15c], R14 ;  /* 0x00015c0e01007387 */ /* 0x000fe40000100800 */
[----:B------:R-:W-:Y:S01]  /*db50*/  ISETP.GT.U32.AND P4, PT, R18, R5, PT ;  /* 0x000000051200720c */ /* 0x000fe20003f84070 */
[----:B0-----:R-:W-:-:S02]  /*db60*/  IMAD.MOV.U32 R0, RZ, RZ, R10 ;  /* 0x000000ffff007224 */ /* 0x001fc400078e000a */
[----:B------:R-:W-:Y:S02]  /*db70*/  IMAD.MOV R9, RZ, RZ, -R9 ;  /* 0x000000ffff097224 */ /* 0x000fe400078e0a09 */
[----:B------:R-:W-:-:S04]  /*db80*/  IMAD.HI.U32 R10, R25, R3, RZ ;  /* 0x00000003190a7227 */ /* 0x000fc800078e00ff */
[----:B------:R-:W-:Y:S01]  /*db90*/  @!P2 IMAD.MOV R0, RZ, RZ, -R0 ;  /* 0x000000ffff00a224 */ /* 0x000fe200078e0a00 */
[----:B------:R-:W-:Y:S01]  /*dba0*/  ISETP.GE.AND P2, PT, R8, RZ, PT ;  /* 0x000000ff0800720c */ /* 0x000fe20003f46270 */
[----:B------:R-:W-:Y:S02]  /*dbb0*/  IMAD R4, R18, R9, R4 ;  /* 0x0000000912047224 */ /* 0x000fe400078e0204 */
[----:B------:R-:W-:Y:S01]  /*dbc0*/  IMAD.MOV R10, RZ, RZ, -R10 ;  /* 0x000000ffff0a7224 */ /* 0x000fe200078e0a0a */
[----:B------:R0:W-:Y:S01]  /*dbd0*/  STL [R1+0x160], R0 ;  /* 0x0001600001007387 */ /* 0x0001e20000100800 */
[----:B------:R-:W-:Y:S02]  /*dbe0*/  VIADD R8, R19, 0x8c ;  /* 0x0000008c13087836 */ /* 0x000fe40000000000 */
[--C-:B------:R-:W-:Y:S01]  /*dbf0*/  @!P0 IMAD.IADD R6, R6, 0x1, -R18.reuse ;  /* 0x0000000106068824 */ /* 0x100fe200078e0a12 */
[----:B------:R-:W-:Y:S01]  /*dc00*/  ISETP.GT.U32.AND P0, PT, R18, R4, PT ;  /* 0x000000041200720c */ /* 0x000fe20003f04070 */
[--C-:B------:R-:W-:Y:S01]  /*dc10*/  @!P6 IMAD.IADD R7, R7, 0x1, -R18.reuse ;  /* 0x000000010707e824 */ /* 0x100fe200078e0a12 */
[----:B------:R-:W-:Y:S01]  /*dc20*/  ISETP.GE.AND P6, PT, R2, RZ, PT ;  /* 0x000000ff0200720c */ /* 0x000fe20003fc6270 */
[----:B------:R-:W-:Y:S01]  /*dc30*/  IMAD R3, R18, R10, R3 ;  /* 0x0000000a12037224 */ /* 0x000fe200078e0203 */
[----:B------:R-:W-:Y:S01]  /*dc40*/  IABS R2, R8 ;  /* 0x0000000800027213 */ /* 0x000fe20000000000 */
[----:B------:R-:W-:-:S02]  /*dc50*/  @!P4 IMAD.IADD R5, R5, 0x1, -R18 ;  /* 0x000000010505c824 */ /* 0x000fc400078e0a12 */
[----:B0-----:R-:W-:Y:S01]  /*dc60*/  IMAD.MOV.U32 R0, RZ, RZ, R7 ;  /* 0x000000ffff007224 */ /* 0x001fe200078e0007 */
[----:B------:R-:W-:Y:S01]  /*dc70*/  ISETP.GT.U32.AND P4, PT, R18, R3, PT ;  /* 0x000000031200720c */ /* 0x000fe20003f84070 */
[----:B------:R-:W-:-:S04]  /*dc80*/  IMAD.HI.U32 R14, R25, R2, RZ ;  /* 0x00000002190e7227 */ /* 0x000fc800078e00ff */
[----:B------:R-:W-:Y:S02]  /*dc90*/  IMAD.MOV R14, RZ, RZ, -R14 ;  /* 0x000000ffff0e7224 */ /* 0x000fe400078e0a0e */
[----:B------:R-:W-:Y:S02]  /*dca0*/  @!P5 IMAD.MOV R0, RZ, RZ, -R0 ;  /* 0x000000ffff00d224 */ /* 0x000fe400078e0a00 */
[----:B------:R-:W-:Y:S02]  /*dcb0*/  @!P0 IMAD.IADD R4, R4, 0x1, -R18 ;  /* 0x0000000104048824 */ /* 0x000fe400078e0a12 */
[C---:B------:R-:W-:Y:S01]  /*dcc0*/  VIADD R11, R19.reuse, 0x86 ;  /* 0x00000086130b7836 */ /* 0x040fe20000000000 */
[----:B------:R0:W-:Y:S01]  /*dcd0*/  STL [R1+0x150], R0 ;  /* 0x0001500001007387 */ /* 0x0001e20000100800 */
[C---:B------:R-:W-:Y:S01]  /*dce0*/  IMAD R2, R18.reuse, R14, R2 ;  /* 0x0000000e12027224 */ /* 0x040fe200078e0202 */
[C---:B------:R-:W-:Y:S01]  /*dcf0*/  ISETP.GT.U32.AND P5, PT, R18.reuse, R4, PT ;  /* 0x000000041200720c */ /* 0x040fe20003fa4070 */
[----:B------:R-:W-:Y:S01]  /*dd00*/  VIADD R9, R19, 0x8a ;  /* 0x0000008a13097836 */ /* 0x000fe20000000000 */
[----:B------:R-:W-:Y:S01]  /*dd10*/  IABS R15, R11 ;  /* 0x0000000b000f7213 */ /* 0x000fe20000000000 */
[----:B------:R-:W-:Y:S01]  /*dd20*/  @!P4 IMAD.IADD R3, R3, 0x1, -R18 ;  /* 0x000000010303c824 */ /* 0x000fe200078e0a12 */
[----:B------:R-:W-:Y:S01]  /*dd30*/  ISETP.GT.U32.AND P0, PT, R18, R2, PT ;  /* 0x000000021200720c */ /* 0x000fe20003f04070 */
[----:B------:R-:W-:Y:S01]  /*dd40*/  VIADD R10, R19, 0x88 ;  /* 0x00000088130a7836 */ /* 0x000fe20000000000 */
[----:B------:R-:W-:Y:S01]  /*dd50*/  IABS R12, R9 ;  /* 0x00000009000c7213 */ /* 0x000fe20000000000 */
[----:B------:R-:W-:Y:S01]  /*dd60*/  @!P1 IMAD.MOV R5, RZ, RZ, -R5 ;  /* 0x000000ffff059224 */ /* 0x000fe200078e0a05 */
[----:B------:R-:W-:Y:S01]  /*dd70*/  ISETP.GE.AND P4, PT, R8, RZ, PT ;  /* 0x000000ff0800720c */ /* 0x000fe20003f86270 */
[----:B0-----:R-:W-:Y:S01]  /*dd80*/  IMAD.MOV.U32 R0, RZ, RZ, R6 ;  /* 0x000000ffff007224 */ /* 0x001fe200078e0006 */
[----:B------:R-:W-:Y:S01]  /*dd90*/  IABS R13, R10 ;  /* 0x0000000a000d7213 */ /* 0x000fe20000000000 */
[----:B------:R-:W-:-:S04]  /*dda0*/  IMAD.HI.U32 R8, R25, R15, RZ ;  /* 0x0000000f19087227 */ /* 0x000fc800078e00ff */
[----:B------:R-:W-:Y:S01]  /*ddb0*/  @!P3 IMAD.MOV R0, RZ, RZ, -R0 ;  /* 0x000000ffff00b224 */ /* 0x000fe200078e0a00 */
[----:B------:R-:W-:Y:S01]  /*ddc0*/  ISETP.GT.U32.AND P3, PT, R18, R3, PT ;  /* 0x000000031200720c */ /* 0x000fe20003f64070 */
[----:B------:R-:W-:-:S03]  /*ddd0*/  IMAD.HI.U32 R16, R25, R12, RZ ;  /* 0x0000000c19107227 */ /* 0x000fc600078e00ff */
[----:B------:R0:W-:Y:S01]  /*dde0*/  STL [R1+0x148], R0 ;  /* 0x0001480001007387 */ /* 0x0001e20000100800 */
[----:B------:R-:W-:Y:S02]  /*ddf0*/  IMAD.MOV R8, RZ, RZ, -R8 ;  /* 0x000000ffff087224 */ /* 0x000fe400078e0a08 */
[----:B------:R-:W-:Y:S01]  /*de00*/  @!P5 IMAD.IADD R4, R4, 0x1, -R18 ;  /* 0x000000010404d824 */ /* 0x000fe200078e0a12 */
[----:B------:R1:W-:Y:S01]  /*de10*/  STL [R1+0x140], R5 ;  /* 0x0001400501007387 */ /* 0x0003e20000100800 */
[----:B------:R-:W-:-:S04]  /*de20*/  IMAD.HI.U32 R17, R25, R13, RZ ;  /* 0x0000000d19117227 */ /* 0x000fc800078e00ff */
[----:B------:R-:W-:Y:S02]  /*de30*/  IMAD.MOV R16, RZ, RZ, -R16 ;  /* 0x000000ffff107224 */ /* 0x000fe400078e0a10 */
[----:B------:R-:W-:Y:S02]  /*de40*/  IMAD R15, R18, R8, R15 ;  /* 0x00000008120f7224 */ /* 0x000fe400078e020f */
[----:B------:R-:W-:Y:S02]  /*de50*/  @!P0 IMAD.IADD R2, R2, 0x1, -R18 ;  /* 0x0000000102028824 */ /* 0x000fe400078e0a12 */
[----:B0-----:R-:W-:Y:S02]  /*de60*/  IMAD.MOV.U32 R0, RZ, RZ, R4 ;  /* 0x000000ffff007224 */ /* 0x001fe400078e0004 */
[----:B------:R-:W-:Y:S01]  /*de70*/  IMAD.MOV R17, RZ, RZ, -R17 ;  /* 0x000000ffff117224 */ /* 0x000fe200078e0a11 */
[C---:B------:R-:W-:Y:S01]  /*de80*/  ISETP.GT.U32.AND P0, PT, R18.reuse, R2, PT ;  /* 0x000000021200720c */ /* 0x040fe20003f04070 */
[----:B------:R-:W-:-:S02]  /*de90*/  IMAD R12, R18, R16, R12 ;  /* 0x00000010120c7224 */ /* 0x000fc400078e020c */
[----:B------:R-:W-:Y:S01]  /*dea0*/  @!P3 IMAD.IADD R3, R3, 0x1, -R18 ;  /* 0x000000010303b824 */ /* 0x000fe200078e0a12 */
[C---:B------:R-:W-:Y:S01]  /*deb0*/  ISETP.GT.U32.AND P3, PT, R18.reuse, R15, PT ;  /* 0x0000000f1200720c */ /* 0x040fe20003f64070 */
[----:B------:R-:W-:Y:S01]  /*dec0*/  @!P2 IMAD.MOV R0, RZ, RZ, -R0 ;  /* 0x000000ffff00a224 */ /* 0x000fe200078e0a00 */
[C---:B------:R-:W-:Y:S01]  /*ded0*/  ISETP.GT.U32.AND P5, PT, R18.reuse, R12, PT ;  /* 0x0000000c1200720c */ /* 0x040fe20003fa4070 */
[C---:B------:R-:W-:Y:S01]  /*dee0*/  IMAD R13, R18.reuse, R17, R13 ;  /* 0x00000011120d7224 */ /* 0x040fe200078e020d */
[----:B------:R-:W-:Y:S01]  /*def0*/  ISETP.GE.AND P2, PT, R9, RZ, PT ;  /* 0x000000ff0900720c */ /* 0x000fe20003f46270 */
[C---:B------:R-:W-:Y:S01]  /*df00*/  VIADD R14, R19.reuse, 0x84 ;  /* 0x00000084130e7836 */ /* 0x040fe20000000000 */
[----:B------:R0:W-:Y:S01]  /*df10*/  STL [R1+0x13c], R0 ;  /* 0x00013c0001007387 */ /* 0x0001e20000100800 */
[C---:B-1----:R-:W-:Y:S01]  /*df20*/  VIADD R5, R19.reuse, 0x82 ;  /* 0x0000008213057836 */ /* 0x042fe20000000000 */
[----:B------:R-:W-:Y:S01]  /*df30*/  ISETP.GT.U32.AND P1, PT, R18, R13, PT ;  /* 0x0000000d1200720c */ /* 0x000fe20003f24070 */
[--C-:B------:R-:W-:Y:S01]  /*df40*/  @!P0 IMAD.IADD R2, R2, 0x1, -R18.reuse ;  /* 0x0000000102028824 */ /* 0x100fe200078e0a12 */
[----:B------:R-:W-:Y:S01]  /*df50*/  IABS R7, R14 ;  /* 0x0000000e00077213 */ /* 0x000fe20000000000 */
[----:B------:R-:W-:Y:S01]  /*df60*/  VIADD R6, R19, 0x80 ;  /* 0x0000008013067836 */ /* 0x000fe20000000000 */
[----:B------:R-:W-:Y:S01]  /*df70*/  IABS R9, R5 ;  /* 0x0000000500097213 */ /* 0x000fe20000000000 */
[----:B------:R-:W-:Y:S01]  /*df80*/  @!P3 IMAD.IADD R15, R15, 0x1, -R18 ;  /* 0x000000010f0fb824 */ /* 0x000fe200078e0a12 */
[----:B------:R-:W-:Y:S01]  /*df90*/  ISETP.GE.AND P0, PT, R10, RZ, PT ;  /* 0x000000ff0a00720c */ /* 0x000fe20003f06270 */
[----:B------:R-:W-:Y:S01]  /*dfa0*/  IMAD.HI.U32 R4, R25, R7, RZ ;  /* 0x0000000719047227 */ /* 0x000fe200078e00ff */
[----:B------:R-:W-:-:S03]  /*dfb0*/  IABS R8, R6 ;  /* 0x0000000600087213 */ /* 0x000fc60000000000 */
[----:B0-----:R-:W-:Y:S02]  /*dfc0*/  IMAD.MOV.U32 R0, RZ, RZ, R3 ;  /* 0x000000ffff007224 */ /* 0x001fe400078e0003 */
[----:B------:R-:W-:Y:S01]  /*dfd0*/  @!P5 IMAD.IADD R12, R12, 0x1, -R18 ;  /* 0x000000010c0cd824 */ /* 0x000fe200078e0a12 */
[----:B------:R-:W-:Y:S01]  /*dfe0*/  ISETP.GE.AND P5, PT, R11, RZ, PT ;  /* 0x000000ff0b00720c */ /* 0x000fe20003fa6270 */
[----:B------:R-:W-:Y:S01]  /*dff0*/  @!P6 IMAD.MOV R0, RZ, RZ, -R0 ;  /* 0x000000ffff00e224 */ /* 0x000fe200078e0a00 */
[C---:B------:R-:W-:Y:S01]  /*e000*/  ISETP.GT.U32.AND P6, PT, R18.reuse, R15, PT ;  /* 0x0000000f1200720c */ /* 0x040fe20003fc4070 */
[----:B------:R-:W-:Y:S02]  /*e010*/  IMAD.MOV R4, RZ, RZ, -R4 ;  /* 0x000000ffff047224 */ /* 0x000fe400078e0a04 */
[----:B------:R-:W-:Y:S01]  /*e020*/  @!P1 IMAD.IADD R13, R13, 0x1, -R18 ;  /* 0x000000010d0d9824 */ /* 0x000fe200078e0a12 */
[----:B------:R0:W-:Y:S01]  /*e030*/  STL [R1+0x138], R0 ;  /* 0x0001380001007387 */ /* 0x0001e20000100800 */
[C---:B------:R-:W-:Y:S01]  /*e040*/  ISETP.GT.U32.AND P1, PT, R18.reuse, R12, PT ;  /* 0x0000000c1200720c */ /* 0x040fe20003f24070 */
[----:B------:R-:W-:-:S02]  /*e050*/  IMAD R7, R18, R4, R7 ;  /* 0x0000000412077224 */ /* 0x000fc400078e0207 */
[----:B------:R-:W-:Y:S01]  /*e060*/  ISETP.GT.U32.AND P3, PT, R18, R13, PT ;  /* 0x0000000d1200720c */ /* 0x000fe20003f64070 */
[----:B------:R-:W-:Y:S02]  /*e070*/  VIADD R4, R19, 0x7e ;  /* 0x0000007e13047836 */ /* 0x000fe40000000000 */
[----:B------:R-:W-:-:S03]  /*e080*/  IMAD.HI.U32 R3, R25, R8, RZ ;  /* 0x0000000819037227 */ /* 0x000fc600078e00ff */
[----:B------:R-:W-:Y:S01]  /*e090*/  IABS R10, R4 ;  /* 0x00000004000a7213 */ /* 0x000fe20000000000 */
[----:B0-----:R-:W-:Y:S02]  /*e0a0*/  IMAD.MOV.U32 R0, RZ, RZ, R2 ;  /* 0x000000ffff007224 */ /* 0x001fe400078e0002 */
[----:B------:R-:W-:-:S04]  /*e0b0*/  IMAD.HI.U32 R2, R25, R9, RZ ;  /* 0x0000000919027227 */ /* 0x000fc800078e00ff */
[----:B------:R-:W-:Y:S02]  /*e0c0*/  IMAD.MOV R2, RZ, RZ, -R2 ;  /* 0x000000ffff027224 */ /* 0x000fe400078e0a02 */
[----:B------:R-:W-:Y:S01]  /*e0d0*/  @!P4 IMAD.MOV R0, RZ, RZ, -R0 ;  /* 0x000000ffff00c224 */ /* 0x000fe200078e0a00 */
[C---:B------:R-:W-:Y:S01]  /*e0e0*/  ISETP.GT.U32.AND P4, PT, R18.reuse, R7, PT ;  /* 0x000000071200720c */ /* 0x040fe20003f84070 */
[----:B------:R-:W-:Y:S02]  /*e0f0*/  IMAD R9, R18, R2, R9 ;  /* 0x0000000212097224 */ /* 0x000fe400078e0209 */
[--C-:B------:R-:W-:Y:S01]  /*e100*/  @!P6 IMAD.IADD R15, R15, 0x1, -R18.reuse ;  /* 0x000000010f0fe824 */ /* 0x100fe200078e0a12 */
[----:B------:R0:W-:Y:S01]  /*e110*/  STL [R1+0x134], R0 ;  /* 0x0001340001007387 */ /* 0x0001e20000100800 */
[--C-:B------:R-:W-:Y:S01]  /*e120*/  @!P1 IMAD.IADD R12, R12, 0x1, -R18.reuse ;  /* 0x000000010c0c9824 */ /* 0x100fe200078e0a12 */
[----:B------:R-:W-:Y:S01]  /*e130*/  ISETP.GT.U32.AND P6, PT, R18, R9, PT ;  /* 0x000000091200720c */ /* 0x000fe20003fc4070 */
[----:B------:R-:W-:Y:S01]  /*e140*/  @!P3 IMAD.IADD R13, R13, 0x1, -R18 ;  /* 0x000000010d0db824 */ /* 0x000fe200078e0a12 */
[----:B------:R-:W-:Y:S01]  /*e150*/  ISETP.GE.AND P3, PT, R5, RZ, PT ;  /* 0x000000ff0500720c */ /* 0x000fe20003f66270 */
[----:B------:R-:W-:Y:S01]  /*e160*/  IMAD.MOV R3, RZ, RZ, -R3 ;  /* 0x000000ffff037224 */ /* 0x000fe200078e0a03 */
[----:B------:R-:W-:Y:S01]  /*e170*/  ISETP.GE.AND P1, PT, R14, RZ, PT ;  /* 0x000000ff0e00720c */ /* 0x000fe20003f26270 */
[----:B------:R-:W-:-:S02]  /*e180*/  IMAD.MOV.U32 R17, RZ, RZ, R13 ;  /* 0x000000ffff117224 */ /* 0x000fc400078e000d */
[----:B------:R-:W-:Y:S01]  /*e190*/  @!P4 IMAD.IADD R7, R7, 0x1, -R18 ;  /* 0x000000010707c824 */ /* 0x000fe200078e0a12 */
[----:B------:R-:W-:Y:S01]  /*e1a0*/  ISETP.GE.AND P4, PT, R6, RZ, PT ;  /* 0x000000ff0600720c */ /* 0x000fe20003f86270 */
[----:B0-----:R-:W-:Y:S02]  /*e1b0*/  IMAD.MOV.U32 R0, RZ, RZ, R12 ;  /* 0x000000ffff007224 */ /* 0x001fe400078e000c */
[C---:B------:R-:W-:Y:S02]  /*e1c0*/  IMAD R8, R18.reuse, R3, R8 ;  /* 0x0000000312087224 */ /* 0x040fe400078e0208 */
[----:B------:R-:W-:Y:S02]  /*e1d0*/  @!P2 IMAD.MOV R0, RZ, RZ, -R0 ;  /* 0x000000ffff00a224 */ /* 0x000fe400078e0a00 */
[----:B------:R-:W-:Y:S01]  /*e1e0*/  @!P6 IMAD.IADD R9, R9, 0x1, -R18 ;  /* 0x000000010909e824 */ /* 0x000fe200078e0a12 */
[C---:B------:R-:W-:Y:S01]  /*e1f0*/  ISETP.GT.U32.AND P6, PT, R18.reuse, R7, PT ;  /* 0x000000071200720c */ /* 0x040fe20003fc4070 */
[----:B------:R-:W-:Y:S01]  /*e200*/  IMAD.HI.U32 R16, R25, R10, RZ ;  /* 0x0000000a19107227 */ /* 0x000fe200078e00ff */
[----:B------:R0:W-:Y:S02]  /*e210*/  STL [R1+0x130], R0 ;  /* 0x0001300001007387 */ /* 0x0001e40000100800 */
[C---:B------:R-:W-:Y:S01]  /*e220*/  ISETP.GT.U32.AND P2, PT, R18.reuse, R9, PT ;  /* 0x000000091200720c */ /* 0x040fe20003f44070 */
[----:B------:R-:W-:Y:S01]  /*e230*/  @!P0 IMAD.MOV R17, RZ, RZ, -R17 ;  /* 0x000000ffff118224 */ /* 0x000fe200078e0a11 */
[----:B------:R-:W-:Y:S01]  /*e240*/  ISETP.GT.U32.AND P0, PT, R18, R8, PT ;  /* 0x000000081200720c */ /* 0x000fe20003f04070 */
[----:B------:R-:W-:-:S02]  /*e250*/  IMAD.MOV R12, RZ, RZ, -R16 ;  /* 0x000000ffff0c7224 */ /* 0x000fc400078e0a10 */
[C---:B------:R-:W-:Y:S01]  /*e260*/  VIADD R5, R19.reuse, 0x7a ;  /* 0x0000007a13057836 */ /* 0x040fe20000000000 */
[----:B------:R-:W-:Y:S01]  /*e270*/  STL [R1+0x12c], R17 ;  /* 0x00012c1101007387 */ /* 0x000fe20000100800 */
[----:B------:R-:W-:Y:S02]  /*e280*/  VIADD R6, R19, 0x7c ;  /* 0x0000007c13067836 */ /* 0x000fe40000000000 */
[----:B0-----:R-:W-:Y:S01]  /*e290*/  IMAD.MOV.U32 R0, RZ, RZ, R15 ;  /* 0x000000ffff007224 */ /* 0x001fe200078e000f */
[----:B------:R-:W-:Y:S01]  /*e2a0*/  IABS R11, R5 ;  /* 0x00000005000b7213 */ /* 0x000fe20000000000 */
[----:B------:R-:W-:Y:S01]  /*e2b0*/  @!P6 IMAD.IADD R7, R7, 0x1, -R18 ;  /* 0x000000010707e824 */ /* 0x000fe200078e0a12 */
[----:B------:R-:W-:Y:S01]  /*e2c0*/  IABS R14, R6 ;  /* 0x00000006000e7213 */ /* 0x000fe20000000000 */
[----:B------:R-:W-:Y:S01]  /*e2d0*/  @!P5 IMAD.MOV R0, RZ, RZ, -R0 ;  /* 0x000000ffff00d224 */ /* 0x000fe200078e0a00 */
[----:B------:R-:W-:Y:S01]  /*e2e0*/  ISETP.GE.AND P5, PT, R4, RZ, PT ;  /* 0x000000ff0400720c */ /* 0x000fe20003fa6270 */
[----:B------:R-:W-:-:S02]  /*e2f0*/  IMAD R4, R18, R12, R10 ;  /* 0x0000000c12047224 */ /* 0x000fc400078e020a */
[----:B------:R-:W-:Y:S01]  /*e300*/  VIADD R3, R19, 0x78 ;  /* 0x0000007813037836 */ /* 0x000fe20000000000 */
[----:B------:R0:W-:Y:S01]  /*e310*/  STL [R1+0x128], R0 ;  /* 0x0001280001007387 */ /* 0x0001e20000100800 */
[----:B------:R-:W-:Y:S01]  /*e320*/  @!P0 IMAD.IADD R8, R8, 0x1, -R18 ;  /* 0x0000000108088824 */ /* 0x000fe200078e0a12 */
[C---:B------:R-:W-:Y:S01]  /*e330*/  ISETP.GT.U32.AND P6, PT, R18.reuse, R4, PT ;  /* 0x000000041200720c */ /* 0x040fe20003fc4070 */
[----:B------:R-:W-:Y:S01]  /*e340*/  IMAD.MOV.U32 R13, RZ, RZ, R11 ;  /* 0x000000ffff0d7224 */ /* 0x000fe200078e000b */
[----:B------:R-:W-:Y:S01]  /*e350*/  IABS R2, R3 ;  /* 0x0000000300027213 */ /* 0x000fe20000000000 */
[----:B------:R-:W-:Y:S01]  /*e360*/  IMAD.HI.U32 R11, R25, R14, RZ ;  /* 0x0000000e190b7227 */ /* 0x000fe200078e00ff */
[----:B------:R-:W-:-:S03]  /*e370*/  ISETP.GT.U32.AND P0, PT, R18, R8, PT ;  /* 0x000000081200720c */ /* 0x000fc60003f04070 */
[----:B------:R-:W-:-:S04]  /*e380*/  IMAD.HI.U32 R12, R25, R13, RZ ;  /* 0x0000000d190c7227 */ /* 0x000fc800078e00ff */
[----:B------:R-:W-:Y:S01]  /*e390*/  @!P2 IMAD.IADD R9, R9, 0x1, -R18 ;  /* 0x000000010909a824 */ /* 0x000fe200078e0a12 */
[----:B------:R-:W-:Y:S01]  /*e3a0*/  ISETP.GE.AND P2, PT, R6, RZ, PT ;  /* 0x000000ff0600720c */ /* 0x000fe20003f46270 */
[----:B------:R-:W-:-:S04]  /*e3b0*/  IMAD.HI.U32 R10, R25, R2, RZ ;  /* 0x00000002190a7227 */ /* 0x000fc800078e00ff */
[----:B------:R-:W-:Y:S02]  /*e3c0*/  IMAD.MOV R11, RZ, RZ, -R11 ;  /* 0x000000ffff0b7224 */ /* 0x000fe400078e0a0b */
[----:B------:R-:W-:Y:S02]  /*e3d0*/  IMAD.MOV R6, RZ, RZ, -R12 ;  /* 0x000000ffff067224 */ /* 0x000fe400078e0a0c */
[----:B------:R-:W-:Y:S02]  /*e3e0*/  @!P6 IMAD.IADD R4, R4, 0x1, -R18 ;  /* 0x000000010404e824 */ /* 0x000fe400078e0a12 */
[----:B0-----:R-:W-:Y:S02]  /*e3f0*/  IMAD.MOV.U32 R0, RZ, RZ, R7 ;  /* 0x000000ffff007224 */ /* 0x001fe400078e0007 */
[----:B------:R-:W-:Y:S01]  /*e400*/  IMAD.MOV R10, RZ, RZ, -R10 ;  /* 0x000000ffff0a7224 */ /* 0x000fe200078e0a0a */
[C---:B------:R-:W-:Y:S01]  /*e410*/  ISETP.GT.U32.AND P6, PT, R18.reuse, R4, PT ;  /* 0x000000041200720c */ /* 0x040fe20003fc4070 */
[----:B------:R-:W-:-:S02]  /*e420*/  IMAD R11, R18, R11, R14 ;  /* 0x0000000b120b7224 */ /* 0x000fc400078e020e */
[C---:B------:R-:W-:Y:S02]  /*e430*/  IMAD R6, R18.reuse, R6, R13 ;  /* 0x0000000612067224 */ /* 0x040fe400078e020d */
[----:B------:R-:W-:Y:S01]  /*e440*/  @!P1 IMAD.MOV R0, RZ, RZ, -R0 ;  /* 0x000000ffff009224 */ /* 0x000fe200078e0a00 */
[C---:B------:R-:W-:Y:S01]  /*e450*/  ISETP.GT.U32.AND P1, PT, R18.reuse, R11, PT ;  /* 0x0000000b1200720c */ /* 0x040fe20003f24070 */
[----:B------:R-:W-:Y:S02]  /*e460*/  IMAD R2, R18, R10, R2 ;  /* 0x0000000a12027224 */ /* 0x000fe400078e0202 */
[----:B------:R-:W-:Y:S01]  /*e470*/  @!P0 IMAD.IADD R8, R8, 0x1, -R18 ;  /* 0x0000000108088824 */ /* 0x000fe200078e0a12 */
[----:B------:R-:W-:Y:S01]  /*e480*/  ISETP.GT.U32.AND P0, PT, R18, R6, PT ;  /* 0x000000061200720c */ /* 0x000fe20003f04070 */
[----:B------:R-:W-:Y:S01]  /*e490*/  IMAD.MOV.U32 R10, RZ, RZ, R9 ;  /* 0x000000ffff0a7224 */ /* 0x000fe200078e0009 */
[----:B------:R0:W-:Y:S01]  /*e4a0*/  STL [R1+0x84], R0 ;  /* 0x0000840001007387 */ /* 0x0001e20000100800 */
[----:B------:R-:W-:-:S02]  /*e4b0*/  VIADD R12, R19, 0x76 ;  /* 0x00000076130c7836 */ /* 0x000fc40000000000 */
[----:B------:R-:W-:Y:S01]  /*e4c0*/  @!P3 IMAD.MOV R10, RZ, RZ, -R10 ;  /* 0x000000ffff0ab224 */ /* 0x000fe200078e0a0a */
[----:B------:R-:W-:Y:S01]  /*e4d0*/  ISETP.GE.AND P3, PT, R5, RZ, PT ;  /* 0x000000ff0500720c */ /* 0x000fe20003f66270 */
[--C-:B------:R-:W-:Y:S01]  /*e4e0*/  @!P6 IMAD.IADD R4, R4, 0x1, -R18.reuse ;  /* 0x000000010404e824 */ /* 0x100fe200078e0a12 */
[----:B------:R-:W-:Y:S01]  /*e4f0*/  IABS R13, R12 ;  /* 0x0000000c000d7213 */ /* 0x000fe20000000000 */
[----:B------:R-:W-:Y:S01]  /*e500*/  @!P1 IMAD.IADD R11, R11, 0x1, -R18 ;  /* 0x000000010b0b9824 */ /* 0x000fe200078e0a12 */
[----:B------:R1:W-:Y:S01]  /*e510*/  STL [R1+0x80], R10 ;  /* 0x0000800a01007387 */ /* 0x0003e20000100800 */
[----:B------:R-:W-:Y:S01]  /*e520*/  ISETP.GE.AND P6, PT, R3, RZ, PT ;  /* 0x000000ff0300720c */ /* 0x000fe20003fc6270 */
[----:B0-----:R-:W-:Y:S01]  /*e530*/  IMAD.MOV.U32 R0, RZ, RZ, R8 ;  /* 0x000000ffff007224 */ /* 0x001fe200078e0008 */
[----:B------:R-:W-:Y:S01]  /*e540*/  ISETP.GE.AND P1, PT, R12, RZ, PT ;  /* 0x000000ff0c00720c */ /* 0x000fe20003f26270 */
[----:B------:R-:W-:Y:S01]  /*e550*/  @!P0 IMAD.IADD R6, R6, 0x1, -R18 ;  /* 0x0000000106068824 */ /* 0x000fe200078e0a12 */
[C---:B------:R-:W-:Y:S01]  /*e560*/  ISETP.GT.U32.AND P0, PT, R18.reuse, R11, PT ;  /* 0x0000000b1200720c */ /* 0x040fe20003f04070 */
[----:B------:R-:W-:Y:S01]  /*e570*/  @!P4 IMAD.MOV R0, RZ, RZ, -R0 ;  /* 0x000000ffff00c224 */ /* 0x000fe200078e0a00 */
[----:B------:R-:W-:Y:S01]  /*e580*/  ISETP.GT.U32.AND P4, PT, R18, R2, PT ;  /* 0x000000021200720c */ /* 0x000fe20003f84070 */
[----:B------:R-:W-:-:S02]  /*e590*/  IMAD.MOV.U32 R7, RZ, RZ, R13 ;  /* 0x000000ffff077224 */ /* 0x000fc400078e000d */
[----:B-1----:R-:W-:Y:S01]  /*e5a0*/  VIADD R10, R19, 0x74 ;  /* 0x00000074130a7836 */ /* 0x002fe20000000000 */
[----:B------:R0:W-:Y:S01]  /*e5b0*/  STL [R1+0x120], R0 ;  /* 0x0001200001007387 */ /* 0x0001e20000100800 */
[----:B------:R-:W-:-:S03]  /*e5c0*/  IMAD.HI.U32 R9, R25, R7, RZ ;  /* 0x0000000719097227 */ /* 0x000fc600078e00ff */
[----:B------:R-:W-:Y:S01]  /*e5d0*/  IABS R3, R10 ;  /* 0x0000000a00037213 */ /* 0x000fe20000000000 */
[----:B------:R-:W-:Y:S02]  /*e5e0*/  IMAD.MOV R9, RZ, RZ, -R9 ;  /* 0x000000ffff097224 */ /* 0x000fe400078e0a09 */
[----:B------:R-:W-:Y:S02]  /*e5f0*/  @!P0 IMAD.IADD R11, R11, 0x1, -R18 ;  /* 0x000000010b0b8824 */ /* 0x000fe400078e0a12 */
[----:B------:R-:W-:-:S04]  /*e600*/  IMAD.HI.U32 R12, R25, R3, RZ ;  /* 0x00000003190c7227 */ /* 0x000fc800078e00ff */
[----:B0-----:R-:W-:Y:S02]  /*e610*/  IMAD.MOV.U32 R0, RZ, RZ, R4 ;  /* 0x000000ffff007224 */ /* 0x001fe400078e0004 */
[----:B------:R-:W-:Y:S02]  /*e620*/  IMAD.MOV R12, RZ, RZ, -R12 ;  /* 0x000000ffff0c7224 */ /* 0x000fe400078e0a0c */
[----:B------:R-:W-:Y:S01]  /*e630*/  @!P5 IMAD.MOV R0, RZ, RZ, -R0 ;  /* 0x000000ffff00d224 */ /* 0x000fe200078e0a00 */
[C---:B------:R-:W-:Y:S01]  /*e640*/  ISETP.GT.U32.AND P5, PT, R18.reuse, R6, PT ;  /* 0x000000061200720c */ /* 0x040fe20003fa4070 */
[C---:B------:R-:W-:Y:S02]  /*e650*/  IMAD R5, R18.reuse, R9, R7 ;  /* 0x0000000912057224 */ /* 0x040fe400078e0207 */
[----:B------:R-:W-:Y:S01]  /*e660*/  IMAD R3, R18, R12, R3 ;  /* 0x0000000c12037224 */ /* 0x000fe200078e0203 */
[----:B------:R0:W-:Y:S01]  /*e670*/  STL [R1+0x124], R0 ;  /* 0x0001240001007387 */ /* 0x0001e20000100800 */
[----:B------:R-:W-:Y:S01]  /*e680*/  @!P4 IMAD.IADD R2, R2, 0x1, -R18 ;  /* 0x000000010202c824 */ /* 0x000fe200078e0a12 */
[----:B------:R-:W-:Y:S01]  /*e690*/  ISETP.GT.U32.AND P0, PT, R18, R5, PT ;  /* 0x000000051200720c */ /* 0x000fe20003f04070 */
[----:B------:R-:W-:-:S02]  /*e6a0*/  VIADD R4, R19, 0x72 ;  /* 0x0000007213047836 */ /* 0x000fc40000000000 */
[C---:B------:R-:W-:Y:S01]  /*e6b0*/  VIADD R8, R19.reuse, 0x6e ;  /* 0x0000006e13087836 */ /* 0x040fe20000000000 */
[----:B------:R-:W-:Y:S01]  /*e6c0*/  ISETP.GT.U32.AND P4, PT, R18, R2, PT ;  /* 0x000000021200720c */ /* 0x000fe20003f84070 */
[----:B------:R-:W-:Y:S01]  /*e6d0*/  VIADD R9, R19, 0x70 ;  /* 0x0000007013097836 */ /* 0x000fe20000000000 */
[----:B------:R-:W-:Y:S01]  /*e6e0*/  IABS R7, R4 ;  /* 0x0000000400077213 */ /* 0x000fe20000000000 */
[----:B------:R-:W-:Y:S01]  /*e6f0*/  @!P5 IMAD.IADD R6, R6, 0x1, -R18 ;  /* 0x000000010606d824 */ /* 0x000fe200078e0a12 */
[----:B------:R-:W-:Y:S01]  /*e700*/  ISETP.GT.U32.AND P5, PT, R18, R3, PT ;  /* 0x000000031200720c */ /* 0x000fe20003fa4070 */
[----:B------:R-:W-:Y:S01]  /*e710*/  IMAD.MOV.U32 R15, RZ, RZ, R11 ;  /* 0x000000ffff0f7224 */ /* 0x000fe200078e000b */
[----:B------:R-:W-:Y:S01]  /*e720*/  IABS R12, R8 ;  /* 0x00000008000c7213 */ /* 0x000fe20000000000 */
[----:B0-----:R-:W-:Y:S01]  /*e730*/  IMAD.MOV.U32 R0, RZ, RZ, R6 ;  /* 0x000000ffff007224 */ /* 0x001fe200078e0006 */
[----:B------:R-:W-:Y:S01]  /*e740*/  IABS R14, R9 ;  /* 0x00000009000e7213 */ /* 0x000fe20000000000 */
[----:B------:R-:W-:Y:S01]  /*e750*/  @!P0 IMAD.IADD R5, R5, 0x1, -R18 ;  /* 0x0000000105058824 */ /* 0x000fe200078e0a12 */
[----:B------:R-:W-:Y:S01]  /*e760*/  ISETP.GE.AND P0, PT, R4, RZ, PT ;  /* 0x000000ff0400720c */ /* 0x000fe20003f06270 */
[----:B------:R-:W-:-:S04]  /*e770*/  IMAD.HI.U32 R13, R25, R7, RZ ;  /* 0x00000007190d7227 */ /* 0x000fc800078e00ff */
[----:B------:R-:W-:Y:S01]  /*e780*/  @!P2 IMAD.MOV R15, RZ, RZ, -R15 ;  /* 0x000000ffff0fa224 */ /* 0x000fe200078e0a0f */
[----:B------:R-:W-:Y:S01]  /*e790*/  ISETP.GT.U32.AND P2, PT, R18, R5, PT ;  /* 0x000000051200720c */ /* 0x000fe20003f44070 */
[--C-:B------:R-:W-:Y:S02]  /*e7a0*/  @!P5 IMAD.IADD R3, R3, 0x1, -R18.reuse ;  /* 0x000000010303d824 */ /* 0x100fe400078e0a12 */
[----:B------:R-:W-:Y:S01]  /*e7b0*/  @!P4 IMAD.IADD R2, R2, 0x1, -R18 ;  /* 0x000000010202c824 */ /* 0x000fe200078e0a12 */
[----:B------:R-:W-:Y:S01]  /*e7c0*/  ISETP.GE.AND P4, PT, R10, RZ, PT ;  /* 0x000000ff0a00720c */ /* 0x000fe20003f86270 */
[----:B------:R-:W-:Y:S01]  /*e7d0*/  IMAD.HI.U32 R4, R25, R12, RZ ;  /* 0x0000000c19047227 */ /* 0x000fe200078e00ff */
[----:B------:R-:W-:Y:S01]  /*e7e0*/  ISETP.GT.U32.AND P5, PT, R18, R3, PT ;  /* 0x000000031200720c */ /* 0x000fe20003fa4070 */
[----:B------:R-:W-:Y:S02]  /*e7f0*/  STL [R1+0x10c], R15 ;  /* 0x00010c0f01007387 */ /* 0x000fe40000100800 */
[----:B------:R-:W-:-:S02]  /*e800*/  @!P3 IMAD.MOV R0, RZ, RZ, -R0 ;  /* 0x000000ffff00b224 */ /* 0x000fc400078e0a00 */
[----:B------:R-:W-:Y:S02]  /*e810*/  IMAD.MOV R13, RZ, RZ, -R13 ;  /* 0x000000ffff0d7224 */ /* 0x000fe400078e0a0d */
[----:B------:R-:W-:Y:S01]  /*e820*/  IMAD.HI.U32 R10, R25, R14, RZ ;  /* 0x0000000e190a7227 */ /* 0x000fe200078e00ff */
[----:B------:R0:W-:Y:S03]  /*e830*/  STL [R1+0x110], R0 ;  /* 0x0001100001007387 */ /* 0x0001e60000100800 */
[----:B------:R-:W-:Y:S02]  /*e840*/  IMAD.MOV R4, RZ, RZ, -R4 ;  /* 0x000000ffff047224 */ /* 0x000fe400078e0a04 */
[----:B------:R-:W-:Y:S02]  /*e850*/  IMAD R7, R18, R13, R7 ;  /* 0x0000000d12077224 */ /* 0x000fe400078e0207 */
[----:B------:R-:W-:-:S02]  /*e860*/  IMAD.MOV R10, RZ, RZ, -R10 ;  /* 0x000000ffff0a7224 */ /* 0x000fc400078e0a0a */
[C---:B------:R-:W-:Y:S01]  /*e870*/  IMAD R12, R18.reuse, R4, R12 ;  /* 0x00000004120c7224 */ /* 0x040fe200078e020c */
[C---:B------:R-:W-:Y:S01]  /*e880*/  ISETP.GT.U32.AND P3, PT, R18.reuse, R7, PT ;  /* 0x000000071200720c */ /* 0x040fe20003f64070 */
[----:B0-----:R-:W-:Y:S02]  /*e890*/  IMAD.MOV.U32 R0, RZ, RZ, R2 ;  /* 0x000000ffff007224 */ /* 0x001fe400078e0002 */
[C---:B------:R-:W-:Y:S02]  /*e8a0*/  IMAD R14, R18.reuse, R10, R14 ;  /* 0x0000000a120e7224 */ /* 0x040fe400078e020e */
[----:B------:R-:W-:Y:S02]  /*e8b0*/  @!P6 IMAD.MOV R0, RZ, RZ, -R0 ;  /* 0x000000ffff00e224 */ /* 0x000fe400078e0a00 */
[--C-:B------:R-:W-:Y:S01]  /*e8c0*/  @!P2 IMAD.IADD R5, R5, 0x1, -R18.reuse ;  /* 0x000000010505a824 */ /* 0x100fe200078e0a12 */
[C---:B------:R-:W-:Y:S01]  /*e8d0*/  ISETP.GT.U32.AND P6, PT, R18.reuse, R14, PT ;  /* 0x0000000e1200720c */ /* 0x040fe20003fc4070 */
[----:B------:R-:W-:Y:S01]  /*e8e0*/  @!P5 IMAD.IADD R3, R3, 0x1, -R18 ;  /* 0x000000010303d824 */ /* 0x000fe200078e0a12 */
[----:B------:R-:W-:Y:S01]  /*e8f0*/  ISETP.GT.U32.AND P5, PT, R18, R12, PT ;  /* 0x0000000c1200720c */ /* 0x000fe20003fa4070 */
[----:B------:R0:W-:Y:S01]  /*e900*/  STL [R1+0x114], R0 ;  /* 0x0001140001007387 */ /* 0x0001e20000100800 */
[----:B------:R-:W-:Y:S01]  /*e910*/  VIADD R4, R19, 0x6c ;  /* 0x0000006c13047836 */ /* 0x000fe20000000000 */
[----:B------:R-:W-:Y:S01]  /*e920*/  ISETP.GE.AND P2, PT, R9, RZ, PT ;  /* 0x000000ff0900720c */ /* 0x000fe20003f46270 */
[----:B------:R-:W-:-:S02]  /*e930*/  VIADD R2, R19, 0x6a ;  /* 0x0000006a13027836 */ /* 0x000fc40000000000 */
[--C-:B------:R-:W-:Y:S01]  /*e940*/  @!P3 IMAD.IADD R7, R7, 0x1, -R18.reuse ;  /* 0x000000010707b824 */ /* 0x100fe200078e0a12 */
[----:B------:R-:W-:Y:S01]  /*e950*/  IABS R6, R4 ;  /* 0x0000000400067213 */ /* 0x000fe20000000000 */
[C---:B------:R-:W-:Y:S01]  /*e960*/  VIADD R13, R19.reuse, 0x68 ;  /* 0x00000068130d7836 */ /* 0x040fe20000000000 */
[----:B------:R-:W-:Y:S01]  /*e970*/  IABS R10, R2 ;  /* 0x00000002000a7213 */ /* 0x000fe20000000000 */
[----:B------:R-:W-:Y:S01]  /*e980*/  VIADD R9, R19, 0x62 ;  /* 0x0000006213097836 */ /* 0x000fe20000000000 */
[----:B------:R-:W-:Y:S01]  /*e990*/  ISETP.GE.AND P3, PT, R8, RZ, PT ;  /* 0x000000ff0800720c */ /* 0x000fe20003f66270 */
[----:B0-----:R-:W-:Y:S02]  /*e9a0*/  IMAD.MOV.U32 R0, RZ, RZ, R5 ;  /* 0x000000ffff007224 */ /* 0x001fe400078e0005 */
[----:B------:R-:W-:Y:S01]  /*e9b0*/  @!P5 IMAD.IADD R12, R12, 0x1, -R18 ;  /* 0x000000010c0cd824 */ /* 0x000fe200078e0a12 */
[----:B------:R-:W-:Y:S01]  /*e9c0*/  ISETP.GE.AND P5, PT, R4, RZ, PT ;  /* 0x000000ff0400720c */ /* 0x000fe20003fa6270 */
[----:B------:R-:W-:-:S02]  /*e9d0*/  @!P1 IMAD.MOV R0, RZ, RZ, -R0 ;  /* 0x000000ffff009224 */ /* 0x000fc400078e0a00 */
[----:B------:R-:W-:Y:S01]  /*e9e0*/  @!P6 IMAD.IADD R14, R14, 0x1, -R18 ;  /* 0x000000010e0ee824 */ /* 0x000fe200078e0a12 */
[C---:B------:R-:W-:Y:S01]  /*e9f0*/  ISETP.GT.U32.AND P6, PT, R18.reuse, R7, PT ;  /* 0x000000071200720c */ /* 0x040fe20003fc4070 */
[----:B------:R-:W-:Y:S01]  /*ea00*/  IMAD.HI.U32 R5, R25, R6, RZ ;  /* 0x0000000619057227 */ /* 0x000fe200078e00ff */
[----:B------:R0:W-:Y:S02]  /*ea10*/  STL [R1+0x11c], R0 ;  /* 0x00011c0001007387 */ /* 0x0001e40000100800 */
[C---:B------:R-:W-:Y:S01]  /*ea20*/  ISETP.GT.U32.AND P1, PT, R18.reuse, R14, PT ;  /* 0x0000000e1200720c */ /* 0x040fe20003f24070 */
[----:B------:R-:W-:Y:S02]  /*ea30*/  IMAD.MOV R5, RZ, RZ, -R5 ;  /* 0x000000ffff057224 */ /* 0x000fe400078e0a05 */
[C---:B------:R-:W-:Y:S02]  /*ea40*/  VIADD R16, R19.reuse, 0x46 ;  /* 0x0000004613107836 */ /* 0x040fe40000000000 */
[----:B------:R-:W-:Y:S01]  /*ea50*/  IMAD R6, R18, R5, R6 ;  /* 0x0000000512067224 */ /* 0x000fe200078e0206 */
[----:B------:R-:W-:Y:S01]  /*ea60*/  IABS R5, R13 ;  /* 0x0000000d00057213 */ /* 0x000fe20000000000 */
[----:B------:R-:W-:-:S02]  /*ea70*/  VIADD R15, R19, 0x44 ;  /* 0x00000044130f7836 */ /* 0x000fc40000000000 */
[----:B0-----:R-:W-:Y:S02]  /*ea80*/  IMAD.MOV.U32 R0, RZ, RZ, R3 ;  /* 0x000000ffff007224 */ /* 0x001fe400078e0003 */
[----:B------:R-:W-:-:S04]  /*ea90*/  IMAD.HI.U32 R3, R25, R10, RZ ;  /* 0x0000000a19037227 */ /* 0x000fc800078e00ff */
[----:B------:R-:W-:Y:S01]  /*eaa0*/  @!P4 IMAD.MOV R0, RZ, RZ, -R0 ;  /* 0x000000ffff00c224 */ /* 0x000fe200078e0a00 */
[C---:B------:R-:W-:Y:S01]  /*eab0*/  ISETP.GT.U32.AND P4, PT, R18.reuse, R12, PT ;  /* 0x0000000c1200720c */ /* 0x040fe20003f84070 */
[----:B------:R-:W-:Y:S02]  /*eac0*/  IMAD.MOV R3, RZ, RZ, -R3 ;  /* 0x000000ffff037224 */ /* 0x000fe400078e0a03 */
[----:B------:R-:W-:Y:S01]  /*ead0*/  @!P6 IMAD.IADD R7, R7, 0x1, -R18 ;  /* 0x000000010707e824 */ /* 0x000fe200078e0a12 */
[C---:B------:R-:W-:Y:S01]  /*eae0*/  ISETP.GT.U32.AND P6, PT, R18.reuse, R6, PT ;  /* 0x000000061200720c */ /* 0x040fe20003fc4070 */
[----:B------:R-:W-:Y:S01]  /*eaf0*/  IMAD R10, R18, R3, R10 ;  /* 0x00000003120a7224 */ /* 0x000fe200078e020a */
[----:B------:R0:W-:Y:S01]  /*eb00*/  STL [R1+0x118], R0 ;  /* 0x0001180001007387 */ /* 0x0001e20000100800 */
[----:B------:R-:W-:Y:S02]  /*eb10*/  VIADD R3, R19, 0x66 ;  /* 0x0000006613037836 */ /* 0x000fe40000000000 */
[----:B------:R-:W-:Y:S01]  /*eb20*/  @!P1 IMAD.IADD R14, R14, 0x1, -R18 ;  /* 0x000000010e0e9824 */ /* 0x000fe200078e0a12 */
[----:B------:R-:W-:Y:S01]  /*eb30*/  ISETP.GE.AND P1, PT, R2, RZ, PT ;  /* 0x000000ff0200720c */ /* 0x000fe20003f26270 */
[----:B------:R-:W-:Y:S01]  /*eb40*/  IMAD.HI.U32 R11, R25, R5, RZ ;  /* 0x00000005190b7227 */ /* 0x000fe200078e00ff */
[----:B------:R-:W-:-:S03]  /*eb50*/  IABS R4, R3 ;  /* 0x0000000300047213 */ /* 0x000fc60000000000 */
[--C-:B------:R-:W-:Y:S01]  /*eb60*/  @!P4 IMAD.IADD R12, R12, 0x1, -R18.reuse ;  /* 0x000000010c0cc824 */ /* 0x100fe200078e0a12 */
[----:B------:R-:W-:Y:S01]  /*eb70*/  ISETP.GT.U32.AND P4, PT, R18, R10, PT ;  /* 0x0000000a1200720c */ /* 0x000fe20003f84070 */
[----:B------:R-:W-:Y:S02]  /*eb80*/  VIADD R2, R19, 0x64 ;  /* 0x0000006413027836 */ /* 0x000fe40000000000 */
[----:B------:R-:W-:Y:S01]  /*eb90*/  @!P6 IMAD.IADD R6, R6, 0x1, -R18 ;  /* 0x000000010606e824 */ /* 0x000fe200078e0a12 */
[----:B------:R-:W-:Y:S01]  /*eba0*/  ISETP.GE.AND P6, PT, R13, RZ, PT ;  /* 0x000000ff0d00720c */ /* 0x000fe20003fc6270 */
[----:B0-----:R-:W-:Y:S01]  /*ebb0*/  IMAD.MOV.U32 R0, RZ, RZ, R7 ;  /* 0x000000ffff007224 */ /* 0x001fe200078e0007 */
[----:B------:R-:W-:Y:S01]  /*ebc0*/  IABS R8, R2 ;  /* 0x0000000200087213 */ /* 0x000fe20000000000 */
[----:B------:R-:W-:Y:S01]  /*ebd0*/  IMAD.MOV R11, RZ, RZ, -R11 ;  /* 0x000000ffff0b7224 */ /* 0x000fe200078e0a0b */
[----:B------:R-:W-:Y:S01]  /*ebe0*/  IABS R13, R9 ;  /* 0x00000009000d7213 */ /* 0x000fe20000000000 */
[----:B------:R-:W-:Y:S01]  /*ebf0*/  @!P0 IMAD.MOV R0, RZ, RZ, -R0 ;  /* 0x000000ffff008224 */ /* 0x000fe200078e0a00 */
[C---:B------:R-:W-:Y:S01]  /*ec00*/  ISETP.GT.U32.AND P0, PT, R18.reuse, R6, PT ;  /* 0x000000061200720c */ /* 0x040fe20003f04070 */
[----:B------:R-:W-:-:S02]  /*ec10*/  IMAD R5, R18, R11, R5 ;  /* 0x0000000b12057224 */ /* 0x000fc400078e0205 */
[----:B------:R-:W-:Y:S01]  /*ec20*/  @!P4 IMAD.IADD R10, R10, 0x1, -R18 ;  /* 0x000000010a0ac824 */ /* 0x000fe200078e0a12 */
[----:B------:R0:W-:Y:S01]  /*ec30*/  STL [R1+0x108], R0 ;  /* 0x0001080001007387 */ /* 0x0001e20000100800 */
[----:B------:R-:W-:-:S03]  /*ec40*/  IMAD.HI.U32 R11, R25, R4, RZ ;  /* 0x00000004190b7227 */ /* 0x000fc600078e00ff */
[----:B------:R-:W-:Y:S01]  /*ec50*/  ISETP.GT.U32.AND P4, PT, R18, R10, PT ;  /* 0x0000000a1200720c */ /* 0x000fe20003f84070 */
[----:B------:R-:W-:-:S04]  /*ec60*/  IMAD.HI.U32 R7, R25, R8, RZ ;  /* 0x0000000819077227 */ /* 0x000fc800078e00ff */
[----:B------:R-:W-:Y:S02]  /*ec70*/  IMAD.MOV R11, RZ, RZ, -R11 ;  /* 0x000000ffff0b7224 */ /* 0x000fe400078e0a0b */
[----:B------:R-:W-:Y:S02]  /*ec80*/  IMAD.MOV R7, RZ, RZ, -R7 ;  /* 0x000000ffff077224 */ /* 0x000fe400078e0a07 */
[----:B------:R-:W-:Y:S01]  /*ec90*/  @!P2 IMAD.MOV R14, RZ, RZ, -R14 ;  /* 0x000000ffff0ea224 */ /* 0x000fe200078e0a0e */
[C---:B------:R-:W-:Y:S01]  /*eca0*/  ISETP.GT.U32.AND P2, PT, R18.reuse, R5, PT ;  /* 0x000000051200720c */ /* 0x040fe20003f44070 */
[C---:B------:R-:W-:Y:S02]  /*ecb0*/  IMAD R4, R18.reuse, R11, R4 ;  /* 0x0000000b12047224 */ /* 0x040fe400078e0204 */
[----:B------:R-:W-:Y:S01]  /*ecc0*/  IMAD R8, R18, R7, R8 ;  /* 0x0000000712087224 */ /* 0x000fe200078e0208 */
[----:B------:R1:W-:Y:S01]  /*ecd0*/  STL [R1+0xf8], R14 ;  /* 0x0000f80e01007387 */ /* 0x0003e20000100800 */
[--C-:B------:R-:W-:Y:S01]  /*ece0*/  @!P0 IMAD.IADD R6, R6, 0x1, -R18.reuse ;  /* 0x0000000106068824 */ /* 0x100fe200078e0a12 */
[----:B------:R-:W-:Y:S01]  /*ecf0*/  ISETP.GT.U32.AND P0, PT, R18, R4, PT ;  /* 0x000000041200720c */ /* 0x000fe20003f04070 */
[----:B------:R-:W-:Y:S01]  /*ed00*/  @!P4 IMAD.IADD R10, R10, 0x1, -R18 ;  /* 0x000000010a0ac824 */ /* 0x000fe200078e0a12 */
[----:B------:R-:W-:Y:S01]  /*ed10*/  ISETP.GT.U32.AND P4, PT, R18, R8, PT ;  /* 0x000000081200720c */ /* 0x000fe20003f84070 */
[----:B0-----:R-:W-:-:S02]  /*ed20*/  IMAD.MOV.U32 R0, RZ, RZ, R12 ;  /* 0x000000ffff007224 */ /* 0x001fc400078e000c */
[----:B------:R-:W-:Y:S02]  /*ed30*/  VIADD R7, R19, 0x60 ;  /* 0x0000006013077836 */ /* 0x000fe40000000000 */
[----:B------:R-:W-:Y:S01]  /*ed40*/  @!P3 IMAD.MOV R0, RZ, RZ, -R0 ;  /* 0x000000ffff00b224 */ /* 0x000fe200078e0a00 */
[----:B------:R-:W-:Y:S01]  /*ed50*/  ISETP.GE.AND P3, PT, R3, RZ, PT ;  /* 0x000000ff0300720c */ /* 0x000fe20003f66270 */
[--C-:B------:R-:W-:Y:S01]  /*ed60*/  @!P2 IMAD.IADD R5, R5, 0x1, -R18.reuse ;  /* 0x000000010505a824 */ /* 0x100fe200078e0a12 */
[----:B------:R-:W-:Y:S01]  /*ed70*/  ISETP.GE.AND P2, PT, R2, RZ, PT ;  /* 0x000000ff0200720c */ /* 0x000fe20003f46270 */
[----:B------:R-:W-:Y:S01]  /*ed80*/  VIADD R2, R19, 0x5e ;  /* 0x0000005e13027836 */ /* 0x000fe20000000000 */
[----:B------:R0:W-:Y:S01]  /*ed90*/  STL [R1+0x104], R0 ;  /* 0x0001040001007387 */ /* 0x0001e20000100800 */
[----:B------:R-:W-:Y:S01]  /*eda0*/  @!P0 IMAD.IADD R4, R4, 0x1, -R18 ;  /* 0x0000000104048824 */ /* 0x000fe200078e0a12 */
[----:B------:R-:W-:Y:S01]  /*edb0*/  ISETP.GT.U32.AND P0, PT, R18, R5, PT ;  /* 0x000000051200720c */ /* 0x000fe20003f04070 */
[----:B------:R-:W-:Y:S01]  /*edc0*/  IMAD.HI.U32 R3, R25, R13, RZ ;  /* 0x0000000d19037227 */ /* 0x000fe200078e00ff */
[----:B------:R-:W-:-:S02]  /*edd0*/  IABS R11, R7 ;  /* 0x00000007000b7213 */ /* 0x000fc40000000000 */
[----:B-1----:R-:W-:Y:S01]  /*ede0*/  IABS R14, R2 ;  /* 0x00000002000e7213 */ /* 0x002fe20000000000 */
[----:B------:R-:W-:Y:S01]  /*edf0*/  @!P4 IMAD.IADD R8, R8, 0x1, -R18 ;  /* 0x000000010808c824 */ /* 0x000fe200078e0a12 */
[----:B------:R-:W-:Y:S01]  /*ee00*/  ISETP.GT.U32.AND P4, PT, R18, R4, PT ;  /* 0x000000041200720c */ /* 0x000fe20003f84070 */
[----:B------:R-:W-:Y:S02]  /*ee10*/  IMAD.MOV R3, RZ, RZ, -R3 ;  /* 0x000000ffff037224 */ /* 0x000fe400078e0a03 */
[----:B0-----:R-:W-:Y:S02]  /*ee20*/  IMAD.MOV.U32 R0, RZ, RZ, R6 ;  /* 0x000000ffff007224 */ /* 0x001fe400078e0006 */
[----:B------:R-:W-:-:S04]  /*ee30*/  IMAD.HI.U32 R12, R25, R11, RZ ;  /* 0x0000000b190c7227 */ /* 0x000fc800078e00ff */
[----:B------:R-:W-:Y:S01]  /*ee40*/  @!P5 IMAD.MOV R0, RZ, RZ, -R0 ;  /* 0x000000ffff00d224 */ /* 0x000fe200078e0a00 */
[C---:B------:R-:W-:Y:S01]  /*ee50*/  ISETP.GT.U32.AND P5, PT, R18.reuse, R8, PT ;  /* 0x000000081200720c */ /* 0x040fe20003fa4070 */
[C---:B------:R-:W-:Y:S02]  /*ee60*/  IMAD R13, R18.reuse, R3, R13 ;  /* 0x00000003120d7224 */ /* 0x040fe400078e020d */
[----:B------:R-:W-:Y:S01]  /*ee70*/  VIADD R3, R19, 0x5c ;  /* 0x0000005c13037836 */ /* 0x000fe20000000000 */
[----:B------:R0:W-:Y:S01]  /*ee80*/  STL [R1+0x100], R0 ;  /* 0x0001000001007387 */ /* 0x0001e20000100800 */
[----:B------:R-:W-:Y:S02]  /*ee90*/  IMAD.MOV R12, RZ, RZ, -R12 ;  /* 0x000000ffff0c7224 */ /* 0x000fe400078e0a0c */
[--C-:B------:R-:W-:Y:S01]  /*eea0*/  @!P0 IMAD.IADD R5, R5, 0x1, -R18.reuse ;  /* 0x0000000105058824 */ /* 0x100fe200078e0a12 */
[----:B------:R-:W-:Y:S01]  /*eeb0*/  ISETP.GE.AND P0, PT, R9, RZ, PT ;  /* 0x000000ff0900720c */ /* 0x000fe20003f06270 */
[----:B------:R-:W-:Y:S01]  /*eec0*/  IMAD R11, R18, R12, R11 ;  /* 0x0000000c120b7224 */ /* 0x000fe200078e020b */
[----:B------:R-:W-:Y:S01]  /*eed0*/  IABS R6, R3 ;  /* 0x0000000300067213 */ /* 0x000fe20000000000 */
[--C-:B------:R-:W-:Y:S01]  /*eee0*/  @!P4 IMAD.IADD R4, R4, 0x1, -R18.reuse ;  /* 0x000000010404c824 */ /* 0x100fe200078e0a12 */
[----:B------:R-:W-:Y:S01]  /*eef0*/  ISETP.GE.AND P4, PT, R7, RZ, PT ;  /* 0x000000ff0700720c */ /* 0x000fe20003f86270 */
[----:B------:R-:W-:Y:S01]  /*ef00*/  @!P5 IMAD.IADD R8, R8, 0x1, -R18 ;  /* 0x000000010808d824 */ /* 0x000fe200078e0a12 */
[----:B------:R-:W-:Y:S01]  /*ef10*/  ISETP.GT.U32.AND P5, PT, R18, R11, PT ;  /* 0x0000000b1200720c */ /* 0x000fe20003fa4070 */
[----:B0-----:R-:W-:-:S02]  /*ef20*/  IMAD.MOV.U32 R0, RZ, RZ, R10 ;  /* 0x000000ffff007224 */ /* 0x001fc400078e000a */
[----:B------:R-:W-:Y:S02]  /*ef30*/  IMAD.MOV.U32 R10, RZ, RZ, R14 ;  /* 0x000000ffff0a7224 */ /* 0x000fe400078e000e */
[----:B------:R-:W-:Y:S01]  /*ef40*/  @!P1 IMAD.MOV R0, RZ, RZ, -R0 ;  /* 0x000000ffff009224 */ /* 0x000fe200078e0a00 */
[----:B------:R-:W-:Y:S01]  /*ef50*/  ISETP.GT.U32.AND P1, PT, R18, R13, PT ;  /* 0x0000000d1200720c */ /* 0x000fe20003f24070 */
[----:B------:R-:W-:-:S03]  /*ef60*/  IMAD.HI.U32 R9, R25, R10, RZ ;  /* 0x0000000a19097227 */ /* 0x000fc600078e00ff */
[----:B------:R0:W-:Y:S01]  /*ef70*/  STL [R1+0xfc], R0 ;  /* 0x0000fc0001007387 */ /* 0x0001e20000100800 */
[----:B------:R-:W-:Y:S02]  /*ef80*/  IMAD.MOV R9, RZ, RZ, -R9 ;  /* 0x000000ffff097224 */ /* 0x000fe400078e0a09 */
[----:B------:R-:W-:-:S04]  /*ef90*/  IMAD.HI.U32 R12, R25, R6, RZ ;  /* 0x00000006190c7227 */ /* 0x000fc800078e00ff */
[C---:B------:R-:W-:Y:S02]  /*efa0*/  IMAD R10, R18.reuse, R9, R10 ;  /* 0x00000009120a7224 */ /* 0x040fe400078e020a */
[----:B------:R-:W-:Y:S02]  /*efb0*/  IMAD.MOV.U32 R14, RZ, RZ, R5 ;  /* 0x000000ffff0e7224 */ /* 0x000fe400078e0005 */
[----:B------:R-:W-:Y:S02]  /*efc0*/  IMAD.MOV R7, RZ, RZ, -R12 ;  /* 0x000000ffff077224 */ /* 0x000fe400078e0a0c */
[----:B------:R-:W-:Y:S02]  /*efd0*/  VIADD R12, R19, 0x5a ;  /* 0x0000005a130c7836 */ /* 0x000fe40000000000 */
[----:B------:R-:W-:Y:S01]  /*efe0*/  @!P6 IMAD.MOV R14, RZ, RZ, -R14 ;  /* 0x000000ffff0ee224 */ /* 0x000fe200078e0a0e */
[----:B------:R-:W-:Y:S01]  /*eff0*/  ISETP.GT.U32.AND P6, PT, R18, R10, PT ;  /* 0x0000000a1200720c */ /* 0x000fe20003fc4070 */
[----:B0-----:R-:W-:Y:S01]  /*f000*/  IMAD.MOV.U32 R0, RZ, RZ, R4 ;  /* 0x000000ffff007224 */ /* 0x001fe200078e0004 */
[----:B------:R-:W-:Y:S01]  /*f010*/  IABS R9, R12 ;  /* 0x0000000c00097213 */ /* 0x000fe20000000000 */
[----:B------:R-:W-:Y:S01]  /*f020*/  @!P1 IMAD.IADD R13, R13, 0x1, -R18 ;  /* 0x000000010d0d9824 */ /* 0x000fe200078e0a12 */
[----:B------:R-:W-:Y:S01]  /*f030*/  STL [R1+0xec], R14 ;  /* 0x0000ec0e01007387 */ /* 0x000fe20000100800 */
[----:B------:R-:W-:Y:S01]  /*f040*/  @!P3 IMAD.MOV R0, RZ, RZ, -R0 ;  /* 0x000000ffff00b224 */ /* 0x000fe200078e0a00 */
[----:B------:R-:W-:Y:S01]  /*f050*/  ISETP.GE.AND P1, PT, R2, RZ, PT ;  /* 0x000000ff0200720c */ /* 0x000fe20003f26270 */
[----:B------:R-:W-:Y:S01]  /*f060*/  @!P5 IMAD.IADD R11, R11, 0x1, -R18 ;  /* 0x000000010b0bd824 */ /* 0x000fe200078e0a12 */
[C---:B------:R-:W-:Y:S01]  /*f070*/  ISETP.GT.U32.AND P5, PT, R18.reuse, R13, PT ;  /* 0x0000000d1200720c */ /* 0x040fe20003fa4070 */
[----:B------:R-:W-:Y:S01]  /*f080*/  IMAD.MOV.U32 R5, RZ, RZ, R9 ;  /* 0x000000ffff057224 */ /* 0x000fe200078e0009 */
[----:B------:R0:W-:Y:S01]  /*f090*/  STL [R1+0xf4], R0 ;  /* 0x0000f40001007387 */ /* 0x0001e20000100800 */
[C---:B------:R-:W-:Y:S01]  /*f0a0*/  IMAD R6, R18.reuse, R7, R6 ;  /* 0x0000000712067224 */ /* 0x040fe200078e0206 */
[----:B------:R-:W-:Y:S01]  /*f0b0*/  ISETP.GT.U32.AND P3, PT, R18, R11, PT ;  /* 0x0000000b1200720c */ /* 0x000fe20003f64070 */
[----:B------:R-:W-:-:S04]  /*f0c0*/  IMAD.HI.U32 R9, R25, R5, RZ ;  /* 0x0000000519097227 */ /* 0x000fc800078e00ff */
[C---:B------:R-:W-:Y:S02]  /*f0d0*/  VIADD R7, R19.reuse, 0x56 ;  /* 0x0000005613077836 */ /* 0x040fe40000000000 */
[----:B------:R-:W-:Y:S02]  /*f0e0*/  @!P6 IMAD.IADD R10, R10, 0x1, -R18 ;  /* 0x000000010a0ae824 */ /* 0x000fe400078e0a12 */
[----:B0-----:R-:W-:Y:S01]  /*f0f0*/  IMAD.MOV.U32 R0, RZ, RZ, R8 ;  /* 0x000000ffff007224 */ /* 0x001fe200078e0008 */
[----:B------:R-:W-:Y:S01]  /*f100*/  IABS R8, R7 ;  /* 0x0000000700087213 */ /* 0x000fe20000000000 */
[----:B------:R-:W-:Y:S01]  /*f110*/  VIADD R2, R19, 0x58 ;  /* 0x0000005813027836 */ /* 0x000fe20000000000 */
[C---:B------:R-:W-:Y:S01]  /*f120*/  ISETP.GT.U32.AND P6, PT, R18.reuse, R10, PT ;  /* 0x0000000a1200720c */ /* 0x040fe20003fc4070 */
[----:B------:R-:W-:Y:S01]  /*f130*/  @!P2 IMAD.MOV R0, RZ, RZ, -R0 ;  /* 0x000000ffff00a224 */ /* 0x000fe200078e0a00 */
[C---:B------:R-:W-:Y:S01]  /*f140*/  ISETP.GT.U32.AND P2, PT, R18.reuse, R6, PT ;  /* 0x000000061200720c */ /* 0x040fe20003f44070 */
[----:B------:R-:W-:Y:S01]  /*f150*/  IMAD.MOV R9, RZ, RZ, -R9 ;  /* 0x000000ffff097224 */ /* 0x000fe200078e0a09 */
[----:B------:R-:W-:Y:S01]  /*f160*/  IABS R4, R2 ;  /* 0x0000000200047213 */ /* 0x000fe20000000000 */
[----:B------:R-:W-:Y:S01]  /*f170*/  @!P5 IMAD.IADD R13, R13, 0x1, -R18 ;  /* 0x000000010d0dd824 */ /* 0x000fe200078e0a12 */
[----:B------:R-:W-:Y:S01]  /*f180*/  ISETP.GE.AND P5, PT, R3, RZ, PT ;  /* 0x000000ff0300720c */ /* 0x000fe20003fa6270 */
[----:B------:R-:W-:Y:S01]  /*f190*/  IMAD R5, R18, R9, R5 ;  /* 0x0000000912057224 */ /* 0x000fe200078e0205 */
[----:B------:R0:W-:Y:S01]  /*f1a0*/  STL [R1+0xf0], R0 ;  /* 0x0000f00001007387 */ /* 0x0001e20000100800 */
[----:B------:R-:W-:-:S02]  /*f1b0*/  IMAD.MOV.U32 R3, RZ, RZ, R8 ;  /* 0x000000ffff037224 */ /* 0x000fc400078e0008 */
[----:B------:R-:W-:Y:S01]  /*f1c0*/  @!P3 IMAD.IADD R11, R11, 0x1, -R18 ;  /* 0x000000010b0bb824 */ /* 0x000fe200078e0a12 */
[----:B------:R-:W-:Y:S01]  /*f1d0*/  ISETP.GT.U32.AND P3, PT, R18, R5, PT ;  /* 0x000000051200720c */ /* 0x000fe20003f64070 */
[----:B------:R-:W-:-:S04]  /*f1e0*/  IMAD.HI.U32 R14, R25, R4, RZ ;  /* 0x00000004190e7227 */ /* 0x000fc800078e00ff */
[----:B------:R-:W-:-:S04]  /*f1f0*/  IMAD.HI.U32 R9, R25, R3, RZ ;  /* 0x0000000319097227 */ /* 0x000fc800078e00ff */
[----:B0-----:R-:W-:Y:S02]  /*f200*/  IMAD.MOV.U32 R0, RZ, RZ, R13 ;  /* 0x000000ffff007224 */ /* 0x001fe400078e000d */
[----:B------:R-:W-:Y:S02]  /*f210*/  VIADD R8, R19, 0x54 ;  /* 0x0000005413087836 */ /* 0x000fe40000000000 */
[----:B------:R-:W-:Y:S01]  /*f220*/  @!P2 IMAD.IADD R6, R6, 0x1, -R18 ;  /* 0x000000010606a824 */ /* 0x000fe200078e0a12 */
[----:B------:R-:W-:Y:S01]  /*f230*/  ISETP.GE.AND P2, PT, R12, RZ, PT ;  /* 0x000000ff0c00720c */ /* 0x000fe20003f46270 */
[----:B------:R-:W-:Y:S01]  /*f240*/  IMAD.MOV R14, RZ, RZ, -R14 ;  /* 0x000000ffff0e7224 */ /* 0x000fe200078e0a0e */
[----:B------:R-:W-:Y:S01]  /*f250*/  IABS R12, R8 ;  /* 0x00000008000c7213 */ /* 0x000fe20000000000 */
[----:B------:R-:W-:Y:S01]  /*f260*/  @!P0 IMAD.MOV R0, RZ, RZ, -R0 ;  /* 0x000000ffff008224 */ /* 0x000fe200078e0a00 */
[----:B------:R-:W-:Y:S01]  /*f270*/  ISETP.GT.U32.AND P0, PT, R18, R6, PT ;  /* 0x000000061200720c */ /* 0x000fe20003f04070 */
[----:B------:R-:W-:-:S02]  /*f280*/  IMAD.MOV R13, RZ, RZ, -R9 ;  /* 0x000000ffff0d7224 */ /* 0x000fc400078e0a09 */
[----:B------:R-:W-:Y:S01]  /*f290*/  @!P6 IMAD.IADD R10, R10, 0x1, -R18 ;  /* 0x000000010a0ae824 */ /* 0x000fe200078e0a12 */
[----:B------:R0:W-:Y:S01]  /*f2a0*/  STL [R1+0xac], R0 ;  /* 0x0000ac0001007387 */ /* 0x0001e20000100800 */
[C---:B------:R-:W-:Y:S02]  /*f2b0*/  IMAD R4, R18.reuse, R14, R4 ;  /* 0x0000000e12047224 */ /* 0x040fe400078e0204 */
[C---:B------:R-:W-:Y:S02]  /*f2c0*/  IMAD R3, R18.reuse, R13, R3 ;  /* 0x0000000d12037224 */ /* 0x040fe400078e0203 */
[----:B------:R-:W-:Y:S01]  /*f2d0*/  IMAD.MOV.U32 R9, RZ, RZ, R12 ;  /* 0x000000ffff097224 */ /* 0x000fe200078e000c */
[----:B------:R-:W-:Y:S01]  /*f2e0*/  ISETP.GT.U32.AND P6, PT, R18, R4, PT ;  /* 0x000000041200720c */ /* 0x000fe20003fc4070 */
[----:B------:R-:W-:Y:S02]  /*f2f0*/  @!P3 IMAD.IADD R5, R5, 0x1, -R18 ;  /* 0x000000010505b824 */ /* 0x000fe400078e0a12 */
[----:B------:R-:W-:-:S02]  /*f300*/  IMAD.MOV.U32 R12, RZ, RZ, R11 ;  /* 0x000000ffff0c7224 */ /* 0x000fc400078e000b */
[----:B0-----:R-:W-:Y:S01]  /*f310*/  IMAD.MOV.U32 R0, RZ, RZ, R10 ;  /* 0x000000ffff007224 */ /* 0x001fe200078e000a */
[----:B------:R-:W-:Y:S01]  /*f320*/  ISETP.GT.U32.AND P3, PT, R18, R5, PT ;  /* 0x000000051200720c */ /* 0x000fe20003f64070 */
[----:B------:R-:W-:Y:S01]  /*f330*/  @!P4 IMAD.MOV R12, RZ, RZ, -R12 ;  /* 0x000000ffff0cc224 */ /* 0x000fe200078e0a0c */
[----:B------:R-:W-:Y:S01]  /*f340*/  ISETP.GE.AND P4, PT, R2, RZ, PT ;  /* 0x000000ff0200720c */ /* 0x000fe20003f86270 */
[----:B------:R-:W-:Y:S01]  /*f350*/  @!P1 IMAD.MOV R0, RZ, RZ, -R0 ;  /* 0x000000ffff009224 */ /* 0x000fe200078e0a00 */
[----:B------:R-:W-:Y:S01]  /*f360*/  ISETP.GT.U32.AND P1, PT, R18, R3, PT ;  /* 0x000000031200720c */ /* 0x000fe20003f24070 */
[----:B------:R-:W-:Y:S01]  /*f370*/  @!P0 IMAD.IADD R6, R6, 0x1, -R18 ;  /* 0x0000000106068824 */ /* 0x000fe200078e0a12 */
[----:B------:R-:W-:Y:S01]  /*f380*/  STL [R1+0xb4], R12 ;  /* 0x0000b40c01007387 */ /* 0x000fe20000100800 */
[----:B------:R-:W-:Y:S01]  /*f390*/  IMAD.HI.U32 R11, R25, R9, RZ ;  /* 0x00000009190b7227 */ /* 0x000fe200078e00ff */
[----:B------:R-:W-:Y:S02]  /*f3a0*/  ISETP.GE.AND P0, PT, R7, RZ, PT ;  /* 0x000000ff0700720c */ /* 0x000fe40003f06270 */
[----:B------:R0:W-:Y:S01]  /*f3b0*/  STL [R1+0xd0], R0 ;  /* 0x0000d00001007387 */ /* 0x0001e20000100800 */
[----:B------:R-:W-:-:S02]  /*f3c0*/  IMAD.MOV R11, RZ, RZ, -R11 ;  /* 0x000000ffff0b7224 */ /* 0x000fc400078e0a0b */
[--C-:B------:R-:W-:Y:S02]  /*f3d0*/  @!P6 IMAD.IADD R4, R4, 0x1, -R18.reuse ;  /* 0x000000010404e824 */ /* 0x100fe400078e0a12 */
[----:B------:R-:W-:Y:S02]  /*f3e0*/  IMAD R2, R18, R11, R9 ;  /* 0x0000000b12027224 */ /* 0x000fe400078e0209 */
[--C-:B------:R-:W-:Y:S02]  /*f3f0*/  @!P1 IMAD.IADD R3, R3, 0x1, -R18.reuse ;  /* 0x0000000103039824 */ /* 0x100fe400078e0a12 */
[----:B------:R-:W-:Y:S01]  /*f400*/  @!P3 IMAD.IADD R5, R5, 0x1, -R18 ;  /* 0x000000010505b824 */ /* 0x000fe200078e0a12 */
[----:B------:R-:W-:Y:S01]  /*f410*/  ISETP.GE.AND P3, PT, R8, RZ, PT ;  /* 0x000000ff0800720c */ /* 0x000fe20003f66270 */
[----:B0-----:R-:W-:Y:S01]  /*f420*/  IMAD.MOV.U32 R0, RZ, RZ, R6 ;  /* 0x000000ffff007224 */ /* 0x001fe200078e0006 */
[----:B------:R-:W-:Y:S01]  /*f430*/  ISETP.GT.U32.AND P1, PT, R18, R3, PT ;  /* 0x000000031200720c */ /* 0x000fe20003f24070 */
[----:B------:R-:W-:-:S02]  /*f440*/  VIADD R9, R19, 0x52 ;  /* 0x0000005213097836 */ /* 0x000fc40000000000 */
[----:B------:R-:W-:Y:S01]  /*f450*/  @!P5 IMAD.MOV R0, RZ, RZ, -R0 ;  /* 0x000000ffff00d224 */ /* 0x000fe200078e0a00 */
[----:B------:R-:W-:Y:S01]  /*f460*/  ISETP.GT.U32.AND P5, PT, R18, R4, PT ;  /* 0x000000041200720c */ /* 0x000fe20003fa4070 */
[----:B------:R-:W-:Y:S01]  /*f470*/  VIADD R8, R19, 0x50 ;  /* 0x0000005013087836 */ /* 0x000fe20000000000 */
[----:B------:R-:W-:Y:S01]  /*f480*/  ISETP.GE.AND P6, PT, R9, RZ, PT ;  /* 0x000000ff0900720c */ /* 0x000fe20003fc6270 */
[C---:B------:R-:W-:Y:S01]  /*f490*/  VIADD R6, R19.reuse, 0x4e ;  /* 0x0000004e13067836 */ /* 0x040fe20000000000 */
[----:B------:R0:W-:Y:S01]  /*f4a0*/  STL [R1+0xd8], R0 ;  /* 0x0000d80001007387 */ /* 0x0001e20000100800 */
[----:B------:R-:W-:Y:S01]  /*f4b0*/  IABS R9, R9 ;  /* 0x0000000900097213 */ /* 0x000fe20000000000 */
[C---:B------:R-:W-:Y:S01]  /*f4c0*/  VIADD R12, R19.reuse, 0x4a ;  /* 0x0000004a130c7836 */ /* 0x040fe20000000000 */
[----:B------:R-:W-:Y:S01]  /*f4d0*/  IABS R7, R8 ;  /* 0x0000000800077213 */ /* 0x000fe20000000000 */
[----:B------:R-:W-:Y:S01]  /*f4e0*/  VIADD R14, R19, 0x42 ;  /* 0x00000042130e7836 */ /* 0x000fe20000000000 */
[----:B------:R-:W-:Y:S01]  /*f4f0*/  IABS R13, R6 ;  /* 0x00000006000d7213 */ /* 0x000fe20000000000 */
[----:B------:R-:W-:-:S04]  /*f500*/  IMAD.HI.U32 R10, R25, R9, RZ ;  /* 0x00000009190a7227 */ /* 0x000fc800078e00ff */
[----:B0-----:R-:W-:Y:S02]  /*f510*/  IMAD.MOV.U32 R0, RZ, RZ, R5 ;  /* 0x000000ffff007224 */ /* 0x001fe400078e0005 */
[----:B------:R-:W-:Y:S01]  /*f520*/  @!P5 IMAD.IADD R4, R4, 0x1, -R18 ;  /* 0x000000010404d824 */ /* 0x000fe200078e0a12 */
[----:B------:R-:W-:Y:S01]  /*f530*/  ISETP.GE.AND P5, PT, R8, RZ, PT ;  /* 0x000000ff0800720c */ /* 0x000fe20003fa6270 */
        /* <DEDUP_REMOVED lines=8> */
[----:B------:R-:W-:-:S02]  /*f5c0*/  IMAD.MOV.U32 R11, RZ, RZ, R4 ;  /* 0x000000ffff0b7224 */ /* 0x000fc400078e0004 */
[----:B------:R-:W-:-:S04]  /*f5d0*/  IMAD.HI.U32 R5, R25, R7, RZ ;  /* 0x0000000719057227 */ /* 0x000fc800078e00ff */
[----:B------:R-:W-:Y:S02]  /*f5e0*/  @!P2 IMAD.IADD R2, R2, 0x1, -R18 ;  /* 0x000000010202a824 */ /* 0x000fe400078e0a12 */
[----:B0-----:R-:W-:Y:S02]  /*f5f0*/  IMAD.MOV.U32 R0, RZ, RZ, R3 ;  /* 0x000000ffff007224 */ /* 0x001fe400078e0003 */
[----:B------:R-:W-:Y:S01]  /*f600*/  @!P4 IMAD.MOV R11, RZ, RZ, -R11 ;  /* 0x000000ffff0bc224 */ /* 0x000fe200078e0a0b */
[C---:B------:R-:W-:Y:S01]  /*f610*/  ISETP.GT.U32.AND P2, PT, R18.reuse, R2, PT ;  /* 0x000000021200720c */ /* 0x040fe20003f44070 */
[----:B------:R-:W-:Y:S01]  /*f620*/  @!P0 IMAD.MOV R0, RZ, RZ, -R0 ;  /* 0x000000ffff008224 */ /* 0x000fe200078e0a00 */
[----:B------:R-:W-:Y:S01]  /*f630*/  ISETP.GT.U32.AND P0, PT, R18, R9, PT ;  /* 0x000000091200720c */ /* 0x000fe20003f04070 */
[----:B------:R-:W-:Y:S01]  /*f640*/  IMAD.MOV R5, RZ, RZ, -R5 ;  /* 0x000000ffff057224 */ /* 0x000fe200078e0a05 */
[----:B------:R0:W-:Y:S01]  /*f650*/  STL [R1+0xdc], R11 ;  /* 0x0000dc0b01007387 */ /* 0x0001e20000100800 */
[----:B------:R-:W-:-:S02]  /*f660*/  VIADD R6, R19, 0x4c ;  /* 0x0000004c13067836 */ /* 0x000fc40000000000 */
[----:B------:R-:W-:Y:S01]  /*f670*/  IMAD R7, R18, R5, R7 ;  /* 0x0000000512077224 */ /* 0x000fe200078e0207 */
[----:B------:R1:W-:Y:S01]  /*f680*/  STL [R1+0xe4], R0 ;  /* 0x0000e40001007387 */ /* 0x0003e20000100800 */
[----:B------:R-:W-:Y:S01]  /*f690*/  IMAD.HI.U32 R5, R25, R13, RZ ;  /* 0x0000000d19057227 */ /* 0x000fe200078e00ff */
[----:B------:R-:W-:Y:S02]  /*f6a0*/  IABS R8, R6 ;  /* 0x0000000600087213 */ /* 0x000fe40000000000 */
[----:B------:R-:W-:Y:S01]  /*f6b0*/  ISETP.GE.AND P4, PT, R6, RZ, PT ;  /* 0x000000ff0600720c */ /* 0x000fe20003f86270 */
[--C-:B------:R-:W-:Y:S01]  /*f6c0*/  @!P2 IMAD.IADD R2, R2, 0x1, -R18.reuse ;  /* 0x000000010202a824 */ /* 0x100fe200078e0a12 */
[----:B------:R-:W-:Y:S01]  /*f6d0*/  ISETP.GE.AND P2, PT, R12, RZ, PT ;  /* 0x000000ff0c00720c */ /* 0x000fe20003f46270 */
[----:B------:R-:W-:Y:S01]  /*f6e0*/  @!P0 IMAD.IADD R9, R9, 0x1, -R18 ;  /* 0x0000000109098824 */ /* 0x000fe200078e0a12 */
[----:B------:R-:W-:Y:S01]  /*f6f0*/  IABS R12, R12 ;  /* 0x0000000c000c7213 */ /* 0x000fe20000000000 */
[----:B------:R-:W-:Y:S01]  /*f700*/  IMAD.MOV R5, RZ, RZ, -R5 ;  /* 0x000000ffff057224 */ /* 0x000fe200078e0a05 */
[----:B0-----:R-:W-:Y:S01]  /*f710*/  IABS R11, R20 ;  /* 0x00000014000b7213 */ /* 0x001fe20000000000 */
[----:B-1----:R-:W-:Y:S01]  /*f720*/  IMAD.MOV.U32 R0, RZ, RZ, R2 ;  /* 0x000000ffff007224 */ /* 0x002fe200078e0002 */
[----:B------:R-:W-:Y:S01]  /*f730*/  ISETP.GT.U32.AND P0, PT, R18, R9, PT ;  /* 0x000000091200720c */ /* 0x000fe20003f04070 */
[----:B------:R-:W-:-:S04]  /*f740*/  IMAD.HI.U32 R3, R25, R8, RZ ;  /* 0x0000000819037227 */ /* 0x000fc800078e00ff */
[----:B------:R-:W-:Y:S01]  /*f750*/  @!P3 IMAD.MOV R0, RZ, RZ, -R0 ;  /* 0x000000ffff00b224 */ /* 0x000fe200078e0a00 */
[C---:B------:R-:W-:Y:S01]  /*f760*/  ISETP.GT.U32.AND P3, PT, R18.reuse, R7, PT ;  /* 0x000000071200720c */ /* 0x040fe20003f64070 */
[----:B------:R-:W-:Y:S01]  /*f770*/  IMAD R13, R18, R5, R13 ;  /* 0x00000005120d7224 */ /* 0x000fe200078e020d */
[----:B------:R-:W-:Y:S01]  /*f780*/  IABS R5, R14 ;  /* 0x0000000e00057213 */ /* 0x000fe20000000000 */
[----:B------:R-:W-:Y:S01]  /*f790*/  IMAD.MOV R3, RZ, RZ, -R3 ;  /* 0x000000ffff037224 */ /* 0x000fe200078e0a03 */
[----:B------:R0:W-:Y:S01]  /*f7a0*/  STL [R1+0xd4], R0 ;  /* 0x0000d40001007387 */ /* 0x0001e20000100800 */
[----:B------:R-:W-:-:S04]  /*f7b0*/  IMAD.HI.U32 R4, R25, R12, RZ ;  /* 0x0000000c19047227 */ /* 0x000fc800078e00ff */
[----:B------:R-:W-:Y:S01]  /*f7c0*/  @!P0 IMAD.IADD R9, R9, 0x1, -R18 ;  /* 0x0000000109098824 */ /* 0x000fe200078e0a12 */
[C---:B------:R-:W-:Y:S01]  /*f7d0*/  ISETP.GT.U32.AND P0, PT, R18.reuse, R13, PT ;  /* 0x0000000d1200720c */ /* 0x040fe20003f04070 */
[C---:B------:R-:W-:Y:S02]  /*f7e0*/  IMAD R8, R18.reuse, R3, R8 ;  /* 0x0000000312087224 */ /* 0x040fe400078e0208 */
[----:B------:R-:W-:Y:S02]  /*f7f0*/  @!P3 IMAD.IADD R7, R7, 0x1, -R18 ;  /* 0x000000010707b824 */ /* 0x000fe400078e0a12 */
[----:B------:R-:W-:Y:S01]  /*f800*/  IMAD.HI.U32 R2, R25, R10, RZ ;  /* 0x0000000a19027227 */ /* 0x000fe200078e00ff */
[----:B------:R-:W-:-:S03]  /*f810*/  ISETP.GT.U32.AND P3, PT, R18, R8, PT ;  /* 0x000000081200720c */ /* 0x000fc60003f64070 */
[----:B0-----:R-:W-:Y:S02]  /*f820*/  IMAD.MOV.U32 R0, RZ, RZ, R9 ;  /* 0x000000ffff007224 */ /* 0x001fe400078e0009 */
[----:B------:R-:W-:-:S04]  /*f830*/  IMAD.HI.U32 R3, R25, R11, RZ ;  /* 0x0000000b19037227 */ /* 0x000fc800078e00ff */
[----:B------:R-:W-:Y:S01]  /*f840*/  @!P0 IMAD.IADD R13, R13, 0x1, -R18 ;  /* 0x000000010d0d8824 */ /* 0x000fe200078e0a12 */
[----:B------:R-:W-:Y:S01]  /*f850*/  ISETP.GT.U32.AND P0, PT, R18, R7, PT ;  /* 0x000000071200720c */ /* 0x000fe20003f04070 */
[----:B------:R-:W-:Y:S02]  /*f860*/  IMAD.MOV R4, RZ, RZ, -R4 ;  /* 0x000000ffff047224 */ /* 0x000fe400078e0a04 */
[----:B------:R-:W-:Y:S01]  /*f870*/  @!P3 IMAD.IADD R8, R8, 0x1, -R18 ;  /* 0x000000010808b824 */ /* 0x000fe200078e0a12 */
[C---:B------:R-:W-:Y:S01]  /*f880*/  ISETP.GT.U32.AND P3, PT, R18.reuse, R13, PT ;  /* 0x0000000d1200720c */ /* 0x040fe20003f64070 */
[----:B------:R-:W-:Y:S02]  /*f890*/  IMAD.MOV R2, RZ, RZ, -R2 ;  /* 0x000000ffff027224 */ /* 0x000fe400078e0a02 */
[----:B------:R-:W-:Y:S01]  /*f8a0*/  @!P6 IMAD.MOV R0, RZ, RZ, -R0 ;  /* 0x000000ffff00e224 */ /* 0x000fe200078e0a00 */
[----:B------:R-:W-:Y:S01]  /*f8b0*/  ISETP.GT.U32.AND P6, PT, R18, R8, PT ;  /* 0x000000081200720c */ /* 0x000fe20003fc4070 */
[----:B------:R-:W-:-:S02]  /*f8c0*/  IMAD.MOV R3, RZ, RZ, -R3 ;  /* 0x000000ffff037224 */ /* 0x000fc400078e0a03 */
[C---:B------:R-:W-:Y:S01]  /*f8d0*/  IMAD R12, R18.reuse, R4, R12 ;  /* 0x00000004120c7224 */ /* 0x040fe200078e020c */
[----:B------:R0:W-:Y:S01]  /*f8e0*/  STL [R1+0xc8], R0 ;  /* 0x0000c80001007387 */ /* 0x0001e20000100800 */
[----:B------:R-:W-:Y:S02]  /*f8f0*/  @!P0 IMAD.IADD R7, R7, 0x1, -R18 ;  /* 0x0000000107078824 */ /* 0x000fe400078e0a12 */
[C---:B------:R-:W-:Y:S01]  /*f900*/  IMAD R10, R18.reuse, R2, R10 ;  /* 0x00000002120a7224 */ /* 0x040fe200078e020a */
[----:B------:R-:W-:Y:S01]  /*f910*/  IABS R2, R15 ;  /* 0x0000000f00027213 */ /* 0x000fe20000000000 */
[C---:B------:R-:W-:Y:S01]  /*f920*/  IMAD R11, R18.reuse, R3, R11 ;  /* 0x00000003120b7224 */ /* 0x040fe200078e020b */
[C---:B------:R-:W-:Y:S01]  /*f930*/  ISETP.GT.U32.AND P0, PT, R18.reuse, R12, PT ;  /* 0x0000000c1200720c */ /* 0x040fe20003f04070 */
[----:B------:R-:W-:Y:S01]  /*f940*/  @!P3 IMAD.IADD R13, R13, 0x1, -R18 ;  /* 0x000000010d0db824 */ /* 0x000fe200078e0a12 */
[----:B------:R-:W-:Y:S01]  /*f950*/  ISETP.GT.U32.AND P3, PT, R18, R10, PT ;  /* 0x0000000a1200720c */ /* 0x000fe20003f64070 */
[----:B------:R-:W-:-:S04]  /*f960*/  IMAD.HI.U32 R22, R25, R2, RZ ;  /* 0x0000000219167227 */ /* 0x000fc800078e00ff */
[----:B0-----:R-:W-:Y:S02]  /*f970*/  IMAD.MOV.U32 R0, RZ, RZ, R7 ;  /* 0x000000ffff007224 */ /* 0x001fe400078e0007 */
[----:B------:R-:W-:Y:S02]  /*f980*/  IMAD.MOV R22, RZ, RZ, -R22 ;  /* 0x000000ffff167224 */ /* 0x000fe400078e0a16 */
        /* <DEDUP_REMOVED lines=9> */
[--C-:B------:R-:W-:Y:S01]  /*fa20*/  @!P6 IMAD.IADD R8, R8, 0x1, -R18.reuse ;  /* 0x000000010808e824 */ /* 0x100fe200078e0a12 */
[----:B------:R-:W-:Y:S01]  /*fa30*/  ISETP.GT.U32.AND P6, PT, R18, R2, PT ;  /* 0x000000021200720c */ /* 0x000fe20003fc4070 */
[--C-:B------:R-:W-:Y:S01]  /*fa40*/  @!P3 IMAD.IADD R10, R10, 0x1, -R18.reuse ;  /* 0x000000010a0ab824 */ /* 0x100fe200078e0a12 */
[----:B------:R-:W-:Y:S01]  /*fa50*/  IABS R3, R6 ;  /* 0x0000000600037213 */ /* 0x000fe20000000000 */
[----:B------:R-:W-:Y:S01]  /*fa60*/  @!P5 IMAD.IADD R11, R11, 0x1, -R18 ;  /* 0x000000010b0bd824 */ /* 0x000fe200078e0a12 */
[----:B------:R-:W-:Y:S01]  /*fa70*/  ISETP.GT.U32.AND P5, PT, R18, R12, PT ;  /* 0x0000000c1200720c */ /* 0x000fe20003fa4070 */
[----:B0-----:R-:W-:-:S02]  /*fa80*/  IMAD.MOV.U32 R0, RZ, RZ, R13 ;  /* 0x000000ffff007224 */ /* 0x001fc400078e000d */
[----:B------:R-:W-:Y:S01]  /*fa90*/  IMAD.HI.U32 R21, R25, R5, RZ ;  /* 0x0000000519157227 */ /* 0x000fe200078e00ff */
[----:B------:R-:W-:-:S03]  /*faa0*/  ISETP.GT.U32.AND P3, PT, R18, R11, PT ;  /* 0x0000000b1200720c */ /* 0x000fc60003f64070 */
[----:B------:R-:W-:-:S04]  /*fab0*/  IMAD.HI.U32 R9, R25, R4, RZ ;  /* 0x0000000419097227 */ /* 0x000fc800078e00ff */
[----:B------:R-:W-:Y:S01]  /*fac0*/  @!P1 IMAD.MOV R0, RZ, RZ, -R0 ;  /* 0x000000ffff009224 */ /* 0x000fe200078e0a00 */
[----:B------:R-:W-:Y:S01]  /*fad0*/  ISETP.GT.U32.AND P1, PT, R18, R10, PT ;  /* 0x0000000a1200720c */ /* 0x000fe20003f24070 */
[----:B------:R-:W-:-:S03]  /*fae0*/  IMAD.HI.U32 R7, R25, R3, RZ ;  /* 0x0000000319077227 */ /* 0x000fc600078e00ff */
[----:B------:R0:W-:Y:S01]  /*faf0*/  STL [R1+0xa0], R0 ;  /* 0x0000a00001007387 */ /* 0x0001e20000100800 */
[----:B------:R-:W-:Y:S02]  /*fb00*/  IMAD.MOV R21, RZ, RZ, -R21 ;  /* 0x000000ffff157224 */ /* 0x000fe400078e0a15 */
[----:B------:R-:W-:Y:S02]  /*fb10*/  IMAD.MOV R9, RZ, RZ, -R9 ;  /* 0x000000ffff097224 */ /* 0x000fe400078e0a09 */
[----:B------:R-:W-:Y:S02]  /*fb20*/  IMAD.MOV R7, RZ, RZ, -R7 ;  /* 0x000000ffff077224 */ /* 0x000fe400078e0a07 */
[C---:B------:R-:W-:Y:S02]  /*fb30*/  IMAD R5, R18.reuse, R21, R5 ;  /* 0x0000001512057224 */ /* 0x040fe400078e0205 */
[----:B------:R-:W-:Y:S02]  /*fb40*/  IMAD R4, R18, R9, R4 ;  /* 0x0000000912047224 */ /* 0x000fe400078e0204 */
[----:B0-----:R-:W-:-:S02]  /*fb50*/  IMAD.MOV.U32 R0, RZ, RZ, R8 ;  /* 0x000000ffff007224 */ /* 0x001fc400078e0008 */
[----:B------:R-:W-:Y:S02]  /*fb60*/  @!P6 IMAD.IADD R2, R2, 0x1, -R18 ;  /* 0x000000010202e824 */ /* 0x000fe400078e0a12 */
[C---:B------:R-:W-:Y:S02]  /*fb70*/  IMAD R3, R18.reuse, R7, R3 ;  /* 0x0000000712037224 */ /* 0x040fe400078e0203 */
[----:B------:R-:W-:Y:S01]  /*fb80*/  @!P4 IMAD.MOV R0, RZ, RZ, -R0 ;  /* 0x000000ffff00c224 */ /* 0x000fe200078e0a00 */
[----:B------:R-:W-:Y:S01]  /*fb90*/  ISETP.GT.U32.AND P4, PT, R18, R5, PT ;  /* 0x000000051200720c */ /* 0x000fe20003f84070 */
[--C-:B------:R-:W-:Y:S01]  /*fba0*/  @!P5 IMAD.IADD R12, R12, 0x1, -R18.reuse ;  /* 0x000000010c0cd824 */ /* 0x100fe200078e0a12 */
[----:B------:R-:W-:Y:S01]  /*fbb0*/  ISETP.GT.U32.AND P5, PT, R18, R4, PT ;  /* 0x000000041200720c */ /* 0x000fe20003fa4070 */
[--C-:B------:R-:W-:Y:S01]  /*fbc0*/  @!P1 IMAD.IADD R10, R10, 0x1, -R18.reuse ;  /* 0x000000010a0a9824 */ /* 0x100fe200078e0a12 */
[C---:B------:R-:W-:Y:S01]  /*fbd0*/  ISETP.GT.U32.AND P6, PT, R18.reuse, R2, PT ;  /* 0x000000021200720c */ /* 0x040fe20003fc4070 */
[C---:B------:R-:W-:Y:S01]  /*fbe0*/  VIADD R7, R19.reuse, 0x3c ;  /* 0x0000003c13077836 */ /* 0x040fe20000000000 */
[----:B------:R-:W-:Y:S01]  /*fbf0*/  ISETP.GT.U32.AND P1, PT, R18, R3, PT ;  /* 0x000000031200720c */ /* 0x000fe20003f24070 */
[----:B------:R-:W-:Y:S01]  /*fc00*/  VIADD R9, R19, 0x3a ;  /* 0x0000003a13097836 */ /* 0x000fe20000000000 */
[----:B------:R0:W-:Y:S01]  /*fc10*/  STL [R1+0x9c], R0 ;  /* 0x00009c0001007387 */ /* 0x0001e20000100800 */
        /* <DEDUP_REMOVED lines=8> */
[----:B------:R-:W-:Y:S01]  /*fca0*/  IMAD.HI.U32 R16, R25, R8, RZ ;  /* 0x0000000819107227 */ /* 0x000fe200078e00ff */
[----:B------:R-:W-:-:S03]  /*fcb0*/  ISETP.GE.AND P5, PT, R17, RZ, PT ;  /* 0x000000ff1100720c */ /* 0x000fc60003fa6270 */
[--C-:B------:R-:W-:Y:S01]  /*fcc0*/  @!P6 IMAD.IADD R2, R2, 0x1, -R18.reuse ;  /* 0x000000010202e824 */ /* 0x100fe200078e0a12 */
[----:B------:R-:W-:Y:S01]  /*fcd0*/  ISETP.GE.AND P6, PT, R15, RZ, PT ;  /* 0x000000ff0f00720c */ /* 0x000fe20003fc6270 */
[----:B0-----:R-:W-:Y:S02]  /*fce0*/  IMAD.MOV.U32 R0, RZ, RZ, R11 ;  /* 0x000000ffff007224 */ /* 0x001fe400078e000b */
[----:B------:R-:W-:Y:S01]  /*fcf0*/  @!P1 IMAD.IADD R3, R3, 0x1, -R18 ;  /* 0x0000000103039824 */ /* 0x000fe200078e0a12 */
[C---:B------:R-:W-:Y:S01]  /*fd00*/  ISETP.GT.U32.AND P1, PT, R18.reuse, R5, PT ;  /* 0x000000051200720c */ /* 0x040fe20003f24070 */
[----:B------:R-:W-:Y:S01]  /*fd10*/  @!P2 IMAD.MOV R20, RZ, RZ, -R20 ;  /* 0x000000ffff14a224 */ /* 0x000fe200078e0a14 */
[C---:B------:R-:W-:Y:S01]  /*fd20*/  ISETP.GT.U32.AND P2, PT, R18.reuse, R4, PT ;  /* 0x000000041200720c */ /* 0x040fe20003f44070 */
[----:B------:R-:W-:Y:S02]  /*fd30*/  IMAD.MOV R16, RZ, RZ, -R16 ;  /* 0x000000ffff107224 */ /* 0x000fe400078e0a10 */
[----:B------:R-:W-:Y:S01]  /*fd40*/  IMAD.HI.U32 R15, R25, R13, RZ ;  /* 0x0000000d190f7227 */ /* 0x000fe200078e00ff */
[----:B------:R-:W-:Y:S03]  /*fd50*/  STL [R1+0x5c], R20 ;  /* 0x00005c1401007387 */ /* 0x000fe60000100800 */
[----:B------:R-:W-:Y:S01]  /*fd60*/  @!P0 IMAD.MOV R0, RZ, RZ, -R0 ;  /* 0x000000ffff008224 */ /* 0x000fe200078e0a00 */
[C---:B------:R-:W-:Y:S01]  /*fd70*/  ISETP.GT.U32.AND P0, PT, R18.reuse, R3, PT ;  /* 0x000000031200720c */ /* 0x040fe20003f04070 */
[----:B------:R-:W-:-:S02]  /*fd80*/  IMAD R8, R18, R16, R8 ;  /* 0x0000001012087224 */ /* 0x000fc400078e0208 */
[----:B------:R-:W-:Y:S01]  /*fd90*/  IMAD.MOV R12, RZ, RZ, -R15 ;  /* 0x000000ffff0c7224 */ /* 0x000fe200078e0a0f */
[----:B------:R0:W-:Y:S01]  /*fda0*/  STL [R1+0x54], R0 ;  /* 0x0000540001007387 */ /* 0x0001e20000100800 */
[----:B------:R-:W-:Y:S01]  /*fdb0*/  IMAD.MOV.U32 R11, RZ, RZ, R10 ;  /* 0x000000ffff0b7224 */ /* 0x000fe200078e000a */
[----:B------:R-:W-:Y:S01]  /*fdc0*/  IABS R15, R23 ;  /* 0x00000017000f7213 */ /* 0x000fe20000000000 */
[----:B------:R-:W-:Y:S02]  /*fdd0*/  VIADD R14, R19, 0x38 ;  /* 0x00000038130e7836 */ /* 0x000fe40000000000 */
[----:B------:R-:W-:Y:S01]  /*fde0*/  @!P3 IMAD.MOV R11, RZ, RZ, -R11 ;  /* 0x000000ffff0bb224 */ /* 0x000fe200078e0a0b */
[----:B------:R-:W-:Y:S01]  /*fdf0*/  ISETP.GT.U32.AND P3, PT, R18, R8, PT ;  /* 0x000000081200720c */ /* 0x000fe20003f64070 */
[--C-:B------:R-:W-:Y:S01]  /*fe00*/  @!P1 IMAD.IADD R5, R5, 0x1, -R18.reuse ;  /* 0x0000000105059824 */ /* 0x100fe200078e0a12 */
[----:B------:R-:W-:Y:S01]  /*fe10*/  IABS R10, R14 ;  /* 0x0000000e000a7213 */ /* 0x000fe20000000000 */
[----:B------:R-:W-:Y:S01]  /*fe20*/  @!P2 IMAD.IADD R4, R4, 0x1, -R18 ;  /* 0x000000010404a824 */ /* 0x000fe200078e0a12 */
[----:B------:R-:W-:Y:S01]  /*fe30*/  STL [R1+0x4c], R11 ;  /* 0x00004c0b01007387 */ /* 0x000fe20000100800 */
[----:B0-----:R-:W-:Y:S01]  /*fe40*/  IMAD.MOV.U32 R0, RZ, RZ, R2 ;  /* 0x000000ffff007224 */ /* 0x001fe200078e0002 */
[----:B------:R-:W-:Y:S01]  /*fe50*/  ISETP.GE.AND P2, PT, R7, RZ, PT ;  /* 0x000000ff0700720c */ /* 0x000fe20003f46270 */
[----:B------:R-:W-:-:S02]  /*fe60*/  IMAD R2, R18, R12, R13 ;  /* 0x0000000c12027224 */ /* 0x000fc400078e020d */
[----:B------:R-:W-:Y:S01]  /*fe70*/  @!P6 IMAD.MOV R0, RZ, RZ, -R0 ;  /* 0x000000ffff00e224 */ /* 0x000fe200078e0a00 */
[----:B------:R-:W-:Y:S01]  /*fe80*/  ISETP.GE.AND P6, PT, R6, RZ, PT ;  /* 0x000000ff0600720c */ /* 0x000fe20003fc6270 */
[----:B------:R-:W-:Y:S01]  /*fe90*/  IMAD.MOV.U32 R12, RZ, RZ, R5 ;  /* 0x000000ffff0c7224 */ /* 0x000fe200078e0005 */
[----:B------:R-:W-:Y:S01]  /*fea0*/  ISETP.GT.U32.AND P1, PT, R18, R2, PT ;  /* 0x000000021200720c */ /* 0x000fe20003f24070 */
[----:B------:R-:W-:Y:S01]  /*feb0*/  IMAD.HI.U32 R7, R25, R10, RZ ;  /* 0x0000000a19077227 */ /* 0x000fe200078e00ff */
[----:B------:R0:W-:Y:S03]  /*fec0*/  STL [R1+0x44], R0 ;  /* 0x0000440001007387 */ /* 0x0001e60000100800 */
[----:B------:R-:W-:Y:S02]  /*fed0*/  @!P4 IMAD.MOV R12, RZ, RZ, -R12 ;  /* 0x000000ffff0cc224 */ /* 0x000fe400078e0a0c */
[--C-:B------:R-:W-:Y:S01]  /*fee0*/  @!P0 IMAD.IADD R3, R3, 0x1, -R18.reuse ;  /* 0x0000000103038824 */ /* 0x100fe200078e0a12 */
[----:B------:R-:W-:Y:S01]  /*fef0*/  ISETP.GE.AND P0, PT, R9, RZ, PT ;  /* 0x000000ff0900720c */ /* 0x000fe20003f06270 */
[----:B------:R-:W-:Y:S01]  /*ff00*/  @!P3 IMAD.IADD R8, R8, 0x1, -R18 ;  /* 0x000000010808b824 */ /* 0x000fe200078e0a12 */
[----:B------:R1:W-:Y:S01]  /*ff10*/  STL [R1+0x40], R12 ;  /* 0x0000400c01007387 */ /* 0x0003e20000100800 */
[----:B------:R-:W-:Y:S01]  /*ff20*/  IMAD.MOV R5, RZ, RZ, -R7 ;  /* 0x000000ffff057224 */ /* 0x000fe200078e0a07 */
[----:B------:R-:W-:Y:S01]  /*ff30*/  ISETP.GE.AND P3, PT, R14, RZ, PT ;  /* 0x000000ff0e00720c */ /* 0x000fe20003f66270 */
[----:B0-----:R-:W-:-:S02]  /*ff40*/  IMAD.MOV.U32 R0, RZ, RZ, R4 ;  /* 0x000000ffff007224 */ /* 0x001fc400078e0004 */
[C---:B------:R-:W-:Y:S02]  /*ff50*/  VIADD R6, R19.reuse, 0x36 ;  /* 0x0000003613067836 */ /* 0x040fe40000000000 */
        /* <DEDUP_REMOVED lines=8> */
[C---:B------:R-:W-:Y:S01]  /*ffe0*/  VIADD R7, R19.reuse, 0x30 ;  /* 0x0000003013077836 */ /* 0x040fe20000000000 */
[----:B------:R-:W-:Y:S01]  /*fff0*/  ISETP.GE.AND P5, PT, R6, RZ, PT ;  /* 0x000000ff0600720c */ /* 0x000fe20003fa6270 */
[C---:B------:R-:W-:Y:S01]  /*10000*/  VIADD R6, R19.reuse, 0x34 ;  /* 0x0000003413067836 */ /* 0x040fe20000000000 */
[----:B-1----:R-:W-:Y:S01]  /*10010*/  IABS R12, R26 ;  /* 0x0000001a000c7213 */ /* 0x002fe20000000000 */
[----:B------:R-:W-:-:S02]  /*10020*/  VIADD R14, R19, 0x2e ;  /* 0x0000002e130e7836 */ /* 0x000fc40000000000 */
[----:B0-----:R-:W-:Y:S01]  /*10030*/  IMAD.MOV.U32 R0, RZ, RZ, R3 ;  /* 0x000000ffff007224 */ /* 0x001fe200078e0003 */
[----:B------:R-:W-:Y:S01]  /*10040*/  IABS R13, R6 ;  /* 0x00000006000d7213 */ /* 0x000fe20000000000 */
[----:B------:R-:W-:-:S04]  /*10050*/  IMAD.HI.U32 R3, R25, R11, RZ ;  /* 0x0000000b19037227 */ /* 0x000fc800078e00ff */
[----:B------:R-:W-:Y:S01]  /*10060*/  @!P6 IMAD.MOV R0, RZ, RZ, -R0 ;  /* 0x000000ffff00e224 */ /* 0x000fe200078e0a00 */
[----:B------:R-:W-:Y:S01]  /*10070*/  ISETP.GT.U32.AND P6, PT, R18, R5, PT ;  /* 0x000000051200720c */ /* 0x000fe20003fc4070 */
[----:B------:R-:W-:Y:S01]  /*10080*/  @!P1 IMAD.IADD R8, R8, 0x1, -R18 ;  /* 0x0000000108089824 */ /* 0x000fe200078e0a12 */
[----:B------:R-:W-:Y:S01]  /*10090*/  ISETP.GE.AND P1, PT, R6, RZ, PT ;  /* 0x000000ff0600720c */ /* 0x000fe20003f26270 */
[----:B------:R-:W-:Y:S01]  /*100a0*/  IMAD.MOV R3, RZ, RZ, -R3 ;  /* 0x000000ffff037224 */ /* 0x000fe200078e0a03 */
[----:B------:R-:W-:Y:S01]  /*100b0*/  IABS R6, R4 ;  /* 0x0000000400067213 */ /* 0x000fe20000000000 */
[----:B------:R-:W-:Y:S01]  /*100c0*/  IMAD.MOV.U32 R10, RZ, RZ, R8 ;  /* 0x000000ffff0a7224 */ /* 0x000fe200078e0008 */
[----:B------:R0:W-:Y:S01]  /*100d0*/  STL [R1+0x6c], R0 ;  /* 0x00006c0001007387 */ /* 0x0001e20000100800 */
[----:B------:R-:W-:Y:S01]  /*100e0*/  IMAD R11, R18, R3, R11 ;  /* 0x00000003120b7224 */ /* 0x000fe200078e020b */
[----:B------:R-:W-:Y:S01]  /*100f0*/  IABS R3, R7 ;  /* 0x0000000700037213 */ /* 0x000fe20000000000 */
[----:B------:R-:W-:Y:S01]  /*10100*/  @!P4 IMAD.IADD R2, R2, 0x1, -R18 ;  /* 0x000000010202c824 */ /* 0x000fe200078e0a12 */
[----:B------:R-:W-:Y:S01]  /*10110*/  ISETP.GE.AND P4, PT, R4, RZ, PT ;  /* 0x000000ff0400720c */ /* 0x000fe20003f86270 */
[----:B------:R-:W-:Y:S01]  /*10120*/  @!P2 IMAD.MOV R10, RZ, RZ, -R10 ;  /* 0x000000ffff0aa224 */ /* 0x000fe200078e0a0a */
[----:B------:R-:W-:Y:S01]  /*10130*/  ISETP.GT.U32.AND P2, PT, R18, R11, PT ;  /* 0x0000000b1200720c */ /* 0x000fe20003f44070 */
[----:B------:R-:W-:-:S02]  /*10140*/  @!P6 IMAD.IADD R5, R5, 0x1, -R18 ;  /* 0x000000010505e824 */ /* 0x000fc400078e0a12 */
[C---:B------:R-:W-:Y:S01]  /*10150*/  IMAD.HI.U32 R4, R25.reuse, R13, RZ ;  /* 0x0000000d19047227 */ /* 0x040fe200078e00ff */
[----:B------:R-:W-:Y:S02]  /*10160*/  STL [R1+0x74], R10 ;  /* 0x0000740a01007387 */ /* 0x000fe40000100800 */
[----:B------:R-:W-:Y:S01]  /*10170*/  ISETP.GT.U32.AND P6, PT, R18, R5, PT ;  /* 0x000000051200720c */ /* 0x000fe20003fc4070 */
[----:B------:R-:W-:Y:S02]  /*10180*/  IMAD.MOV R4, RZ, RZ, -R4 ;  /* 0x000000ffff047224 */ /* 0x000fe400078e0a04 */
[----:B------:R-:W-:-:S04]  /*10190*/  IMAD.HI.U32 R9, R25, R6, RZ ;  /* 0x0000000619097227 */ /* 0x000fc800078e00ff */
[C---:B------:R-:W-:Y:S01]  /*101a0*/  IMAD R13, R18.reuse, R4, R13 ;  /* 0x00000004120d7224 */ /* 0x040fe200078e020d */
[----:B------:R-:W-:Y:S01]  /*101b0*/  IABS R4, R14 ;  /* 0x0000000e00047213 */ /* 0x000fe20000000000 */
[----:B0-----:R-:W-:Y:S02]  /*101c0*/  IMAD.MOV.U32 R0, RZ, RZ, R2 ;  /* 0x000000ffff007224 */ /* 0x001fe400078e0002 */
[--C-:B------:R-:W-:Y:S02]  /*101d0*/  @!P2 IMAD.IADD R11, R11, 0x1, -R18.reuse ;  /* 0x000000010b0ba824 */ /* 0x100fe400078e0a12 */
[----:B------:R-:W-:Y:S01]  /*101e0*/  @!P6 IMAD.IADD R5, R5, 0x1, -R18 ;  /* 0x000000010505e824 */ /* 0x000fe200078e0a12 */
[C---:B------:R-:W-:Y:S01]  /*101f0*/  ISETP.GT.U32.AND P6, PT, R18.reuse, R13, PT ;  /* 0x0000000d1200720c */ /* 0x040fe20003fc4070 */
[----:B------:R-:W-:Y:S01]  /*10200*/  IMAD.MOV R2, RZ, RZ, -R9 ;  /* 0x000000ffff027224 */ /* 0x000fe200078e0a09 */
[C---:B------:R-:W-:Y:S01]  /*10210*/  ISETP.GT.U32.AND P2, PT, R18.reuse, R11, PT ;  /* 0x0000000b1200720c */ /* 0x040fe20003f44070 */
[----:B------:R-:W-:Y:S01]  /*10220*/  @!P0 IMAD.MOV R0, RZ, RZ, -R0 ;  /* 0x000000ffff008224 */ /* 0x000fe200078e0a00 */
[----:B------:R-:W-:Y:S01]  /*10230*/  ISETP.GE.AND P0, PT, R7, RZ, PT ;  /* 0x000000ff0700720c */ /* 0x000fe20003f06270 */
[----:B------:R-:W-:-:S02]  /*10240*/  IMAD R6, R18, R2, R6 ;  /* 0x0000000212067224 */ /* 0x000fc400078e0206 */
[----:B------:R-:W-:Y:S01]  /*10250*/  IMAD.HI.U32 R2, R25, R3, RZ ;  /* 0x0000000319027227 */ /* 0x000fe200078e00ff */
[----:B------:R0:W-:Y:S03]  /*10260*/  STL [R1+0x78], R0 ;  /* 0x0000780001007387 */ /* 0x0001e60000100800 */
[----:B------:R-:W-:Y:S02]  /*10270*/  IMAD.MOV R2, RZ, RZ, -R2 ;  /* 0x000000ffff027224 */ /* 0x000fe400078e0a02 */
[--C-:B------:R-:W-:Y:S02]  /*10280*/  @!P6 IMAD.IADD R13, R13, 0x1, -R18.reuse ;  /* 0x000000010d0de824 */ /* 0x100fe400078e0a12 */
[C---:B------:R-:W-:Y:S02]  /*10290*/  IMAD R3, R18.reuse, R2, R3 ;  /* 0x0000000212037224 */ /* 0x040fe400078e0203 */
[----:B------:R-:W-:Y:S01]  /*102a0*/  @!P2 IMAD.IADD R11, R11, 0x1, -R18 ;  /* 0x000000010b0ba824 */ /* 0x000fe200078e0a12 */
[C---:B------:R-:W-:Y:S01]  /*102b0*/  ISETP.GT.U32.AND P6, PT, R18.reuse, R13, PT ;  /* 0x0000000d1200720c */ /* 0x040fe20003fc4070 */
[----:B0-----:R-:W-:Y:S01]  /*102c0*/  IMAD.MOV.U32 R0, RZ, RZ, R5 ;  /* 0x000000ffff007224 */ /* 0x001fe200078e0005 */
[----:B------:R-:W-:Y:S01]  /*102d0*/  ISETP.GT.U32.AND P2, PT, R18, R3, PT ;  /* 0x000000031200720c */ /* 0x000fe20003f44070 */
[----:B------:R-:W0:Y:S01]  /*102e0*/  I2F.RP R5, R12 ;  /* 0x0000000c00057306 */ /* 0x000e220000209400 */
[----:B------:R-:W-:-:S04]  /*102f0*/  IMAD.HI.U32 R9, R25, R4, RZ ;  /* 0x0000000419097227 */ /* 0x000fc800078e00ff */
[----:B------:R-:W-:Y:S01]  /*10300*/  @!P3 IMAD.MOV R0, RZ, RZ, -R0 ;  /* 0x000000ffff00b224 */ /* 0x000fe200078e0a00 */
[C---:B------:R-:W-:Y:S01]  /*10310*/  ISETP.GT.U32.AND P3, PT, R18.reuse, R6, PT ;  /* 0x000000061200720c */ /* 0x040fe20003f64070 */
[----:B------:R-:W-:Y:S02]  /*10320*/  IMAD.MOV R9, RZ, RZ, -R9 ;  /* 0x000000ffff097224 */ /* 0x000fe400078e0a09 */
[----:B------:R-:W-:Y:S01]  /*10330*/  VIADD R7, R19, 0x2c ;  /* 0x0000002c13077836 */ /* 0x000fe20000000000 */
[----:B------:R1:W-:Y:S01]  /*10340*/  STL [R1+0x7c], R0 ;  /* 0x00007c0001007387 */ /* 0x0003e20000100800 */
[C---:B------:R-:W-:Y:S02]  /*10350*/  IMAD R4, R18.reuse, R9, R4 ;  /* 0x0000000912047224 */ /* 0x040fe400078e0204 */
[--C-:B------:R-:W-:Y:S01]  /*10360*/  @!P6 IMAD.IADD R13, R13, 0x1, -R18.reuse ;  /* 0x000000010d0de824 */ /* 0x100fe200078e0a12 */
[----:B------:R-:W-:Y:S01]  /*10370*/  IABS R10, R7 ;  /* 0x00000007000a7213 */ /* 0x000fe20000000000 */
[----:B------:R-:W-:Y:S01]  /*10380*/  @!P2 IMAD.IADD R3, R3, 0x1, -R18 ;  /* 0x000000010303a824 */ /* 0x000fe200078e0a12 */
[----:B------:R-:W-:Y:S01]  /*10390*/  ISETP.GT.U32.AND P6, PT, R18, R4, PT ;  /* 0x000000041200720c */ /* 0x000fe20003fc4070 */
[----:B0-----:R-:W0:Y:S01]  /*103a0*/  MUFU.RCP R5, R5 ;  /* 0x0000000500057308 */ /* 0x001e220000001000 */
[----:B------:R-:W-:-:S02]  /*103b0*/  VIADD R8, R19, 0x2a ;  /* 0x0000002a13087836 */ /* 0x000fc40000000000 */
[----:B------:R-:W-:Y:S01]  /*103c0*/  @!P3 IMAD.IADD R6, R6, 0x1, -R18 ;  /* 0x000000010606b824 */ /* 0x000fe200078e0a12 */
[C---:B------:R-:W-:Y:S01]  /*103d0*/  ISETP.GT.U32.AND P2, PT, R18.reuse, R3, PT ;  /* 0x000000031200720c */ /* 0x040fe20003f44070 */
[----:B-1----:R-:W-:Y:S01]  /*103e0*/  IMAD.MOV.U32 R0, RZ, RZ, R11 ;  /* 0x000000ffff007224 */ /* 0x002fe200078e000b */
[----:B------:R-:W-:Y:S01]  /*103f0*/  IABS R2, R8 ;  /* 0x0000000800027213 */ /* 0x000fe20000000000 */
[----:B------:R-:W-:Y:S01]  /*10400*/  IMAD.HI.U32 R9, R25, R10, RZ ;  /* 0x0000000a19097227 */ /* 0x000fe200078e00ff */
[----:B------:R-:W-:-:S03]  /*10410*/  ISETP.GT.U32.AND P3, PT, R18, R6, PT ;  /* 0x000000061200720c */ /* 0x000fc60003f64070 */
[----:B------:R-:W-:Y:S01]  /*10420*/  @!P5 IMAD.MOV R0, RZ, RZ, -R0 ;  /* 0x000000ffff00d224 */ /* 0x000fe200078e0a00 */
[----:B------:R-:W-:Y:S01]  /*10430*/  ISETP.GE.AND P5, PT, R14, RZ, PT ;  /* 0x000000ff0e00720c */ /* 0x000fe20003fa6270 */
[----:B------:R-:W-:Y:S02]  /*10440*/  IMAD.MOV R9, RZ, RZ, -R9 ;  /* 0x000000ffff097224 */ /* 0x000fe400078e0a09 */
[----:B------:R-:W-:Y:S01]  /*10450*/  @!P6 IMAD.IADD R4, R4, 0x1, -R18 ;  /* 0x000000010404e824 */ /* 0x000fe200078e0a12 */
[----:B------:R1:W-:Y:S01]  /*10460*/  STL [R1+0x64], R0 ;  /* 0x0000640001007387 */ /* 0x0003e20000100800 */
[C---:B------:R-:W-:Y:S02]  /*10470*/  IMAD R10, R18.reuse, R9, R10 ;  /* 0x00000009120a7224 */ /* 0x040fe400078e020a */
[--C-:B------:R-:W-:Y:S01]  /*10480*/  @!P2 IMAD.IADD R3, R3, 0x1, -R18.reuse ;  /* 0x000000010303a824 */ /* 0x100fe200078e0a12 */
[----:B------:R-:W-:Y:S01]  /*10490*/  ISETP.GT.U32.AND P6, PT, R18, R4, PT ;  /* 0x000000041200720c */ /* 0x000fe20003fc4070 */
[----:B------:R-:W-:Y:S01]  /*104a0*/  @!P3 IMAD.IADD R6, R6, 0x1, -R18 ;  /* 0x000000010606b824 */ /* 0x000fe200078e0a12 */
[----:B------:R-:W-:Y:S01]  /*104b0*/  ISETP.GT.U32.AND P2, PT, R18, R10, PT ;  /* 0x0000000a1200720c */ /* 0x000fe20003f44070 */
[----:B0-----:R-:W-:Y:S01]  /*104c0*/  VIADD R5, R5, 0xffffffe ;  /* 0x0ffffffe05057836 */ /* 0x001fe20000000000 */
[----:B------:R-:W-:Y:S01]  /*104d0*/  ISETP.GE.AND P3, PT, R8, RZ, PT ;  /* 0x000000ff0800720c */ /* 0x000fe20003f66270 */
[----:B------:R-:W-:-:S04]  /*104e0*/  IMAD.HI.U32 R11, R25, R2, RZ ;  /* 0x00000002190b7227 */ /* 0x000fc800078e00ff */
[----:B-1----:R-:W-:Y:S01]  /*104f0*/  IMAD.MOV.U32 R0, RZ, RZ, R13 ;  /* 0x000000ffff007224 */ /* 0x002fe200078e000d */
[----:B------:R-:W0:Y:S01]  /*10500*/  F2I.FTZ.U32.TRUNC.NTZ R5, R5 ;  /* 0x0000000500057305 */ /* 0x000e22000021f000 */
[----:B------:R-:W-:Y:S01]  /*10510*/  VIADD R9, R19, 0x26 ;  /* 0x0000002613097836 */ /* 0x000fe20000000000 */
[----:B------:R-:W-:Y:S01]  /*10520*/  IABS R13, R29 ;  /* 0x0000001d000d7213 */ /* 0x000fe20000000000 */
[----:B------:R-:W-:Y:S01]  /*10530*/  @!P1 IMAD.MOV R0, RZ, RZ, -R0 ;  /* 0x000000ffff009224 */ /* 0x000fe200078e0a00 */
[----:B------:R-:W-:Y:S01]  /*10540*/  ISETP.GE.AND P1, PT, R7, RZ, PT ;  /* 0x000000ff0700720c */ /* 0x000fe20003f26270 */
[----:B------:R-:W-:Y:S02]  /*10550*/  VIADD R7, R19, 0x28 ;  /* 0x0000002813077836 */ /* 0x000fe40000000000 */
[----:B------:R-:W-:Y:S01]  /*10560*/  IMAD.MOV R11, RZ, RZ, -R11 ;  /* 0x000000ffff0b7224 */ /* 0x000fe200078e0a0b */
[----:B------:R1:W-:Y:S01]  /*10570*/  STL [R1+0x34], R0 ;  /* 0x0000340001007387 */ /* 0x0003e20000100800 */
[----:B------:R-:W-:-:S02]  /*10580*/  @!P6 IMAD.IADD R4, R4, 0x1, -R18 ;  /* 0x000000010404e824 */ /* 0x000fc400078e0a12 */
[----:B------:R-:W-:Y:S02]  /*10590*/  @!P2 IMAD.IADD R10, R10, 0x1, -R18 ;  /* 0x000000010a0aa824 */ /* 0x000fe400078e0a12 */
[----:B------:R-:W-:-:S03]  /*105a0*/  IMAD R2, R18, R11, R2 ;  /* 0x0000000b12027224 */ /* 0x000fc600078e0202 */
[----:B------:R-:W-:Y:S01]  /*105b0*/  ISETP.GT.U32.AND P2, PT, R18, R10, PT ;  /* 0x0000000a1200720c */ /* 0x000fe20003f44070 */
[----:B-1----:R-:W-:Y:S02]  /*105c0*/  IMAD.MOV.U32 R0, RZ, RZ, R6 ;  /* 0x000000ffff007224 */ /* 0x002fe400078e0006 */
[----:B------:R-:W-:Y:S02]  /*105d0*/  VIADD R6, R19, 0x24 ;  /* 0x0000002413067836 */ /* 0x000fe40000000000 */
[----:B------:R-:W-:Y:S01]  /*105e0*/  @!P4 IMAD.MOV R0, RZ, RZ, -R0 ;  /* 0x000000ffff00c224 */ /* 0x000fe200078e0a00 */
[----:B------:R-:W-:Y:S02]  /*105f0*/  ISETP.GE.AND P4, PT, R7, RZ, PT ;  /* 0x000000ff0700720c */ /* 0x000fe40003f86270 */
[----:B------:R-:W-:Y:S02]  /*10600*/  IABS R7, R7 ;  /* 0x0000000700077213 */ /* 0x000fe40000000000 */
[----:B------:R1:W-:Y:S01]  /*10610*/  STL [R1+0x2c], R0 ;  /* 0x00002c0001007387 */ /* 0x0003e20000100800 */
[----:B------:R-:W-:-:S02]  /*10620*/  ISETP.GE.AND P6, PT, R6, RZ, PT ;  /* 0x000000ff0600720c */ /* 0x000fc40003fc6270 */
[----:B------:R-:W-:Y:S01]  /*10630*/  @!P2 IMAD.IADD R10, R10, 0x1, -R18 ;  /* 0x000000010a0aa824 */ /* 0x000fe200078e0a12 */
[----:B------:R-:W-:Y:S01]  /*10640*/  IABS R6, R6 ;  /* 0x0000000600067213 */ /* 0x000fe20000000000 */
[----:B-1----:R-:W-:Y:S02]  /*10650*/  IMAD.MOV.U32 R0, RZ, RZ, R3 ;  /* 0x000000ffff007224 */ /* 0x002fe400078e0003 */
[----:B------:R-:W-:Y:S02]  /*10660*/  IMAD.MOV.U32 R3, RZ, RZ, R7 ;  /* 0x000000ffff037224 */ /* 0x000fe400078e0007 */
[----:B------:R-:W-:Y:S01]  /*10670*/  @!P0 IMAD.MOV R0, RZ, RZ, -R0 ;  /* 0x000000ffff008224 */ /* 0x000fe200078e0a00 */
[----:B------:R-:W-:Y:S01]  /*10680*/  ISETP.GE.AND P0, PT, R9, RZ, PT ;  /* 0x000000ff0900720c */ /* 0x000fe20003f06270 */
[----:B------:R-:W-:Y:S01]  /*10690*/  IMAD.HI.U32 R8, R25, R3, RZ ;  /* 0x0000000319087227 */ /* 0x000fe200078e00ff */
[----:B------:R-:W-:Y:S02]  /*106a0*/  IABS R9, R9 ;  /* 0x0000000900097213 */ /* 0x000fe40000000000 */
[----:B------:R1:W-:Y:S01]  /*106b0*/  STL [R1+0x1c], R0 ;  /* 0x00001c0001007387 */ /* 0x0003e20000100800 */
[----:B0-----:R-:W-:-:S02]  /*106c0*/  IMAD.MOV R7, RZ, RZ, -R5 ;  /* 0x000000ffff077224 */ /* 0x001fc400078e0a05 */
[----:B------:R-:W-:Y:S02]  /*106d0*/  IMAD.MOV R8, RZ, RZ, -R8 ;  /* 0x000000ffff087224 */ /* 0x000fe400078e0a08 */
[----:B------:R-:W-:-:S04]  /*106e0*/  IMAD.HI.U32 R11, R25, R9, RZ ;  /* 0x00000009190b7227 */ /* 0x000fc800078e00ff */
[----:B------:R-:W-:Y:S02]  /*106f0*/  IMAD R7, R7, R12, RZ ;  /* 0x0000000c07077224 */ /* 0x000fe400078e02ff */
[----:B-1----:R-:W-:Y:S02]  /*10700*/  IMAD.MOV.U32 R0, RZ, RZ, R4 ;  /* 0x000000ffff007224 */ /* 0x002fe400078e0004 */
[----:B------:R-:W-:Y:S02]  /*10710*/  IMAD.MOV.U32 R4, RZ, RZ, RZ ;  /* 0x000000ffff047224 */ /* 0x000fe400078e00ff */
[----:B------:R-:W-:Y:S01]  /*10720*/  @!P5 IMAD.MOV R0, RZ, RZ, -R0 ;  /* 0x000000ffff00d224 */ /* 0x000fe200078e0a00 */
[C---:B------:R-:W-:Y:S01]  /*10730*/  ISETP.GT.U32.AND P5, PT, R18.reuse, R2, PT ;  /* 0x000000021200720c */ /* 0x040fe20003fa4070 */
[C---:B------:R-:W-:Y:S02]  /*10740*/  IMAD R3, R18.reuse, R8, R3 ;  /* 0x0000000812037224 */ /* 0x040fe400078e0203 */
[----:B------:R-:W-:Y:S01]  /*10750*/  IMAD.MOV R11, RZ, RZ, -R11 ;  /* 0x000000ffff0b7224 */ /* 0x000fe200078e0a0b */
[----:B------:R0:W-:Y:S01]  /*10760*/  STL [R1+0x14], R0 ;  /* 0x0000140001007387 */ /* 0x0001e20000100800 */
[----:B------:R-:W-:Y:S01]  /*10770*/  IMAD.HI.U32 R7, R5, R7, R4 ;  /* 0x0000000705077227 */ /* 0x000fe200078e0004 */
[----:B------:R-:W-:-:S03]  /*10780*/  ISETP.GT.U32.AND P2, PT, R18, R3, PT ;  /* 0x000000031200720c */ /* 0x000fc60003f44070 */
[----:B------:R-:W-:Y:S01]  /*10790*/  IMAD R4, R18, R11, R9 ;  /* 0x0000000b12047224 */ /* 0x000fe200078e0209 */
[----:B------:R-:W-:Y:S01]  /*107a0*/  IABS R9, R19 ;  /* 0x0000001300097213 */ /* 0x000fe20000000000 */
[----:B------:R-:W-:-:S04]  /*107b0*/  IMAD.HI.U32 R8, R25, R6, RZ ;  /* 0x0000000619087227 */ /* 0x000fc800078e00ff */
[----:B------:R-:W-:Y:S01]  /*107c0*/  @!P5 IMAD.IADD R2, R2, 0x1, -R18 ;  /* 0x000000010202d824 */ /* 0x000fe200078e0a12 */
[C---:B------:R-:W-:Y:S01]  /*107d0*/  ISETP.GT.U32.AND P5, PT, R18.reuse, R4, PT ;  /* 0x000000041200720c */ /* 0x040fe20003fa4070 */
[----:B------:R-:W-:Y:S02]  /*107e0*/  IMAD.MOV R8, RZ, RZ, -R8 ;  /* 0x000000ffff087224 */ /* 0x000fe400078e0a08 */
[C---:B0-----:R-:W-:Y:S02]  /*107f0*/  VIADD R0, R19.reuse, 0x20 ;  /* 0x0000002013007836 */ /* 0x041fe40000000000 */
[----:B------:R-:W-:Y:S02]  /*10800*/  IMAD R5, R18, R8, R6 ;  /* 0x0000000812057224 */ /* 0x000fe400078e0206 */
[----:B------:R-:W-:Y:S01]  /*10810*/  VIADD R8, R19, 0x22 ;  /* 0x0000002213087836 */ /* 0x000fe20000000000 */
[----:B------:R0:W-:Y:S01]  /*10820*/  STL [R1+0x58], R0 ;  /* 0x0000580001007387 */ /* 0x0001e20000100800 */
[----:B------:R-:W-:Y:S01]  /*10830*/  @!P2 IMAD.IADD R3, R3, 0x1, -R18 ;  /* 0x000000010303a824 */ /* 0x000fe200078e0a12 */
[----:B------:R-:W-:Y:S01]  /*10840*/  IABS R24, R0 ;  /* 0x0000000000187213 */ /* 0x000fe20000000000 */
[----:B------:R-:W-:Y:S01]  /*10850*/  IMAD.HI.U32 R11, R7, R13, RZ ;  /* 0x0000000d070b7227 */ /* 0x000fe200078e00ff */
[----:B------:R-:W-:-:S02]  /*10860*/  IABS R6, R8 ;  /* 0x0000000800067213 */ /* 0x000fc40000000000 */
[----:B------:R-:W-:Y:S01]  /*10870*/  ISETP.GT.U32.AND P2, PT, R18, R2, PT ;  /* 0x000000021200720c */ /* 0x000fe20003f44070 */
[----:B------:R-:W-:Y:S01]  /*10880*/  @!P5 IMAD.IADD R4, R4, 0x1, -R18 ;  /* 0x000000010404d824 */ /* 0x000fe200078e0a12 */
[----:B------:R-:W-:Y:S01]  /*10890*/  ISETP.GT.U32.AND P5, PT, R18, R3, PT ;  /* 0x000000031200720c */ /* 0x000fe20003fa4070 */
[----:B------:R-:W-:-:S04]  /*108a0*/  IMAD.HI.U32 R16, R25, R6, RZ ;  /* 0x0000000619107227 */ /* 0x000fc800078e00ff */
[----:B0-----:R-:W-:Y:S02]  /*108b0*/  IMAD.MOV.U32 R0, RZ, RZ, R10 ;  /* 0x000000ffff007224 */ /* 0x001fe400078e000a */
[----:B------:R-:W-:-:S04]  /*108c0*/  IMAD.HI.U32 R14, R25, R24, RZ ;  /* 0x00000018190e7227 */ /* 0x000fc800078e00ff */
[----:B------:R-:W-:Y:S01]  /*108d0*/  @!P1 IMAD.MOV R0, RZ, RZ, -R0 ;  /* 0x000000ffff009224 */ /* 0x000fe200078e0a00 */
[C---:B------:R-:W-:Y:S01]  /*108e0*/  ISETP.GT.U32.AND P1, PT, R18.reuse, R4, PT ;  /* 0x000000041200720c */ /* 0x040fe20003f24070 */
[----:B------:R-:W-:Y:S02]  /*108f0*/  IMAD.MOV R16, RZ, RZ, -R16 ;  /* 0x000000ffff107224 */ /* 0x000fe400078e0a10 */
[----:B------:R-:W-:Y:S01]  /*10900*/  IMAD.MOV R14, RZ, RZ, -R14 ;  /* 0x000000ffff0e7224 */ /* 0x000fe200078e0a0e */
[----:B------:R0:W-:Y:S01]  /*10910*/  STL [R1+0x10], R0 ;  /* 0x0000100001007387 */ /* 0x0001e20000100800 */
[C---:B------:R-:W-:Y:S02]  /*10920*/  IMAD R6, R18.reuse, R16, R6 ;  /* 0x0000001012067224 */ /* 0x040fe400078e0206 */
[C---:B------:R-:W-:Y:S02]  /*10930*/  IMAD R24, R18.reuse, R14, R24 ;  /* 0x0000000e12187224 */ /* 0x040fe400078e0218 */
[--C-:B------:R-:W-:Y:S01]  /*10940*/  @!P5 IMAD.IADD R3, R3, 0x1, -R18.reuse ;  /* 0x000000010303d824 */ /* 0x100fe200078e0a12 */
[----:B------:R-:W-:Y:S01]  /*10950*/  ISETP.GT.U32.AND P5, PT, R18, R6, PT ;  /* 0x000000061200720c */ /* 0x000fe20003fa4070 */
[--C-:B------:R-:W-:Y:S01]  /*10960*/  @!P2 IMAD.IADD R2, R2, 0x1, -R18.reuse ;  /* 0x000000010202a824 */ /* 0x100fe200078e0a12 */
[----:B------:R-:W-:Y:S01]  /*10970*/  ISETP.GT.U32.AND P2, PT, R18, R5, PT ;  /* 0x000000051200720c */ /* 0x000fe20003f44070 */
[----:B------:R-:W-:Y:S01]  /*10980*/  @!P1 IMAD.IADD R4, R4, 0x1, -R18 ;  /* 0x0000000104049824 */ /* 0x000fe200078e0a12 */
[----:B------:R-:W-:Y:S01]  /*10990*/  ISETP.GT.U32.AND P1, PT, R18, R24, PT ;  /* 0x000000181200720c */ /* 0x000fe20003f24070 */
[----:B------:R-:W-:-:S02]  /*109a0*/  IMAD.MOV R11, RZ, RZ, -R11 ;  /* 0x000000ffff0b7224 */ /* 0x000fc400078e0a0b */
[----:B------:R-:W-:Y:S02]  /*109b0*/  @!P3 IMAD.MOV R2, RZ, RZ, -R2 ;  /* 0x000000ffff02b224 */ /* 0x000fe400078e0a02 */
[----:B------:R-:W-:-:S03]  /*109c0*/  IMAD.HI.U32 R10, R25, R9, RZ ;  /* 0x00000009190a7227 */ /* 0x000fc600078e00ff */
[----:B------:R1:W-:Y:S01]  /*109d0*/  STL [R1+0x2064], R2 ;  /* 0x0020640201007387 */ /* 0x0003e20000100800 */
[--C-:B------:R-:W-:Y:S02]  /*109e0*/  @!P5 IMAD.IADD R6, R6, 0x1, -R18.reuse ;  /* 0x000000010606d824 */ /* 0x100fe400078e0a12 */
[--C-:B------:R-:W-:Y:S01]  /*109f0*/  @!P2 IMAD.IADD R5, R5, 0x1, -R18.reuse ;  /* 0x000000010505a824 */ /* 0x100fe200078e0a12 */
[----:B------:R-:W-:Y:S01]  /*10a00*/  ISETP.GE.AND P2, PT, R8, RZ, PT ;  /* 0x000000ff0800720c */ /* 0x000fe20003f46270 */
[----:B------:R-:W-:Y:S01]  /*10a10*/  @!P1 IMAD.IADD R24, R24, 0x1, -R18 ;  /* 0x0000000118189824 */ /* 0x000fe200078e0a12 */
[----:B------:R-:W-:Y:S01]  /*10a20*/  ISETP.GT.U32.AND P1, PT, R18, R6, PT ;  /* 0x000000061200720c */ /* 0x000fe20003f24070 */
[----:B------:R-:W-:Y:S01]  /*10a30*/  IMAD R13, R12, R11, R13 ;  /* 0x0000000b0c0d7224 */ /* 0x000fe200078e020d */
[C---:B------:R-:W-:Y:S01]  /*10a40*/  ISETP.GT.U32.AND P5, PT, R18.reuse, R5, PT ;  /* 0x000000051200720c */ /* 0x040fe20003fa4070 */
[----:B------:R-:W-:Y:S01]  /*10a50*/  IMAD.HI.U32 R7, R7, R15, RZ ;  /* 0x0000000f07077227 */ /* 0x000fe200078e00ff */
[----:B------:R-:W-:-:S02]  /*10a60*/  ISETP.GT.U32.AND P3, PT, R18, R24, PT ;  /* 0x000000181200720c */ /* 0x000fc40003f64070 */
[----:B------:R-:W-:Y:S01]  /*10a70*/  IABS R11, R28 ;  /* 0x0000001c000b7213 */ /* 0x000fe20000000000 */
[----:B------:R-:W-:Y:S02]  /*10a80*/  IMAD.MOV R10, RZ, RZ, -R10 ;  /* 0x000000ffff0a7224 */ /* 0x000fe400078e0a0a */
[----:B------:R-:W-:Y:S02]  /*10a90*/  IMAD.MOV R14, RZ, RZ, -R7 ;  /* 0x000000ffff0e7224 */ /* 0x000fe400078e0a07 */
[----:B------:R-:W-:Y:S02]  /*10aa0*/  IMAD R7, R18, R10, R9 ;  /* 0x0000000a12077224 */ /* 0x000fe400078e0209 */
[----:B------:R-:W-:Y:S01]  /*10ab0*/  @!P1 IMAD.IADD R6, R6, 0x1, -R18 ;  /* 0x0000000106069824 */ /* 0x000fe200078e0a12 */
[C---:B------:R-:W-:Y:S01]  /*10ac0*/  ISETP.GT.U32.AND P1, PT, R12.reuse, R13, PT ;  /* 0x0000000d0c00720c */ /* 0x040fe20003f24070 */
[----:B------:R-:W-:Y:S02]  /*10ad0*/  IMAD R15, R12, R14, R15 ;  /* 0x0000000e0c0f7224 */ /* 0x000fe400078e020f */
[----:B------:R-:W-:Y:S01]  /*10ae0*/  @!P0 IMAD.MOV R4, RZ, RZ, -R4 ;  /* 0x000000ffff048224 */ /* 0x000fe200078e0a04 */
[----:B------:R-:W-:Y:S01]  /*10af0*/  ISETP.GT.U32.AND P0, PT, R18, R7, PT ;  /* 0x000000071200720c */ /* 0x000fe20003f04070 */
[----:B------:R-:W-:-:S02]  /*10b00*/  VIADD R8, R19, 0x1e ;  /* 0x0000001e13087836 */ /* 0x000fc40000000000 */
[--C-:B------:R-:W-:Y:S01]  /*10b10*/  @!P3 IMAD.IADD R24, R24, 0x1, -R18.reuse ;  /* 0x000000011818b824 */ /* 0x100fe200078e0a12 */
[----:B------:R-:W-:Y:S01]  /*10b20*/  ISETP.GT.U32.AND P3, PT, R12, R15, PT ;  /* 0x0000000f0c00720c */ /* 0x000fe20003f64070 */
[----:B------:R-:W-:Y:S01]  /*10b30*/  @!P4 IMAD.MOV R3, RZ, RZ, -R3 ;  /* 0x000000ffff03c224 */ /* 0x000fe200078e0a03 */
[----:B------:R-:W-:Y:S01]  /*10b40*/  ISETP.GE.AND P4, PT, R8, RZ, PT ;  /* 0x000000ff0800720c */ /* 0x000fe20003f86270 */
[----:B------:R-:W-:Y:S01]  /*10b50*/  @!P5 IMAD.IADD R5, R5, 0x1, -R18 ;  /* 0x000000010505d824 */ /* 0x000fe200078e0a12 */
[----:B------:R-:W-:Y:S01]  /*10b60*/  IABS R8, R8 ;  /* 0x0000000800087213 */ /* 0x000fe20000000000 */
[----:B------:R-:W-:Y:S01]  /*10b70*/  @!P1 IMAD.IADD R13, R13, 0x1, -R12 ;  /* 0x000000010d0d9824 */ /* 0x000fe200078e0a0c */
[----:B------:R-:W-:Y:S01]  /*10b80*/  STL [R1+0x2068], R3 ;  /* 0x0020680301007387 */ /* 0x000fe20000100800 */
[----:B------:R-:W-:Y:S02]  /*10b90*/  @!P6 IMAD.MOV R5, RZ, RZ, -R5 ;  /* 0x000000ffff05e224 */ /* 0x000fe400078e0a05 */
[----:B------:R-:W-:Y:S01]  /*10ba0*/  IMAD.HI.U32 R20, R25, R8, RZ ;  /* 0x0000000819147227 */ /* 0x000fe200078e00ff */
[----:B------:R-:W-:Y:S01]  /*10bb0*/  ISETP.GT.U32.AND P6, PT, R12, R13, PT ;  /* 0x0000000d0c00720c */ /* 0x000fe20003fc4070 */
[----:B------:R-:W-:Y:S02]  /*10bc0*/  STL [R1+0x206c], R4 ;  /* 0x00206c0401007387 */ /* 0x000fe40000100800 */
[----:B------:R-:W-:-:S02]  /*10bd0*/  @!P0 IMAD.IADD R7, R7, 0x1, -R18 ;  /* 0x0000000107078824 */ /* 0x000fc400078e0a12 */
[----:B------:R-:W-:Y:S01]  /*10be0*/  @!P3 IMAD.IADD R15, R15, 0x1, -R12 ;  /* 0x000000010f0fb824 */ /* 0x000fe200078e0a0c */
[----:B------:R-:W-:Y:S01]  /*10bf0*/  STL [R1+0x20f8], R24 ;  /* 0x0020f81801007387 */ /* 0x000fe20000100800 */
[----:B------:R-:W-:Y:S01]  /*10c00*/  IMAD.MOV R20, RZ, RZ, -R20 ;  /* 0x000000ffff147224 */ /* 0x000fe200078e0a14 */
[----:B------:R-:W-:Y:S01]  /*10c10*/  ISETP.GT.U32.AND P1, PT, R18, R7, PT ;  /* 0x000000071200720c */ /* 0x000fe20003f24070 */
[----:B------:R-:W-:Y:S01]  /*10c20*/  VIADD R10, R19, 0x1a ;  /* 0x0000001a130a7836 */ /* 0x000fe20000000000 */
[----:B------:R-:W-:Y:S01]  /*10c30*/  ISETP.GT.U32.AND P3, PT, R12, R15, PT ;  /* 0x0000000f0c00720c */ /* 0x000fe20003f64070 */
[C---:B------:R-:W-:Y:S01]  /*10c40*/  IMAD R8, R18.reuse, R20, R8 ;  /* 0x0000001412087224 */ /* 0x040fe200078e0208 */
[----:B------:R-:W-:Y:S01]  /*10c50*/  STL [R1+0x2070], R5 ;  /* 0x0020700501007387 */ /* 0x000fe20000100800 */
[----:B------:R-:W-:Y:S01]  /*10c60*/  @!P6 IMAD.IADD R13, R13, 0x1, -R12 ;  /* 0x000000010d0de824 */ /* 0x000fe200078e0a0c */
[----:B------:R-:W-:Y:S01]  /*10c70*/  IABS R14, R10 ;  /* 0x0000000a000e7213 */ /* 0x000fe20000000000 */
[C---:B------:R-:W-:Y:S01]  /*10c80*/  VIADD R9, R19.reuse, 0x1c ;  /* 0x0000001c13097836 */ /* 0x040fe20000000000 */
[----:B------:R-:W-:Y:S01]  /*10c90*/  ISETP.GT.U32.AND P6, PT, R18, R8, PT ;  /* 0x000000081200720c */ /* 0x000fe20003fc4070 */
[----:B0-----:R-:W-:Y:S01]  /*10ca0*/  VIADD R0, R19, 0x14 ;  /* 0x0000001413007836 */ /* 0x001fe20000000000 */
[----:B------:R-:W-:Y:S01]  /*10cb0*/  ISETP.GE.AND P0, PT, R10, RZ, PT ;  /* 0x000000ff0a00720c */ /* 0x000fe20003f06270 */
[----:B------:R-:W-:Y:S01]  /*10cc0*/  IMAD.MOV.U32 R10, RZ, RZ, R14 ;  /* 0x000000ffff0a7224 */ /* 0x000fe200078e000e */
[----:B------:R-:W-:Y:S01]  /*10cd0*/  ISETP.GE.AND P5, PT, R9, RZ, PT ;  /* 0x000000ff0900720c */ /* 0x000fe20003fa6270 */
[----:B------:R-:W-:Y:S01]  /*10ce0*/  @!P1 IMAD.IADD R7, R7, 0x1, -R18 ;  /* 0x0000000107079824 */ /* 0x000fe200078e0a12 */
[----:B------:R-:W-:Y:S01]  /*10cf0*/  ISETP.GE.AND P1, PT, R29, RZ, PT ;  /* 0x000000ff1d00720c */ /* 0x000fe20003f26270 */
[----:B------:R-:W-:Y:S01]  /*10d00*/  @!P3 IMAD.IADD R15, R15, 0x1, -R12 ;  /* 0x000000010f0fb824 */ /* 0x000fe200078e0a0c */
[----:B------:R-:W-:Y:S01]  /*10d10*/  ISETP.GE.AND P3, PT, R23, RZ, PT ;  /* 0x000000ff1700720c */ /* 0x000fe20003f66270 */
[----:B------:R-:W-:Y:S01]  /*10d20*/  IMAD.HI.U32 R16, R25, R10, RZ ;  /* 0x0000000a19107227 */ /* 0x000fe200078e00ff */
[----:B------:R-:W-:Y:S01]  /*10d30*/  IABS R9, R9 ;  /* 0x0000000900097213 */ /* 0x000fe20000000000 */
[----:B------:R0:W-:Y:S02]  /*10d40*/  STL [R1+0x50], R0 ;  /* 0x0000500001007387 */ /* 0x0001e40000100800 */
[----:B------:R-:W-:-:S02]  /*10d50*/  @!P6 IMAD.IADD R8, R8, 0x1, -R18 ;  /* 0x000000010808e824 */ /* 0x000fc400078e0a12 */
[----:B------:R-:W-:-:S03]  /*10d60*/  IMAD.HI.U32 R17, R25, R9, RZ ;  /* 0x0000000919117227 */ /* 0x000fc600078e00ff */
[----:B------:R-:W-:Y:S01]  /*10d70*/  ISETP.GT.U32.AND P6, PT, R18, R8, PT ;  /* 0x000000081200720c */ /* 0x000fe20003fc4070 */
[----:B------:R-:W-:-:S04]  /*10d80*/  IMAD.HI.U32 R14, R25, R11, RZ ;  /* 0x0000000b190e7227 */ /* 0x000fc800078e00ff */
[----:B------:R-:W-:Y:S02]  /*10d90*/  IMAD.MOV R16, RZ, RZ, -R16 ;  /* 0x000000ffff107224 */ /* 0x000fe400078e0a10 */
[----:B------:R-:W-:Y:S02]  /*10da0*/  IMAD.MOV R17, RZ, RZ, -R17 ;  /* 0x000000ffff117224 */ /* 0x000fe400078e0a11 */
[----:B------:R-:W-:Y:S02]  /*10db0*/  IMAD.MOV R14, RZ, RZ, -R14 ;  /* 0x000000ffff0e7224 */ /* 0x000fe400078e0a0e */
[----:B------:R-:W-:Y:S01]  /*10dc0*/  @!P1 IMAD.MOV R13, RZ, RZ, -R13 ;  /* 0x000000ffff0d9224 */ /* 0x000fe200078e0a0d */
[----:B------:R-:W-:Y:S01]  /*10dd0*/  ISETP.NE.AND P1, PT, R26, RZ, PT ;  /* 0x000000ff1a00720c */ /* 0x000fe20003f25270 */
[----:B-1----:R-:W-:Y:S01]  /*10de0*/  VIADD R2, R19, 0x12 ;  /* 0x0000001213027836 */ /* 0x002fe20000000000 */
[----:B------:R-:W-:Y:S01]  /*10df0*/  LOP3.LUT R26, RZ, R26, RZ, 0x33, !PT ;  /* 0x0000001aff1a7212 */ /* 0x000fe200078e33ff */
[----:B------:R-:W-:-:S02]  /*10e00*/  @!P3 IMAD.MOV R15, RZ, RZ, -R15 ;  /* 0x000000ffff0fb224 */ /* 0x000fc400078e0a0f */
[C---:B------:R-:W-:Y:S01]  /*10e10*/  IMAD R10, R18.reuse, R16, R10 ;  /* 0x00000010120a7224 */ /* 0x040fe200078e020a */
[----:B------:R1:W-:Y:S01]  /*10e20*/  STL [R1+0x20fc], R2 ;  /* 0x0020fc0201007387 */ /* 0x0003e20000100800 */
[C---:B------:R-:W-:Y:S01]  /*10e30*/  IMAD R9, R18.reuse, R17, R9 ;  /* 0x0000001112097224 */ /* 0x040fe200078e0209 */
[----:B------:R-:W-:Y:S01]  /*10e40*/  IABS R17, R0 ;  /* 0x0000000000117213 */ /* 0x000fe20000000000 */
[----:B------:R-:W-:Y:S01]  /*10e50*/  IMAD R11, R18, R14, R11 ;  /* 0x0000000e120b7224 */ /* 0x000fe200078e020b */
[----:B------:R-:W-:Y:S01]  /*10e60*/  IABS R14, R2 ;  /* 0x00000002000e7213 */ /* 0x000fe20000000000 */
[----:B------:R-:W-:Y:S01]  /*10e70*/  @!P6 IMAD.IADD R8, R8, 0x1, -R18 ;  /* 0x000000010808e824 */ /* 0x000fe200078e0a12 */
[----:B0-----:R-:W-:Y:S01]  /*10e80*/  SEL R0, R26, R15, !P1 ;  /* 0x0000000f1a007207 */ /* 0x001fe20004800000 */
[C---:B------:R-:W-:Y:S01]  /*10e90*/  IMAD.HI.U32 R20, R25.reuse, R17, RZ ;  /* 0x0000001119147227 */ /* 0x040fe200078e00ff */
[----:B------:R-:W-:Y:S02]  /*10ea0*/  ISETP.GT.U32.AND P3, PT, R18, R9, PT ;  /* 0x000000091200720c */ /* 0x000fe40003f64070 */
[----:B-1----:R-:W-:Y:S01]  /*10eb0*/  SEL R2, R26, R13, !P1 ;  /* 0x0000000d1a027207 */ /* 0x002fe20004800000 */
[----:B------:R-:W-:Y:S01]  /*10ec0*/  IMAD.HI.U32 R15, R25, R14, RZ ;  /* 0x0000000e190f7227 */ /* 0x000fe200078e00ff */
[C---:B------:R-:W-:Y:S01]  /*10ed0*/  ISETP.GT.U32.AND P1, PT, R18.reuse, R10, PT ;  /* 0x0000000a1200720c */ /* 0x040fe20003f24070 */
[----:B------:R-:W-:Y:S01]  /*10ee0*/  STL [R1+0x1fc8], R0 ;  /* 0x001fc80001007387 */ /* 0x000fe20000100800 */
[----:B------:R-:W-:Y:S01]  /*10ef0*/  ISETP.GT.U32.AND P6, PT, R18, R11, PT ;  /* 0x0000000b1200720c */ /* 0x000fe20003fc4070 */
[----:B------:R-:W-:-:S02]  /*10f00*/  VIADD R16, R19, 0x16 ;  /* 0x0000001613107836 */ /* 0x000fc40000000000 */
[----:B------:R-:W-:Y:S01]  /*10f10*/  IMAD.MOV R15, RZ, RZ, -R15 ;  /* 0x000000ffff0f7224 */ /* 0x000fe200078e0a0f */
[----:B------:R0:W-:Y:S01]  /*10f20*/  STL [R1+0x410], R2 ;  /* 0x0004100201007387 */ /* 0x0001e20000100800 */
[----:B------:R-:W-:Y:S01]  /*10f30*/  IMAD.MOV R20, RZ, RZ, -R20 ;  /* 0x000000ffff147224 */ /* 0x000fe200078e0a14 */
[----:B------:R-:W-:Y:S01]  /*10f40*/  IABS R12, R16 ;  /* 0x00000010000c7213 */ /* 0x000fe20000000000 */
[----:B------:R-:W-:Y:S01]  /*10f50*/  @!P3 IMAD.IADD R9, R9, 0x1, -R18 ;  /* 0x000000010909b824 */ /* 0x000fe200078e0a12 */
[----:B------:R-:W-:Y:S01]  /*10f60*/  STL [R1+0x2100], R8 ;  /* 0x0021000801007387 */ /* 0x000fe20000100800 */
[----:B------:R-:W-:Y:S02]  /*10f70*/  IMAD R14, R18, R15, R14 ;  /* 0x0000000f120e7224 */ /* 0x000fe400078e020e */
[--C-:B------:R-:W-:Y:S01]  /*10f80*/  @!P1 IMAD.IADD R10, R10, 0x1, -R18.reuse ;  /* 0x000000010a0a9824 */ /* 0x100fe200078e0a12 */
[----:B------:R-:W-:Y:S01]  /*10f90*/  ISETP.GT.U32.AND P1, PT, R18, R9, PT ;  /* 0x000000091200720c */ /* 0x000fe20003f24070 */
[----:B------:R-:W-:-:S02]  /*10fa0*/  @!P6 IMAD.IADD R11, R11, 0x1, -R18 ;  /* 0x000000010b0be824 */ /* 0x000fc400078e0a12 */
[C---:B------:R-:W-:Y:S01]  /*10fb0*/  IMAD R13, R18.reuse, R20, R17 ;  /* 0x00000014120d7224 */ /* 0x040fe200078e0211 */
[----:B------:R-:W-:Y:S01]  /*10fc0*/  ISETP.GT.U32.AND P6, PT, R18, R10, PT ;  /* 0x0000000a1200720c */ /* 0x000fe20003fc4070 */
[----:B------:R-:W-:Y:S01]  /*10fd0*/  VIADD R24, R19, 0xe ;  /* 0x0000000e13187836 */ /* 0x000fe20000000000 */
[----:B------:R-:W-:Y:S01]  /*10fe0*/  IABS R17, R27 ;  /* 0x0000001b00117213 */ /* 0x000fe20000000000 */
[----:B------:R-:W-:-:S03]  /*10ff0*/  IMAD.HI.U32 R21, R25, R12, RZ ;  /* 0x0000000c19157227 */ /* 0x000fc600078e00ff */
[----:B------:R-:W-:Y:S01]  /*11000*/  IABS R20, R24 ;  /* 0x0000001800147213 */ /* 0x000fe20000000000 */
[----:B0-----:R-:W-:Y:S02]  /*11010*/  VIADD R2, R19, 0x10 ;  /* 0x0000001013027836 */ /* 0x001fe40000000000 */
[--C-:B------:R-:W-:Y:S01]  /*11020*/  @!P1 IMAD.IADD R9, R9, 0x1, -R18.reuse ;  /* 0x0000000109099824 */ /* 0x100fe200078e0a12 */
[----:B------:R-:W-:Y:S01]  /*11030*/  ISETP.GT.U32.AND P1, PT, R18, R13, PT ;  /* 0x0000000d1200720c */ /* 0x000fe20003f24070 */
[----:B------:R-:W-:Y:S01]  /*11040*/  IMAD.MOV R21, RZ, RZ, -R21 ;  /* 0x000000ffff157224 */ /* 0x000fe200078e0a15 */
[----:B------:R-:W-:Y:S01]  /*11050*/  IABS R15, R2 ;  /* 0x00000002000f7213 */ /* 0x000fe20000000000 */
[----:B------:R-:W-:Y:S01]  /*11060*/  @!P6 IMAD.IADD R10, R10, 0x1, -R18 ;  /* 0x000000010a0ae824 */ /* 0x000fe200078e0a12 */
[C---:B------:R-:W-:Y:S01]  /*11070*/  ISETP.GT.U32.AND P6, PT, R18.reuse, R14, PT ;  /* 0x0000000e1200720c */ /* 0x040fe20003fc4070 */
[----:B------:R-:W-:Y:S01]  /*11080*/  @!P2 IMAD.MOV R6, RZ, RZ, -R6 ;  /* 0x000000ffff06a224 */ /* 0x000fe200078e0a06 */
[C---:B------:R-:W-:Y:S01]  /*11090*/  ISETP.GT.U32.AND P2, PT, R18.reuse, R11, PT ;  /* 0x0000000b1200720c */ /* 0x040fe20003f44070 */
[----:B------:R-:W-:Y:S01]  /*110a0*/  IMAD R12, R18, R21, R12 ;  /* 0x00000015120c7224 */ /* 0x000fe200078e020c */
[----:B------:R-:W-:Y:S01]  /*110b0*/  STL [R1+0x38], R2 ;  /* 0x0000380201007387 */ /* 0x000fe20000100800 */
[----:B------:R-:W-:-:S03]  /*110c0*/  IMAD.HI.U32 R21, R25, R20, RZ ;  /* 0x0000001419157227 */ /* 0x000fc600078e00ff */
[----:B------:R0:W-:Y:S01]  /*110d0*/  STL [R1+0x2074], R6 ;  /* 0x0020740601007387 */ /* 0x0001e20000100800 */
[----:B------:R-:W-:Y:S01]  /*110e0*/  IMAD.HI.U32 R22, R25, R17, RZ ;  /* 0x0000001119167227 */ /* 0x000fe200078e00ff */
[----:B------:R-:W-:-:S03]  /*110f0*/  ISETP.GT.U32.AND P3, PT, R18, R12, PT ;  /* 0x0000000c1200720c */ /* 0x000fc60003f64070 */
[----:B------:R-:W-:-:S04]  /*11100*/  IMAD.HI.U32 R23, R25, R15, RZ ;  /* 0x0000000f19177227 */ /* 0x000fc800078e00ff */
[----:B------:R-:W-:Y:S02]  /*11110*/  IMAD.MOV R21, RZ, RZ, -R21 ;  /* 0x000000ffff157224 */ /* 0x000fe400078e0a15 */
[C---:B0-----:R-:W-:Y:S02]  /*11120*/  VIADD R6, R19.reuse, 0xa ;  /* 0x0000000a13067836 */ /* 0x041fe40000000000 */
[C---:B------:R-:W-:Y:S02]  /*11130*/  VIADD R0, R19.reuse, 0x8 ;  /* 0x0000000813007836 */ /* 0x040fe40000000000 */
[----:B------:R-:W-:Y:S02]  /*11140*/  IMAD.MOV R22, RZ, RZ, -R22 ;  /* 0x000000ffff167224 */ /* 0x000fe400078e0a16 */
[----:B------:R-:W-:Y:S01]  /*11150*/  @!P6 IMAD.IADD R14, R14, 0x1, -R18 ;  /* 0x000000010e0ee824 */ /* 0x000fe200078e0a12 */
[C---:B------:R-:W-:Y:S01]  /*11160*/  ISETP.GE.AND P6, PT, R19.reuse, RZ, PT ;  /* 0x000000ff1300720c */ /* 0x040fe20003fc6270 */
[----:B------:R-:W-:-:S02]  /*11170*/  VIADD R5, R19, 0x6 ;  /* 0x0000000613057836 */ /* 0x000fc40000000000 */
[----:B------:R-:W-:Y:S02]  /*11180*/  VIADD R4, R19, 0x4 ;  /* 0x0000000413047836 */ /* 0x000fe40000000000 */
[----:B------:R-:W-:Y:S02]  /*11190*/  IMAD.MOV R23, RZ, RZ, -R23 ;  /* 0x000000ffff177224 */ /* 0x000fe400078e0a17 */
[----:B------:R-:W-:Y:S01]  /*111a0*/  @!P1 IMAD.IADD R13, R13, 0x1, -R18 ;  /* 0x000000010d0d9824 */ /* 0x000fe200078e0a12 */
[----:B------:R-:W-:Y:S01]  /*111b0*/  ISETP.GE.AND P1, PT, R16, RZ, PT ;  /* 0x000000ff1000720c */ /* 0x000fe20003f26270 */
[----:B------:R-:W-:Y:S01]  /*111c0*/  VIADD R3, R19, 0x2 ;  /* 0x0000000213037836 */ /* 0x000fe20000000000 */
[----:B------:R-:W-:Y:S01]  /*111d0*/  IABS R19, R6 ;  /* 0x0000000600137213 */ /* 0x000fe20000000000 */
[C---:B------:R-:W-:Y:S01]  /*111e0*/  IMAD R16, R18.reuse, R21, R20 ;  /* 0x0000001512107224 */ /* 0x040fe200078e0214 */
[----:B------:R-:W-:Y:S01]  /*111f0*/  IABS R20, R0 ;  /* 0x0000000000147213 */ /* 0x000fe20000000000 */
[C---:B------:R-:W-:Y:S01]  /*11200*/  IMAD R17, R18.reuse, R22, R17 ;  /* 0x0000001612117224 */ /* 0x040fe200078e0211 */
[----:B------:R-:W-:Y:S01]  /*11210*/  IABS R21, R5 ;  /* 0x0000000500157213 */ /* 0x000fe20000000000 */
[----:B------:R-:W-:Y:S01]  /*11220*/  IMAD R15, R18, R23, R15 ;  /* 0x00000017120f7224 */ /* 0x000fe200078e020f */
[----:B------:R-:W-:Y:S01]  /*11230*/  IABS R22, R4 ;  /* 0x0000000400167213 */ /* 0x000fe20000000000 */
[----:B------:R-:W-:Y:S01]  /*11240*/  @!P2 IMAD.IADD R11, R11, 0x1, -R18 ;  /* 0x000000010b0ba824 */ /* 0x000fe200078e0a12 */
[----:B------:R-:W-:Y:S01]  /*11250*/  IABS R23, R3 ;  /* 0x0000000300177213 */ /* 0x000fe20000000000 */
[----:B------:R-:W-:Y:S01]  /*11260*/  IMAD.HI.U32 R26, R25, R19, RZ ;  /* 0x00000013191a7227 */ /* 0x000fe200078e00ff */
[----:B------:R-:W-:-:S03]  /*11270*/  ISETP.GE.AND P2, PT, R28, RZ, PT ;  /* 0x000000ff1c00720c */ /* 0x000fc60003f46270 */
[----:B------:R-:W-:-:S04]  /*11280*/  IMAD.HI.U32 R28, R25, R20, RZ ;  /* 0x00000014191c7227 */ /* 0x000fc800078e00ff */
[----:B------:R-:W-:-:S04]  /*11290*/  IMAD.HI.U32 R29, R25, R21, RZ ;  /* 0x00000015191d7227 */ /* 0x000fc800078e00ff */
[----:B------:R-:W-:-:S04]  /*112a0*/  IMAD.HI.U32 R8, R25, R22, RZ ;  /* 0x0000001619087227 */ /* 0x000fc800078e00ff */
[----:B------:R-:W-:Y:S02]  /*112b0*/  IMAD.MOV R26, RZ, RZ, -R26 ;  /* 0x000000ffff1a7224 */ /* 0x000fe400078e0a1a */
[----:B------:R-:W-:-:S04]  /*112c0*/  IMAD.HI.U32 R2, R25, R23, RZ ;  /* 0x0000001719027227 */ /* 0x000fc800078e00ff */
[----:B------:R-:W-:Y:S02]  /*112d0*/  IMAD.MOV R25, RZ, RZ, -R28 ;  /* 0x000000ffff197224 */ /* 0x000fe400078e0a1c */
[----:B------:R-:W-:Y:S02]  /*112e0*/  IMAD.MOV R28, RZ, RZ, -R29 ;  /* 0x000000ffff1c7224 */ /* 0x000fe400078e0a1d */
[----:B------:R-:W-:Y:S02]  /*112f0*/  IMAD.MOV R29, RZ, RZ, -R8 ;  /* 0x000000ffff1d7224 */ /* 0x000fe400078e0a08 */
[----:B------:R-:W-:Y:S01]  /*11300*/  IMAD R19, R18, R26, R19 ;  /* 0x0000001a12137224 */ /* 0x000fe200078e0213 */
[----:B------:R-:W2:Y:S01]  /*11310*/  LDL.LU R8, [R1+0x2100] ;  /* 0x0021000001087983 */ /* 0x000ea20000300800 */
[----:B------:R-:W-:Y:S02]  /*11320*/  IMAD.MOV R26, RZ, RZ, -R2 ;  /* 0x000000ffff1a7224 */ /* 0x000fe400078e0a02 */
[----:B------:R-:W-:Y:S01]  /*11330*/  @!P3 IMAD.IADD R12, R12, 0x1, -R18 ;  /* 0x000000010c0cb824 */ /* 0x000fe200078e0a12 */
[----:B------:R-:W3:Y:S01]  /*11340*/  LDL.LU R2, [R1+0x20fc] ;  /* 0x0020fc0001027983 */ /* 0x000ee20000300800 */
[----:B------:R-:W-:-:S02]  /*11350*/  IMAD R20, R18, R25, R20 ;  /* 0x0000001912147224 */ /* 0x000fc400078e0214 */
[C---:B------:R-:W-:Y:S01]  /*11360*/  IMAD R21, R18.reuse, R28, R21 ;  /* 0x0000001c12157224 */ /* 0x040fe200078e0215 */
[----:B------:R-:W4:Y:S01]  /*11370*/  LDL.LU R25, [R1+0x38] ;  /* 0x0000380001197983 */ /* 0x000f220000300800 */
[C---:B------:R-:W-:Y:S01]  /*11380*/  IMAD R22, R18.reuse, R29, R22 ;  /* 0x0000001d12167224 */ /* 0x040fe200078e0216 */
[----:B------:R-:W-:Y:S02]  /*11390*/  ISETP.GT.U32.AND P3, PT, R18, R12, PT ;  /* 0x0000000c1200720c */ /* 0x000fe40003f64070 */
[----:B------:R-:W5:Y:S04]  /*113a0*/  LDL.LU R28, [R1+0x50] ;  /* 0x00005000011c7983 */ /* 0x000f680000300800 */
[----:B------:R-:W5:Y:S07]  /*113b0*/  LDL.LU R29, [R1+0x58] ;  /* 0x00005800011d7983 */ /* 0x000f6e0000300800 */
[----:B------:R-:W-:Y:S01]  /*113c0*/  @!P3 IMAD.IADD R12, R12, 0x1, -R18 ;  /* 0x000000010c0cb824 */ /* 0x000fe200078e0a12 */
[C---:B------:R-:W-:Y:S01]  /*113d0*/  ISETP.GT.U32.AND P3, PT, R18.reuse, R15, PT ;  /* 0x0000000f1200720c */ /* 0x040fe20003f64070 */
[----:B------:R-:W-:Y:S01]  /*113e0*/  @!P2 IMAD.MOV R11, RZ, RZ, -R11 ;  /* 0x000000ffff0ba224 */ /* 0x000fe200078e0a0b */
[----:B------:R-:W-:-:S11]  /*113f0*/  ISETP.GT.U32.AND P2, PT, R18, R19, PT ;  /* 0x000000131200720c */ /* 0x000fd60003f44070 */
[--C-:B------:R-:W-:Y:S01]  /*11400*/  @!P3 IMAD.IADD R15, R15, 0x1, -R18.reuse ;  /* 0x000000010f0fb824 */ /* 0x100fe200078e0a12 */
[----:B------:R-:W-:Y:S01]  /*11410*/  ISETP.GT.U32.AND P3, PT, R18, R16, PT ;  /* 0x000000101200720c */ /* 0x000fe20003f64070 */
[----:B------:R-:W-:-:S12]  /*11420*/  @!P2 IMAD.IADD R19, R19, 0x1, -R18 ;  /* 0x000000011313a824 */ /* 0x000fd800078e0a12 */
[----:B------:R-:W-:Y:S01]  /*11430*/  @!P3 IMAD.IADD R16, R16, 0x1, -R18 ;  /* 0x000000011010b824 */ /* 0x000fe200078e0a12 */
[----:B------:R-:W-:Y:S01]  /*11440*/  ISETP.GT.U32.AND P3, PT, R18, R17, PT ;  /* 0x000000111200720c */ /* 0x000fe20003f64070 */
[----:B------:R-:W-:-:S03]  /*11450*/  @!P0 IMAD.MOV R10, RZ, RZ, -R10 ;  /* 0x000000ffff0a8224 */ /* 0x000fc600078e0a0a */
[----:B------:R-:W-:-:S09]  /*11460*/  ISETP.GT.U32.AND P0, PT, R18, R16, PT ;  /* 0x000000101200720c */ /* 0x000fd20003f04070 */
[----:B------:R-:W-:Y:S01]  /*11470*/  @!P3 IMAD.IADD R17, R17, 0x1, -R18 ;  /* 0x000000011111b824 */ /* 0x000fe200078e0a12 */
[C---:B------:R-:W-:Y:S01]  /*11480*/  ISETP.GT.U32.AND P3, PT, R18.reuse, R13, PT ;  /* 0x0000000d1200720c */ /* 0x040fe20003f64070 */
[C---:B------:R-:W-:Y:S02]  /*11490*/  IMAD R23, R18.reuse, R26, R23 ;  /* 0x0000001a12177224 */ /* 0x040fe400078e0217 */
[----:B------:R-:W-:Y:S01]  /*114a0*/  @!P1 IMAD.MOV R12, RZ, RZ, -R12 ;  /* 0x000000ffff0c9224 */ /* 0x000fe200078e0a0c */
[C---:B------:R-:W-:Y:S01]  /*114b0*/  ISETP.GT.U32.AND P1, PT, R18.reuse, R20, PT ;  /* 0x000000141200720c */ /* 0x040fe20003f24070 */
[----:B------:R-:W-:Y:S01]  /*114c0*/  @!P6 IMAD.MOV R7, RZ, RZ, -R7 ;  /* 0x000000ffff07e224 */ /* 0x000fe200078e0a07 */
[----:B------:R-:W-:Y:S01]  /*114d0*/  ISETP.GT.U32.AND P6, PT, R18, R17, PT ;  /* 0x000000111200720c */ /* 0x000fe20003fc4070 */
[----:B------:R-:W-:Y:S01]  /*114e0*/  @!P0 IMAD.IADD R16, R16, 0x1, -R18 ;  /* 0x0000000110108824 */ /* 0x000fe200078e0a12 */
[----:B------:R-:W-:-:S05]  /*114f0*/  ISETP.GT.U32.AND P0, PT, R18, R23, PT ;  /* 0x000000171200720c */ /* 0x000fca0003f04070 */
[--C-:B------:R-:W-:Y:S01]  /*11500*/  @!P3 IMAD.IADD R13, R13, 0x1, -R18.reuse ;  /* 0x000000010d0db824 */ /* 0x100fe200078e0a12 */
[C---:B------:R-:W-:Y:S01]  /*11510*/  ISETP.GT.U32.AND P3, PT, R18.reuse, R21, PT ;  /* 0x000000151200720c */ /* 0x040fe20003f64070 */
[----:B------:R-:W-:Y:S01]  /*11520*/  @!P5 IMAD.MOV R9, RZ, RZ, -R9 ;  /* 0x000000ffff09d224 */ /* 0x000fe200078e0a09 */
[----:B------:R-:W-:Y:S01]  /*11530*/  ISETP.GT.U32.AND P5, PT, R18, R15, PT ;  /* 0x0000000f1200720c */ /* 0x000fe20003fa4070 */
[--C-:B------:R-:W-:Y:S02]  /*11540*/  @!P1 IMAD.IADD R20, R20, 0x1, -R18.reuse ;  /* 0x0000000114149824 */ /* 0x100fe400078e0a12 */
[--C-:B------:R-:W-:Y:S02]  /*11550*/  @!P6 IMAD.IADD R17, R17, 0x1, -R18.reuse ;  /* 0x000000011111e824 */ /* 0x100fe400078e0a12 */
[----:B------:R-:W-:Y:S01]  /*11560*/  @!P0 IMAD.IADD R23, R23, 0x1, -R18 ;  /* 0x0000000117178824 */ /* 0x000fe200078e0a12 */
[----:B------:R-:W-:-:S05]  /*11570*/  ISETP.GT.U32.AND P0, PT, R18, R19, PT ;  /* 0x000000131200720c */ /* 0x000fca0003f04070 */
[--C-:B------:R-:W-:Y:S01]  /*11580*/  @!P3 IMAD.IADD R21, R21, 0x1, -R18.reuse ;  /* 0x000000011515b824 */ /* 0x100fe200078e0a12 */
[----:B------:R-:W-:Y:S01]  /*11590*/  ISETP.GE.AND P3, PT, R24, RZ, PT ;  /* 0x000000ff1800720c */ /* 0x000fe20003f66270 */
[----:B------:R-:W-:Y:S01]  /*115a0*/  STL [R1+0x2078], R7 ;  /* 0x0020780701007387 */ /* 0x000fe20000100800 */
[----:B------:R-:W-:-:S05]  /*115b0*/  @!P5 IMAD.IADD R15, R15, 0x1, -R18 ;  /* 0x000000010f0fd824 */ /* 0x000fca00078e0a12 */
[----:B------:R-:W-:Y:S01]  /*115c0*/  @!P0 IMAD.IADD R19, R19, 0x1, -R18 ;  /* 0x0000000113138824 */ /* 0x000fe200078e0a12 */
[----:B------:R-:W-:-:S05]  /*115d0*/  ISETP.GE.AND P0, PT, R0, RZ, PT ;  /* 0x000000ff0000720c */ /* 0x000fca0003f06270 */
[----:B------:R-:W-:Y:S01]  /*115e0*/  @!P3 IMAD.MOV R16, RZ, RZ, -R16 ;  /* 0x000000ffff10b224 */ /* 0x000fe200078e0a10 */
[----:B---3--:R-:W-:Y:S02]  /*115f0*/  ISETP.GE.AND P2, PT, R2, RZ, PT ;  /* 0x000000ff0200720c */ /* 0x008fe40003f46270 */
[----:B------:R-:W0:Y:S01]  /*11600*/  S2R R2, SR_TID.X ;  /* 0x0000000000027919 */ /* 0x000e220000002100 */
[----:B--2---:R-:W-:Y:S01]  /*11610*/  @!P4 IMAD.MOV R8, RZ, RZ, -R8 ;  /* 0x000000ffff08c224 */ /* 0x004fe200078e0a08 */
[----:B------:R-:W-:Y:S02]  /*11620*/  ISETP.GT.U32.AND P4, PT, R18, R14, PT ;  /* 0x0000000e1200720c */ /* 0x000fe40003f84070 */
[----:B----4-:R-:W-:-:S11]  /*11630*/  ISETP.GE.AND P1, PT, R25, RZ, PT ;  /* 0x000000ff1900720c */ /* 0x010fd60003f26270 */
[--C-:B------:R-:W-:Y:S01]  /*11640*/  @!P4 IMAD.IADD R14, R14, 0x1, -R18.reuse ;  /* 0x000000010e0ec824 */ /* 0x100fe200078e0a12 */
[----:B------:R-:W-:Y:S02]  /*11650*/  ISETP.GT.U32.AND P4, PT, R18, R22, PT ;  /* 0x000000161200720c */ /* 0x000fe40003f84070 */
[----:B-----5:R-:W-:Y:S01]  /*11660*/  ISETP.GE.AND P6, PT, R28, RZ, PT ;  /* 0x000000ff1c00720c */ /* 0x020fe20003fc6270 */
[----:B------:R-:W-:Y:S10]  /*11670*/  STL [R1+0x207c], R8 ;  /* 0x00207c0801007387 */ /* 0x000ff40000100800 */
[----:B------:R-:W-:Y:S01]  /*11680*/  @!P4 IMAD.IADD R22, R22, 0x1, -R18 ;  /* 0x000000011616c824 */ /* 0x000fe200078e0a12 */
[----:B0-----:R-:W-:-:S02]  /*11690*/  SHF.R.S32.HI R25, RZ, 0x2, R2 ;  /* 0x00000002ff197819 */ /* 0x001fc40000011402 */
[----:B------:R-:W-:Y:S02]  /*116a0*/  ISETP.GE.AND P4, PT, R27, RZ, PT ;  /* 0x000000ff1b00720c */ /* 0x000fe40003f86270 */
[----:B------:R-:W-:Y:S01]  /*116b0*/  SGXT R25, R25, 0x1 ;  /* 0x000000011919781a */ /* 0x000fe20000000200 */
[----:B------:R-:W-:-:S03]  /*116c0*/  IMAD.SHL.U32 R26, R2, 0x20, RZ ;  /* 0x00000020021a7824 */ /* 0x000fc600078e00ff */
[----:B------:R-:W-:Y:S01]  /*116d0*/  LOP3.LUT R25, R25, 0x90, RZ, 0xc0, !PT ;  /* 0x0000009019197812 */ /* 0x000fe200078ec0ff */
[----:B------:R-:W-:Y:S01]  /*116e0*/  STL [R1+0x2080], R9 ;  /* 0x0020800901007387 */ /* 0x000fe20000100800 */
[----:B------:R-:W-:Y:S02]  /*116f0*/  @!P6 IMAD.MOV R13, RZ, RZ, -R13 ;  /* 0x000000ffff0de224 */ /* 0x000fe400078e0a0d */
[----:B------:R-:W-:Y:S01]  /*11700*/  LOP3.LUT R25, R25, 0x260, R26, 0xf8, !PT ;  /* 0x0000026019197812 */ /* 0x000fe200078ef81a */
[----:B------:R-:W-:Y:S01]  /*11710*/  STL [R1+0x2084], R10 ;  /* 0x0020840a01007387 */ /* 0x000fe20000100800 */
[----:B------:R-:W-:Y:S02]  /*11720*/  IMAD.SHL.U32 R26, R2, 0x2, RZ ;  /* 0x00000002021a7824 */ /* 0x000fe400078e00ff */
[----:B------:R-:W-:Y:S01]  /*11730*/  @!P2 IMAD.MOV R14, RZ, RZ, -R14 ;  /* 0x000000ffff0ea224 */ /* 0x000fe200078e0a0e */
[----:B------:R-:W-:Y:S01]  /*11740*/  STL [R1+0x2088], R11 ;  /* 0x0020880b01007387 */ /* 0x000fe20000100800 */
[----:B------:R-:W-:-:S03]  /*11750*/  @!P1 IMAD.MOV R15, RZ, RZ, -R15 ;  /* 0x000000ffff0f9224 */ /* 0x000fc600078e0a0f */
[----:B------:R-:W-:Y:S01]  /*11760*/  STL [R1+0x208c], R12 ;  /* 0x00208c0c01007387 */ /* 0x000fe20000100800 */
[----:B------:R-:W-:Y:S01]  /*11770*/  @!P4 IMAD.MOV R17, RZ, RZ, -R17 ;  /* 0x000000ffff11c224 */ /* 0x000fe200078e0a11 */
[----:B------:R-:W-:Y:S02]  /*11780*/  LOP3.LUT R0, R25, 0x10, R26, 0x78, !PT ;  /* 0x0000001019007812 */ /* 0x000fe400078e781a */
[----:B------:R-:W2:Y:S04]  /*11790*/  LDL.LU R24, [R1+0x20f8] ;  /* 0x0020f80001187983 */ /* 0x000ea80000300800 */
[----:B------:R-:W3:Y:S01]  /*117a0*/  LDL.LU R27, [R1+0x20f4] ;  /* 0x0020f400011b7983 */ /* 0x000ee20000300800 */
[----:B------:R-:W-:-:S03]  /*117b0*/  ISETP.GT.U32.AND P2, PT, R18, R20, PT ;  /* 0x000000141200720c */ /* 0x000fc60003f44070 */
[----:B------:R-:W-:Y:S01]  /*117c0*/  STL [R1+0x2090], R13 ;  /* 0x0020900d01007387 */ /* 0x000fe20000100800 */
[----:B------:R-:W-:-:S03]  /*117d0*/  ISETP.GT.U32.AND P1, PT, R18, R21, PT ;  /* 0x000000151200720c */ /* 0x000fc60003f24070 */
[----:B------:R-:W-:Y:S04]  /*117e0*/  STL [R1+0x2094], R14 ;  /* 0x0020940e01007387 */ /* 0x000fe80000100800 */
[----:B------:R0:W-:Y:S04]  /*117f0*/  STL [R1+0x2098], R15 ;  /* 0x0020980f01007387 */ /* 0x0001e80000100800 */
[----:B------:R-:W-:Y:S01]  /*11800*/  STL [R1+0x209c], R16 ;  /* 0x00209c1001007387 */ /* 0x000fe20000100800 */
[----:B------:R-:W-:-:S03]  /*11810*/  ISETP.GE.AND P5, PT, R29, RZ, PT ;  /* 0x000000ff1d00720c */ /* 0x000fc60003fa6270 */
[----:B------:R-:W-:Y:S04]  /*11820*/  STL [R1+0x20a0], R17 ;  /* 0x0020a01101007387 */ /* 0x000fe80000100800 */
[----:B------:R1:W-:Y:S04]  /*11830*/  STL [R1+0xc4], R0 ;  /* 0x0000c40001007387 */ /* 0x0003e80000100800 */
[----:B0-----:R-:W4:Y:S04]  /*11840*/  LDL.LU R15, [R1+0x60] ;  /* 0x00006000010f7983 */ /* 0x001f280000300800 */
[----:B------:R-:W5:Y:S04]  /*11850*/  LDL.LU R14, [R1+0x68] ;  /* 0x00006800010e7983 */ /* 0x000f680000300800 */
[----:B------:R-:W5:Y:S04]  /*11860*/  LDL.LU R29, [R1+0x70] ;  /* 0x00007000011d7983 */ /* 0x000f680000300800 */
[----:B------:R-:W5:Y:S04]  /*11870*/  LDL.LU R13, [R1+0x90] ;  /* 0x00009000010d7983 */ /* 0x000f680000300800 */
[----:B------:R-:W5:Y:S04]  /*11880*/  LDL.LU R12, [R1+0x3e8] ;  /* 0x0003e800010c7983 */ /* 0x000f680000300800 */
[----:B------:R-:W5:Y:S01]  /*11890*/  LDL.LU R11, [R1+0x3ec] ;  /* 0x0003ec00010b7983 */ /* 0x000f620000300800 */
[----:B------:R-:W-:-:S03]  /*118a0*/  ISETP.GE.AND P6, PT, R6, RZ, PT ;  /* 0x000000ff0600720c */ /* 0x000fc60003fc6270 */
[----:B------:R-:W5:Y:S01]  /*118b0*/  LDL.LU R10, [R1+0x98] ;  /* 0x00009800010a7983 */ /* 0x000f620000300800 */
[----:B------:R-:W-:-:S03]  /*118c0*/  @!P2 IMAD.IADD R20, R20, 0x1, -R18 ;  /* 0x000000011414a824 */ /* 0x000fc600078e0a12 */
[----:B------:R-:W5:Y:S01]  /*118d0*/  LDL.LU R9, [R1+0xa8] ;  /* 0x0000a80001097983 */ /* 0x000f620000300800 */
[----:B------:R-:W-:-:S03]  /*118e0*/  ISETP.GE.AND P2, PT, R5, RZ, PT ;  /* 0x000000ff0500720c */ /* 0x000fc60003f46270 */
[----:B------:R-:W5:Y:S01]  /*118f0*/  LDL.LU R8, [R1+0xb0] ;  /* 0x0000b00001087983 */ /* 0x000f620000300800 */
[----:B------:R-:W-:-:S03]  /*11900*/  @!P1 IMAD.IADD R21, R21, 0x1, -R18 ;  /* 0x0000000115159824 */ /* 0x000fc600078e0a12 */
[----:B------:R-:W5:Y:S01]  /*11910*/  LDL.LU R7, [R1+0x3d8] ;  /* 0x0003d80001077983 */ /* 0x000f620000300800 */
[----:B------:R-:W-:-:S03]  /*11920*/  ISETP.GE.AND P1, PT, R4, RZ, PT ;  /* 0x000000ff0400720c */ /* 0x000fc60003f26270 */
[----:B------:R-:W5:Y:S04]  /*11930*/  LDL.LU R6, [R1+0x3dc] ;  /* 0x0003dc0001067983 */ /* 0x000f680000300800 */
[----:B-1----:R-:W5:Y:S04]  /*11940*/  LDL.LU R0, [R1+0x3e4] ;  /* 0x0003e40001007983 */ /* 0x002f680000300800 */
[----:B------:R-:W5:Y:S04]  /*11950*/  LDL.LU R5, [R1+0x3e0] ;  /* 0x0003e00001057983 */ /* 0x000f680000300800 */
[----:B------:R-:W5:Y:S01]  /*11960*/  LDL.LU R4, [R1+0x1e0] ;  /* 0x0001e00001047983 */ /* 0x000f620000300800 */
[----:B------:R-:W-:-:S02]  /*11970*/  ISETP.GT.U32.AND P3, PT, R18, R22, PT ;  /* 0x000000161200720c */ /* 0x000fc40003f64070 */
[----:B------:R-:W-:Y:S02]  /*11980*/  ISETP.GT.U32.AND P4, PT, R18, R23, PT ;  /* 0x000000171200720c */ /* 0x000fe40003f84070 */
[----:B------:R-:W-:Y:S01]  /*11990*/  LOP3.LUT R2, R2, 0x1f, RZ, 0xc0, !PT ;  /* 0x0000001f02027812 */ /* 0x000fe200078ec0ff */
[----:B------:R-:W-:-:S08]  /*119a0*/  @!P6 IMAD.MOV R19, RZ, RZ, -R19 ;  /* 0x000000ffff13e224 */ /* 0x000fd000078e0a13 */
[--C-:B------:R-:W-:Y:S01]  /*119b0*/  @!P3 IMAD.IADD R22, R22, 0x1, -R18.reuse ;  /* 0x000000011616b824 */ /* 0x100fe200078e0a12 */
[----:B------:R-:W-:Y:S01]  /*119c0*/  ISETP.GE.AND P3, PT, R3, RZ, PT ;  /* 0x000000ff0300720c */ /* 0x000fe20003f66270 */
[----:B------:R-:W-:Y:S01]  /*119d0*/  IMAD R28, R2, UR6, RZ ;  /* 0x00000006021c7c24 */ /* 0x000fe2000f8e02ff */
[----:B------:R-:W5:Y:S01]  /*119e0*/  LDL.LU R3, [R1+0x324] ;  /* 0x0003240001037983 */ /* 0x000f620000300800 */
[----:B------:R-:W-:Y:S02]  /*119f0*/  @!P4 IMAD.IADD R23, R23, 0x1, -R18 ;  /* 0x000000011717c824 */ /* 0x000fe400078e0a12 */
[----:B------:R-:W-:Y:S01]  /*11a00*/  @!P0 IMAD.MOV R20, RZ, RZ, -R20 ;  /* 0x000000ffff148224 */ /* 0x000fe200078e0a14 */
[----:B------:R-:W-:Y:S01]  /*11a10*/  IADD3 R18, P6, R28, UR8, RZ ;  /* 0x000000081c127c10 */ /* 0x000fe2000ffde0ff */
[----:B------:R-:W5:Y:S01]  /*11a20*/  LDL.LU R2, [R1+0x3d4] ;  /* 0x0003d40001027983 */ /* 0x000f620000300800 */
[----:B------:R-:W-:Y:S01]  /*11a30*/  @!P2 IMAD.MOV R21, RZ, RZ, -R21 ;  /* 0x000000ffff15a224 */ /* 0x000fe200078e0a15 */
[----:B------:R-:W-:Y:S01]  /*11a40*/  ULDC UR8, c[0x0][0x234] ;  /* 0x00008d0000087ab9 */ /* 0x000fe20000000800 */
[----:B------:R-:W-:Y:S01]  /*11a50*/  @!P1 IMAD.MOV R22, RZ, RZ, -R22 ;  /* 0x000000ffff169224 */ /* 0x000fe200078e0a16 */
[----:B------:R-:W-:Y:S02]  /*11a60*/  STL [R1+0x20a4], R19 ;  /* 0x0020a41301007387 */ /* 0x000fe40000100800 */
[----:B------:R-:W-:-:S02]  /*11a70*/  @!P3 IMAD.MOV R23, RZ, RZ, -R23 ;  /* 0x000000ffff17b224 */ /* 0x000fc400078e0a17 */
[----:B------:R-:W-:Y:S04]  /*11a80*/  STL [R1+0x20a8], R28 ;  /* 0x0020a81c01007387 */ /* 0x000fe80000100800 */
[----:B------:R-:W-:Y:S04]  /*11a90*/  STL [R1+0x1fcc], R18 ;  /* 0x001fcc1201007387 */ /* 0x000fe80000100800 */
[----:B------:R-:W-:Y:S04]  /*11aa0*/  STL [R1+0x20ac], R20 ;  /* 0x0020ac1401007387 */ /* 0x000fe80000100800 */
[----:B------:R-:W-:Y:S04]  /*11ab0*/  STL [R1+0x20b0], R21 ;  /* 0x0020b01501007387 */ /* 0x000fe80000100800 */
[----:B------:R-:W-:Y:S04]  /*11ac0*/  STL [R1+0x20b4], R22 ;  /* 0x0020b41601007387 */ /* 0x000fe80000100800 */
[----:B------:R-:W-:Y:S01]  /*11ad0*/  STL [R1+0x20b8], R23 ;  /* 0x0020b81701007387 */ /* 0x000fe20000100800 */
[----:B--2---:R-:W-:Y:S01]  /*11ae0*/  @!P5 IMAD.MOV R24, RZ, RZ, -R24 ;  /* 0x000000ffff18d224 */ /* 0x004fe200078e0a18 */
[----:B---3--:R-:W-:-:S02]  /*11af0*/  ISETP.NE.AND P4, PT, R27, RZ, PT ;  /* 0x000000ff1b00720c */ /* 0x008fc40003f85270 */
[----:B------:R-:W-:Y:S02]  /*11b00*/  LOP3.LUT R25, RZ, R27, RZ, 0x33, !PT ;  /* 0x0000001bff197212 */ /* 0x000fe400078e33ff */
[----:B------:R-:W-:Y:S02]  /*11b10*/  STL [R1+0x20bc], R24 ;  /* 0x0020bc1801007387 */ /* 0x000fe40000100800 */
[C---:B----4-:R-:W-:Y:S02]  /*11b20*/  SEL R27, R25.reuse, R15, !P4 ;  /* 0x0000000f191b7207 */ /* 0x050fe40006000000 */
[----:B-----5:R-:W-:-:S03]  /*11b30*/  SEL R26, R25, R14, !P4 ;  /* 0x0000000e191a7207 */ /* 0x020fc60006000000 */
[----:B------:R-:W-:Y:S01]  /*11b40*/  STL [R1+0x20c0], R27 ;  /* 0x0020c01b01007387 */ /* 0x000fe20000100800 */
[----:B------:R-:W-:-:S03]  /*11b50*/  SEL R29, R25, R29, !P4 ;  /* 0x0000001d191d7207 */ /* 0x000fc60006000000 */
[----:B------:R-:W-:Y:S01]  /*11b60*/  STL [R1+0x20c4], R26 ;  /* 0x0020c41a01007387 */ /* 0x000fe20000100800 */
[----:B------:R-:W-:-:S03]  /*11b70*/  SEL R14, R25, R13, !P4 ;  /* 0x0000000d190e7207 */ /* 0x000fc60006000000 */
[----:B------:R0:W-:Y:S01]  /*11b80*/  STL [R1+0x20c8], R29 ;  /* 0x0020c81d01007387 */ /* 0x0001e20000100800 */
[----:B------:R-:W-:-:S03]  /*11b90*/  SEL R13, R25, R12, !P4 ;  /* 0x0000000c190d7207 */ /* 0x000fc60006000000 */
[----:B------:R-:W-:Y:S01]  /*11ba0*/  STL [R1+0x8], R14 ;  /* 0x0000080e01007387 */ /* 0x000fe20000100800 */
        /* <DEDUP_REMOVED lines=17> */
[----:B------:R1:W-:Y:S04]  /*11cc0*/  STL [R1+0x58], R0 ;  /* 0x0000580001007387 */ /* 0x0003e80000100800 */
[----:B------:R-:W-:Y:S04]  /*11cd0*/  STL [R1+0x60], R4 ;  /* 0x0000600401007387 */ /* 0x000fe80000100800 */
[----:B0-----:R-:W2:Y:S01]  /*11ce0*/  LDL.LU R29, [R1+0x3c4] ;  /* 0x0003c400011d7983 */ /* 0x001ea20000300800 */
[C---:B------:R-:W-:Y:S02]  /*11cf0*/  SEL R3, R25.reuse, R3, !P4 ;  /* 0x0000000319037207 */ /* 0x040fe40006000000 */
[----:B-1----:R-:W-:-:S03]  /*11d00*/  SEL R0, R25, R2, !P4 ;  /* 0x0000000219007207 */ /* 0x002fc60006000000 */
[----:B------:R-:W-:Y:S04]  /*11d10*/  STL [R1+0x68], R3 ;  /* 0x0000680301007387 */ /* 0x000fe80000100800 */
[----:B--2---:R0:W-:Y:S04]  /*11d20*/  STL [R1+0x20e8], R29 ;  /* 0x0020e81d01007387 */ /* 0x0041e80000100800 */
[----:B------:R-:W-:Y:S04]  /*11d30*/  STL [R1+0x70], R0 ;  /* 0x0000700001007387 */ /* 0x000fe80000100800 */
[----:B0-----:R-:W2:Y:S04]  /*11d40*/  LDL.LU R29, [R1+0x3cc] ;  /* 0x0003cc00011d7983 */ /* 0x001ea80000300800 */
[----:B--2---:R0:W-:Y:S04]  /*11d50*/  STL [R1+0x20ec], R29 ;  /* 0x0020ec1d01007387 */ /* 0x0041e80000100800 */
[----:B0-----:R-:W2:Y:S04]  /*11d60*/  LDL.LU R29, [R1+0x3c8] ;  /* 0x0003c800011d7983 */ /* 0x001ea80000300800 */
[----:B--2---:R0:W-:Y:S04]  /*11d70*/  STL [R1+0x20f0], R29 ;  /* 0x0020f01d01007387 */ /* 0x0041e80000100800 */
[----:B0-----:R-:W2:Y:S04]  /*11d80*/  LDL.LU R29, [R1+0x3d0] ;  /* 0x0003d000011d7983 */ /* 0x001ea80000300800 */
[----:B------:R-:W3:Y:S04]  /*11d90*/  LDL.LU R26, [R1+0xe0] ;  /* 0x0000e000011a7983 */ /* 0x000ee80000300800 */
[----:B------:R-:W4:Y:S04]  /*11da0*/  LDL.LU R27, [R1+0x168] ;  /* 0x00016800011b7983 */ /* 0x000f280000300800 */
[----:B------:R-:W5:Y:S04]  /*11db0*/  LDL.LU R24, [R1+0x16c] ;  /* 0x00016c0001187983 */ /* 0x000f680000300800 */
[----:B------:R-:W5:Y:S04]  /*11dc0*/  LDL.LU R23, [R1+0x170] ;  /* 0x0001700001177983 */ /* 0x000f680000300800 */
[----:B------:R-:W5:Y:S04]  /*11dd0*/  LDL.LU R22, [R1+0x174] ;  /* 0x0001740001167983 */ /* 0x000f680000300800 */
[----:B------:R-:W5:Y:S04]  /*11de0*/  LDL.LU R21, [R1+0x178] ;  /* 0x0001780001157983 */ /* 0x000f680000300800 */
[----:B------:R-:W5:Y:S04]  /*11df0*/  LDL.LU R20, [R1+0x17c] ;  /* 0x00017c0001147983 */ /* 0x000f680000300800 */
[----:B------:R-:W3:Y:S04]  /*11e00*/  LDL.LU R18, [R1+0x180] ;  /* 0x0001800001127983 */ /* 0x000ee80000300800 */
[----:B------:R-:W5:Y:S04]  /*11e10*/  LDL.LU R28, [R1+0x184] ;  /* 0x00018400011c7983 */ /* 0x000f680000300800 */
        /* <DEDUP_REMOVED lines=17> */
[----:B------:R-:W5:Y:S01]  /*11f30*/  LDL.LU R2, [R1+0x248] ;  /* 0x0002480001027983 */ /* 0x000f620000300800 */
[----:B--2---:R-:W-:-:S05]  /*11f40*/  SEL R29, R25, R29, !P4 ;  /* 0x0000001d191d7207 */ /* 0x004fca0006000000 */
[----:B------:R0:W-:Y:S04]  /*11f50*/  STL [R1+0x90], R29 ;  /* 0x0000901d01007387 */ /* 0x0001e80000100800 */
[----:B0-----:R-:W2:Y:S02]  /*11f60*/  LDL.LU R29, [R1+0x20f0] ;  /* 0x0020f000011d7983 */ /* 0x001ea40000300800 */
[----:B--2---:R-:W-:-:S05]  /*11f70*/  SEL R29, R25, R29, !P4 ;  /* 0x0000001d191d7207 */ /* 0x004fca0006000000 */
[----:B------:R0:W-:Y:S04]  /*11f80*/  STL [R1+0x98], R29 ;  /* 0x0000981d01007387 */ /* 0x0001e80000100800 */
[----:B0-----:R-:W2:Y:S02]  /*11f90*/  LDL.LU R29, [R1+0x20ec] ;  /* 0x0020ec00011d7983 */ /* 0x001ea40000300800 */
[----:B--2---:R-:W-:-:S05]  /*11fa0*/  SEL R29, R25, R29, !P4 ;  /* 0x0000001d191d7207 */ /* 0x004fca0006000000 */
[----:B------:R0:W-:Y:S04]  /*11fb0*/  STL [R1+0xa8], R29 ;  /* 0x0000a81d01007387 */ /* 0x0001e80000100800 */
[----:B0-----:R-:W2:Y:S01]  /*11fc0*/  LDL.LU R29, [R1+0x20e8] ;  /* 0x0020e800011d7983 */ /* 0x001ea20000300800 */
[C---:B----4-:R-:W-:Y:S02]  /*11fd0*/  SEL R27, R25.reuse, R27, !P4 ;  /* 0x0000001b191b7207 */ /* 0x050fe40006000000 */
[C---:B---3--:R-:W-:Y:S02]  /*11fe0*/  SEL R18, R25.reuse, R18, !P4 ;  /* 0x0000001219127207 */ /* 0x048fe40006000000 */
[C---:B-----5:R-:W-:Y:S02]  /*11ff0*/  SEL R19, R25.reuse, R19, !P4 ;  /* 0x0000001319137207 */ /* 0x060fe40006000000 */
[----:B------:R-:W-:-:S02]  /*12000*/  SEL R4, R25, R4, !P4 ;  /* 0x0000000419047207 */ /* 0x000fc40006000000 */
[----:B--2---:R-:W-:-:S05]  /*12010*/  SEL R29, R25, R29, !P4 ;  /* 0x0000001d191d7207 */ /* 0x004fca0006000000 */
[----:B------:R0:W-:Y:S02]  /*12020*/  STL [R1+0xb0], R29 ;  /* 0x0000b01d01007387 */ /* 0x0001e40000100800 */
[C---:B0-----:R-:W-:Y:S02]  /*12030*/  SEL R29, R25.reuse, R26, !P4 ;  /* 0x0000001a191d7207 */ /* 0x041fe40006000000 */
[C---:B------:R-:W-:Y:S02]  /*12040*/  SEL R26, R25.reuse, R24, !P4 ;  /* 0x00000018191a7207 */ /* 0x040fe40006000000 */
[C---:B------:R-:W-:Y:S01]  /*12050*/  SEL R24, R25.reuse, R23, !P4 ;  /* 0x0000001719187207 */ /* 0x040fe20006000000 */
[----:B------:R-:W-:Y:S01]  /*12060*/  STL [R1+0xe0], R29 ;  /* 0x0000e01d01007387 */ /* 0x000fe20000100800 */
[C---:B------:R-:W-:Y:S02]  /*12070*/  SEL R23, R25.reuse, R22, !P4 ;  /* 0x0000001619177207 */ /* 0x040fe40006000000 */
[C---:B------:R-:W-:Y:S01]  /*12080*/  SEL R22, R25.reuse, R21, !P4 ;  /* 0x0000001519167207 */ /* 0x040fe20006000000 */
[----:B------:R-:W-:Y:S01]  /*12090*/  STL [R1+0x168], R27 ;  /* 0x0001681b01007387 */ /* 0x000fe20000100800 */
[----:B------:R-:W-:-:S03]  /*120a0*/  SEL R21, R25, R20, !P4 ;  /* 0x0000001419157207 */ /* 0x000fc60006000000 */
[----:B------:R-:W-:Y:S01]  /*120b0*/  STL [R1+0x16c], R26 ;  /* 0x00016c1a01007387 */ /* 0x000fe20000100800 */
[----:B------:R-:W-:-:S03]  /*120c0*/  SEL R20, R25, R28, !P4 ;  /* 0x0000001c19147207 */ /* 0x000fc60006000000 */
[----:B------:R-:W-:Y:S04]  /*120d0*/  STL [R1+0x170], R24 ;  /* 0x0001701801007387 */ /* 0x000fe80000100800 */
[----:B------:R-:W-:Y:S04]  /*120e0*/  STL [R1+0x174], R23 ;  /* 0x0001741701007387 */ /* 0x000fe80000100800 */
[----:B------:R-:W-:Y:S04]  /*120f0*/  STL [R1+0x178], R22 ;  /* 0x0001781601007387 */ /* 0x000fe80000100800 */
[----:B------:R-:W-:Y:S04]  /*12100*/  STL [R1+0x17c], R21 ;  /* 0x00017c1501007387 */ /* 0x000fe80000100800 */
[----:B------:R0:W-:Y:S04]  /*12110*/  STL [R1+0x180], R18 ;  /* 0x0001801201007387 */ /* 0x0001e80000100800 */
[----:B------:R-:W-:Y:S01]  /*12120*/  STL [R1+0x184], R20 ;  /* 0x0001841401007387 */ /* 0x000fe20000100800 */
[----:B0-----:R-:W-:-:S02]  /*12130*/  SEL R18, R25, R17, !P4 ;  /* 0x0000001119127207 */ /* 0x001fc40006000000 */
[C---:B------:R-:W-:Y:S02]  /*12140*/  SEL R17, R25.reuse, R16, !P4 ;  /* 0x0000001019117207 */ /* 0x040fe40006000000 */
[C---:B------:R-:W-:Y:S01]  /*12150*/  SEL R16, R25.reuse, R15, !P4 ;  /* 0x0000000f19107207 */ /* 0x040fe20006000000 */
[----:B------:R-:W-:Y:S01]  /*12160*/  STL [R1+0x188], R19 ;  /* 0x0001881301007387 */ /* 0x000fe20000100800 */
[C---:B------:R-:W-:Y:S02]  /*12170*/  SEL R15, R25.reuse, R14, !P4 ;  /* 0x0000000e190f7207 */ /* 0x040fe40006000000 */
[C---:B------:R-:W-:Y:S01]  /*12180*/  SEL R14, R25.reuse, R13, !P4 ;  /* 0x0000000d190e7207 */ /* 0x040fe20006000000 */
[----:B------:R-:W-:Y:S01]  /*12190*/  STL [R1+0x18c], R18 ;  /* 0x00018c1201007387 */ /* 0x000fe20000100800 */
[C---:B------:R-:W-:Y:S02]  /*121a0*/  SEL R13, R25.reuse, R12, !P4 ;  /* 0x0000000c190d7207 */ /* 0x040fe40006000000 */
[C---:B------:R-:W-:Y:S01]  /*121b0*/  SEL R12, R25.reuse, R11, !P4 ;  /* 0x0000000b190c7207 */ /* 0x040fe20006000000 */
[----:B------:R-:W-:Y:S01]  /*121c0*/  STL [R1+0x194], R17 ;  /* 0x0001941101007387 */ /* 0x000fe20000100800 */
[----:B------:R-:W-:-:S02]  /*121d0*/  SEL R11, R25, R10, !P4 ;  /* 0x0000000a190b7207 */ /* 0x000fc40006000000 */
[C---:B------:R-:W-:Y:S01]  /*121e0*/  SEL R10, R25.reuse, R9, !P4 ;  /* 0x00000009190a7207 */ /* 0x040fe20006000000 */
        /* <DEDUP_REMOVED lines=14> */
[----:B------:R-:W-:Y:S04]  /*122d0*/  STL [R1+0x200], R7 ;  /* 0x0002000701007387 */ /* 0x000fe80000100800 */
[----:B------:R-:W-:Y:S04]  /*122e0*/  STL [R1+0x204], R6 ;  /* 0x0002040601007387 */ /* 0x000fe80000100800 */
[----:B------:R-:W-:Y:S04]  /*122f0*/  STL [R1+0x208], R0 ;  /* 0x0002080001007387 */ /* 0x000fe80000100800 */
[----:B------:R0:W-:Y:S04]  /*12300*/  STL [R1+0x220], R4 ;  /* 0x0002200401007387 */ /* 0x0001e80000100800 */
[----:B0-----:R-:W2:Y:S01]  /*12310*/  LDL.LU R4, [R1+0x25c] ;  /* 0x00025c0001047983 */ /* 0x001ea20000300800 */
[----:B------:R-:W-:-:S02]  /*12320*/  SEL R3, R25, R3, !P4 ;  /* 0x0000000319037207 */ /* 0x000fc40006000000 */
[----:B------:R-:W-:-:S03]  /*12330*/  SEL R0, R25, R2, !P4 ;  /* 0x0000000219007207 */ /* 0x000fc60006000000 */
[----:B------:R-:W-:Y:S04]  /*12340*/  STL [R1+0x240], R3 ;  /* 0x0002400301007387 */ /* 0x000fe80000100800 */
[----:B--2---:R0:W-:Y:S04]  /*12350*/  STL [R1+0x20e4], R4 ;  /* 0x0020e40401007387 */ /* 0x0041e80000100800 */
[----:B------:R-:W-:Y:S04]  /*12360*/  STL [R1+0x248], R0 ;  /* 0x0002480001007387 */ /* 0x000fe80000100800 */
[----:B0-----:R-:W2:Y:S04]  /*12370*/  LDL.LU R4, [R1+0x258] ;  /* 0x0002580001047983 */ /* 0x001ea80000300800 */
[----:B------:R-:W3:Y:S04]  /*12380*/  LDL.LU R29, [R1+0x264] ;  /* 0x00026400011d7983 */ /* 0x000ee80000300800 */
[----:B---3--:R0:W-:Y:S04]  /*12390*/  STL [R1+0x20e0], R29 ;  /* 0x0020e01d01007387 */ /* 0x0081e80000100800 */
[----:B0-----:R-:W3:Y:S04]  /*123a0*/  LDL.LU R29, [R1+0x260] ;  /* 0x00026000011d7983 */ /* 0x001ee80000300800 */
[----:B------:R-:W4:Y:S04]  /*123b0*/  LDL.LU R26, [R1+0x268] ;  /* 0x00026800011a7983 */ /* 0x000f280000300800 */
[----:B------:R-:W5:Y:S04]  /*123c0*/  LDL.LU R27, [R1+0x26c] ;  /* 0x00026c00011b7983 */ /* 0x000f680000300800 */
[----:B------:R-:W4:Y:S04]  /*123d0*/  LDL.LU R24, [R1+0x270] ;  /* 0x0002700001187983 */ /* 0x000f280000300800 */
        /* <DEDUP_REMOVED lines=14> */
[----:B------:R-:W4:Y:S01]  /*124c0*/  LDL.LU R10, [R1+0x2b8] ;  /* 0x0002b800010a7983 */ /* 0x000f220000300800 */
[----:B--2---:R-:W-:-:S03]  /*124d0*/  SEL R4, R25, R4, !P4 ;  /* 0x0000000419047207 */ /* 0x004fc60006000000 */
[----:B------:R-:W2:Y:S04]  /*124e0*/  LDL.LU R9, [R1+0x2bc] ;  /* 0x0002bc0001097983 */ /* 0x000ea80000300800 */
[----:B------:R-:W2:Y:S04]  /*124f0*/  LDL.LU R8, [R1+0x2c0] ;  /* 0x0002c00001087983 */ /* 0x000ea80000300800 */
[----:B------:R-:W2:Y:S04]  /*12500*/  LDL.LU R7, [R1+0x2c4] ;  /* 0x0002c40001077983 */ /* 0x000ea80000300800 */
[----:B------:R-:W2:Y:S04]  /*12510*/  LDL.LU R6, [R1+0x2c8] ;  /* 0x0002c80001067983 */ /* 0x000ea80000300800 */
[----:B------:R-:W2:Y:S04]  /*12520*/  LDL.LU R0, [R1+0x2cc] ;  /* 0x0002cc0001007983 */ /* 0x000ea80000300800 */
[----:B------:R-:W2:Y:S04]  /*12530*/  LDL.LU R5, [R1+0x2d0] ;  /* 0x0002d00001057983 */ /* 0x000ea80000300800 */
[----:B------:R-:W2:Y:S04]  /*12540*/  LDL.LU R3, [R1+0x2d8] ;  /* 0x0002d80001037983 */ /* 0x000ea80000300800 */
[----:B------:R-:W2:Y:S04]  /*12550*/  LDL.LU R2, [R1+0x2ec] ;  /* 0x0002ec0001027983 */ /* 0x000ea80000300800 */
[----:B------:R0:W-:Y:S04]  /*12560*/  STL [R1+0x258], R4 ;  /* 0x0002580401007387 */ /* 0x0001e80000100800 */
[----:B0-----:R-:W5:Y:S01]  /*12570*/  LDL.LU R4, [R1+0x20e4] ;  /* 0x0020e40001047983 */ /* 0x001f620000300800 */
[----:B---3--:R-:W-:-:S02]  /*12580*/  SEL R29, R25, R29, !P4 ;  /* 0x0000001d191d7207 */ /* 0x008fc40006000000 */
[----:B-----5:R-:W-:-:S05]  /*12590*/  SEL R4, R25, R4, !P4 ;  /* 0x0000000419047207 */ /* 0x020fca0006000000 */
[----:B------:R0:W-:Y:S04]  /*125a0*/  STL [R1+0x25c], R4 ;  /* 0x00025c0401007387 */ /* 0x0001e80000100800 */
[----:B0-----:R-:W3:Y:S04]  /*125b0*/  LDL.LU R4, [R1+0x2f4] ;  /* 0x0002f40001047983 */ /* 0x001ee80000300800 */
[----:B------:R0:W-:Y:S04]  /*125c0*/  STL [R1+0x260], R29 ;  /* 0x0002601d01007387 */ /* 0x0001e80000100800 */
[----:B0-----:R-:W5:Y:S01]  /*125d0*/  LDL.LU R29, [R1+0x20e0] ;  /* 0x0020e000011d7983 */ /* 0x001f620000300800 */
[----:B------:R-:W-:-:S02]  /*125e0*/  SEL R27, R25, R27, !P4 ;  /* 0x0000001b191b7207 */ /* 0x000fc40006000000 */
[C---:B----4-:R-:W-:Y:S02]  /*125f0*/  SEL R18, R25.reuse, R18, !P4 ;  /* 0x0000001219127207 */ /* 0x050fe40006000000 */
[C---:B------:R-:W-:Y:S02]  /*12600*/  SEL R19, R25.reuse, R19, !P4 ;  /* 0x0000001319137207 */ /* 0x040fe40006000000 */
[C---:B--2---:R-:W-:Y:S02]  /*12610*/  SEL R0, R25.reuse, R0, !P4 ;  /* 0x0000000019007207 */ /* 0x044fe40006000000 */
[----:B-----5:R-:W-:-:S05]  /*12620*/  SEL R29, R25, R29, !P4 ;  /* 0x0000001d191d7207 */ /* 0x020fca0006000000 */
        /* <DEDUP_REMOVED lines=38> */
[----:B------:R-:W-:Y:S01]  /*12890*/  STL [R1+0x2b8], R11 ;  /* 0x0002b80b01007387 */ /* 0x000fe20000100800 */
[----:B------:R-:W-:-:S03]  /*128a0*/  SEL R5, R25, R3, !P4 ;  /* 0x0000000319057207 */ /* 0x000fc60006000000 */
[----:B------:R-:W-:Y:S04]  /*128b0*/  STL [R1+0x2bc], R10 ;  /* 0x0002bc0a01007387 */ /* 0x000fe80000100800 */
[----:B------:R-:W-:Y:S04]  /*128c0*/  STL [R1+0x2c0], R9 ;  /* 0x0002c00901007387 */ /* 0x000fe80000100800 */
[----:B------:R-:W-:Y:S04]  /*128d0*/  STL [R1+0x2c4], R8 ;  /* 0x0002c40801007387 */ /* 0x000fe80000100800 */
[----:B------:R-:W-:Y:S04]  /*128e0*/  STL [R1+0x2c8], R7 ;  /* 0x0002c80701007387 */ /* 0x000fe80000100800 */
[----:B------:R0:W-:Y:S04]  /*128f0*/  STL [R1+0x2cc], R0 ;  /* 0x0002cc0001007387 */ /* 0x0001e80000100800 */
[----:B------:R-:W-:Y:S04]  /*12900*/  STL [R1+0x2d0], R6 ;  /* 0x0002d00601007387 */ /* 0x000fe80000100800 */
[----:B------:R-:W2:Y:S01]  /*12910*/  LDL.LU R3, [R1+0x2fc] ;  /* 0x0002fc0001037983 */ /* 0x000ea20000300800 */
[----:B0-----:R-:W-:-:S03]  /*12920*/  SEL R0, R25, R2, !P4 ;  /* 0x0000000219007207 */ /* 0x001fc60006000000 */
[----:B------:R-:W-:Y:S04]  /*12930*/  STL [R1+0x2d8], R5 ;  /* 0x0002d80501007387 */ /* 0x000fe80000100800 */
[----:B------:R-:W4:Y:S04]  /*12940*/  LDL.LU R2, [R1+0x320] ;  /* 0x0003200001027983 */ /* 0x000f280000300800 */
[----:B------:R3:W-:Y:S04]  /*12950*/  STL [R1+0x2ec], R0 ;  /* 0x0002ec0001007387 */ /* 0x0007e80000100800 */
[----:B------:R-:W5:Y:S01]  /*12960*/  LDL.LU R29, [R1+0x32c] ;  /* 0x00032c00011d7983 */ /* 0x000f620000300800 */
[----:B---3--:R-:W-:-:S03]  /*12970*/  SEL R0, R25, R4, !P4 ;  /* 0x0000000419007207 */ /* 0x008fc60006000000 */
[----:B-----5:R0:W-:Y:S04]  /*12980*/  STL [R1+0x20dc], R29 ;  /* 0x0020dc1d01007387 */ /* 0x0201e80000100800 */
[----:B------:R1:W-:Y:S04]  /*12990*/  STL [R1+0x2f4], R0 ;  /* 0x0002f40001007387 */ /* 0x0003e80000100800 */
[----:B0-----:R-:W3:Y:S04]  /*129a0*/  LDL.LU R29, [R1+0x3c0] ;  /* 0x0003c000011d7983 */ /* 0x001ee80000300800 */
        /* <DEDUP_REMOVED lines=17> */
[----:B--2---:R-:W-:-:S03]  /*12ac0*/  SEL R3, R25, R3, !P4 ;  /* 0x0000000319037207 */ /* 0x004fc60006000000 */
[----:B------:R-:W2:Y:S04]  /*12ad0*/  LDL.LU R10, [R1+0x3bc] ;  /* 0x0003bc00010a7983 */ /* 0x000ea80000300800 */
[----:B------:R-:W2:Y:S01]  /*12ae0*/  LDL.LU R9, [R1+0x39c] ;  /* 0x00039c0001097983 */ /* 0x000ea20000300800 */
[----:B----4-:R-:W-:-:S03]  /*12af0*/  SEL R2, R25, R2, !P4 ;  /* 0x0000000219027207 */ /* 0x010fc60006000000 */
[----:B------:R-:W4:Y:S04]  /*12b00*/  LDL.LU R8, [R1+0x38c] ;  /* 0x00038c0001087983 */ /* 0x000f280000300800 */
[----:B------:R-:W4:Y:S04]  /*12b10*/  LDL.LU R7, [R1+0x388] ;  /* 0x0003880001077983 */ /* 0x000f280000300800 */
[----:B------:R-:W4:Y:S04]  /*12b20*/  LDL.LU R6, [R1+0x37c] ;  /* 0x00037c0001067983 */ /* 0x000f280000300800 */
[----:B-1----:R-:W4:Y:S04]  /*12b30*/  LDL.LU R0, [R1+0x378] ;  /* 0x0003780001007983 */ /* 0x002f280000300800 */
[----:B------:R-:W4:Y:S04]  /*12b40*/  LDL.LU R5, [R1+0x364] ;  /* 0x0003640001057983 */ /* 0x000f280000300800 */
[----:B------:R-:W4:Y:S04]  /*12b50*/  LDL.LU R4, [R1+0x360] ;  /* 0x0003600001047983 */ /* 0x000f280000300800 */
[----:B------:R0:W-:Y:S04]  /*12b60*/  STL [R1+0x2fc], R3 ;  /* 0x0002fc0301007387 */ /* 0x0001e80000100800 */
[----:B0-----:R-:W4:Y:S04]  /*12b70*/  LDL.LU R3, [R1+0x35c] ;  /* 0x00035c0001037983 */ /* 0x001f280000300800 */
[----:B------:R0:W-:Y:S04]  /*12b80*/  STL [R1+0x324], R2 ;  /* 0x0003240201007387 */ /* 0x0001e80000100800 */
[----:B0-----:R-:W4:Y:S01]  /*12b90*/  LDL.LU R2, [R1+0x358] ;  /* 0x0003580001027983 */ /* 0x001f220000300800 */
[----:B---3--:R-:W-:-:S05]  /*12ba0*/  SEL R29, R25, R29, !P4 ;  /* 0x0000001d191d7207 */ /* 0x008fca0006000000 */
[----:B------:R0:W-:Y:S04]  /*12bb0*/  STL [R1+0x320], R29 ;  /* 0x0003201d01007387 */ /* 0x0001e80000100800 */
[----:B0-----:R-:W3:Y:S01]  /*12bc0*/  LDL.LU R29, [R1+0x20dc] ;  /* 0x0020dc00011d7983 */ /* 0x001ee20000300800 */
[C---:B-----5:R-:W-:Y:S02]  /*12bd0*/  SEL R27, R25.reuse, R27, !P4 ;  /* 0x0000001b191b7207 */ /* 0x060fe40006000000 */
[C---:B------:R-:W-:Y:S02]  /*12be0*/  SEL R20, R25.reuse, R20, !P4 ;  /* 0x0000001419147207 */ /* 0x040fe40006000000 */
[----:B---3--:R-:W-:-:S05]  /*12bf0*/  SEL R29, R25, R29, !P4 ;  /* 0x0000001d191d7207 */ /* 0x008fca0006000000 */
        /* <DEDUP_REMOVED lines=10> */
[----:B------:R-:W-:Y:S04]  /*12ca0*/  STL [R1+0x374], R26 ;  /* 0x0003741a01007387 */ /* 0x000fe80000100800 */
[----:B------:R-:W-:Y:S04]  /*12cb0*/  STL [R1+0x36c], R24 ;  /* 0x00036c1801007387 */ /* 0x000fe80000100800 */
[----:B------:R-:W-:Y:S04]  /*12cc0*/  STL [R1+0x368], R23 ;  /* 0x0003681701007387 */ /* 0x000fe80000100800 */
[----:B------:R-:W-:Y:S04]  /*12cd0*/  STL [R1+0x384], R22 ;  /* 0x0003841601007387 */ /* 0x000fe80000100800 */
[----:B------:R0:W-:Y:S04]  /*12ce0*/  STL [R1+0x380], R20 ;  /* 0x0003801401007387 */ /* 0x0001e80000100800 */
[----:B------:R-:W-:Y:S04]  /*12cf0*/  STL [R1+0x3ac], R21 ;  /* 0x0003ac1501007387 */ /* 0x000fe80000100800 */
[----:B------:R1:W-:Y:S01]  /*12d00*/  STL [R1+0x3b0], R18 ;  /* 0x0003b01201007387 */ /* 0x0003e20000100800 */
[----:B0-----:R-:W-:-:S02]  /*12d10*/  SEL R20, R25, R19, !P4 ;  /* 0x0000001319147207 */ /* 0x001fc40006000000 */
[C---:B------:R-:W-:Y:S02]  /*12d20*/  SEL R19, R25.reuse, R17, !P4 ;  /* 0x0000001119137207 */ /* 0x040fe40006000000 */
[C---:B------:R-:W-:Y:S01]  /*12d30*/  SEL R17, R25.reuse, R15, !P4 ;  /* 0x0000000f19117207 */ /* 0x040fe20006000000 */
[----:B------:R-:W-:Y:S01]  /*12d40*/  STL [R1+0x3a8], R20 ;  /* 0x0003a81401007387 */ /* 0x000fe20000100800 */
[C---:B-1----:R-:W-:Y:S02]  /*12d50*/  SEL R18, R25.reuse, R16, !P4 ;  /* 0x0000001019127207 */ /* 0x042fe40006000000 */
[C---:B------:R-:W-:Y:S01]  /*12d60*/  SEL R16, R25.reuse, R14, !P4 ;  /* 0x0000000e19107207 */ /* 0x040fe20006000000 */
[----:B------:R-:W-:Y:S01]  /*12d70*/  STL [R1+0x3a4], R19 ;  /* 0x0003a41301007387 */ /* 0x000fe20000100800 */
[C---:B------:R-:W-:Y:S02]  /*12d80*/  SEL R15, R25.reuse, R13, !P4 ;  /* 0x0000000d190f7207 */ /* 0x040fe40006000000 */
[C---:B------:R-:W-:Y:S01]  /*12d90*/  SEL R14, R25.reuse, R12, !P4 ;  /* 0x0000000c190e7207 */ /* 0x040fe20006000000 */
[----:B------:R-:W-:Y:S01]  /*12da0*/  STL [R1+0x3a0], R18 ;  /* 0x0003a01201007387 */ /* 0x000fe20000100800 */
[----:B------:R-:W-:-:S02]  /*12db0*/  SEL R13, R25, R11, !P4 ;  /* 0x0000000b190d7207 */ /* 0x000fc40006000000 */
[C---:B--2---:R-:W-:Y:S01]  /*12dc0*/  SEL R12, R25.reuse, R10, !P4 ;  /* 0x0000000a190c7207 */ /* 0x044fe20006000000 */
[----:B------:R-:W-:Y:S01]  /*12dd0*/  STL [R1+0x3dc], R17 ;  /* 0x0003dc1101007387 */ /* 0x000fe20000100800 */
[C---:B------:R-:W-:Y:S02]  /*12de0*/  SEL R11, R25.reuse, R9, !P4 ;  /* 0x00000009190b7207 */ /* 0x040fe40006000000 */
[C---:B----4-:R-:W-:Y:S01]  /*12df0*/  SEL R10, R25.reuse, R8, !P4 ;  /* 0x00000008190a7207 */ /* 0x050fe20006000000 */
        /* <DEDUP_REMOVED lines=15> */
[----:B------:R-:W2:Y:S04]  /*12ef0*/  LDL.LU R5, [R1+0x33c] ;  /* 0x00033c0001057983 */ /* 0x000ea80000300800 */
[----:B------:R-:W-:Y:S04]  /*12f00*/  STL [R1+0x3e8], R6 ;  /* 0x0003e80601007387 */ /* 0x000fe80000100800 */
[----:B------:R-:W3:Y:S04]  /*12f10*/  LDL.LU R4, [R1+0x340] ;  /* 0x0003400001047983 */ /* 0x000ee80000300800 */
[----:B------:R0:W-:Y:S04]  /*12f20*/  STL [R1+0x3e4], R0 ;  /* 0x0003e40001007387 */ /* 0x0001e80000100800 */
[----:B------:R-:W4:Y:S01]  /*12f30*/  LDL.LU R29, [R1+0x348] ;  /* 0x00034800011d7983 */ /* 0x000f220000300800 */
[----:B------:R-:W-:-:S02]  /*12f40*/  SEL R3, R25, R3, !P4 ;  /* 0x0000000319037207 */ /* 0x000fc40006000000 */
[----:B0-----:R-:W-:-:S03]  /*12f50*/  SEL R0, R25, R2, !P4 ;  /* 0x0000000219007207 */ /* 0x001fc60006000000 */
[----:B------:R-:W-:Y:S04]  /*12f60*/  STL [R1+0x3e0], R3 ;  /* 0x0003e00301007387 */ /* 0x000fe80000100800 */
[----:B----4-:R0:W-:Y:S04]  /*12f70*/  STL [R1+0x20d8], R29 ;  /* 0x0020d81d01007387 */ /* 0x0101e80000100800 */
[----:B------:R1:W-:Y:S04]  /*12f80*/  STL [R1+0x3d0], R0 ;  /* 0x0003d00001007387 */ /* 0x0003e80000100800 */
[----:B0-----:R-:W4:Y:S04]  /*12f90*/  LDL.LU R29, [R1+0x344] ;  /* 0x00034400011d7983 */ /* 0x001f280000300800 */
        /* <DEDUP_REMOVED lines=20> */
[----:B---3--:R-:W-:-:S03]  /*130e0*/  SEL R4, R25, R4, !P4 ;  /* 0x0000000419047207 */ /* 0x008fc60006000000 */
[----:B------:R-:W3:Y:S04]  /*130f0*/  LDL.LU R8, [R1+0x2f0] ;  /* 0x0002f00001087983 */ /* 0x000ee80000300800 */
[----:B------:R-:W3:Y:S04]  /*13100*/  LDL.LU R7, [R1+0x2f8] ;  /* 0x0002f80001077983 */ /* 0x000ee80000300800 */
[----:B------:R-:W3:Y:S04]  /*13110*/  LDL.LU R6, [R1+0x2e8] ;  /* 0x0002e80001067983 */ /* 0x000ee80000300800 */
[----:B------:R-:W3:Y:S04]  /*13120*/  LDL.LU R3, [R1+0x2dc] ;  /* 0x0002dc0001037983 */ /* 0x000ee80000300800 */
[----:B------:R-:W3:Y:S04]  /*13130*/  LDL.LU R2, [R1+0x2d4] ;  /* 0x0002d40001027983 */ /* 0x000ee80000300800 */
[----:B-1----:R-:W3:Y:S04]  /*13140*/  LDL.LU R0, [R1+0x2ac] ;  /* 0x0002ac0001007983 */ /* 0x002ee80000300800 */
[----:B------:R0:W-:Y:S04]  /*13150*/  STL [R1+0x3cc], R5 ;  /* 0x0003cc0501007387 */ /* 0x0001e80000100800 */
[----:B0-----:R-:W3:Y:S04]  /*13160*/  LDL.LU R5, [R1+0x2a0] ;  /* 0x0002a00001057983 */ /* 0x001ee80000300800 */
[----:B------:R0:W-:Y:S04]  /*13170*/  STL [R1+0x3c8], R4 ;  /* 0x0003c80401007387 */ /* 0x0001e80000100800 */
[----:B0-----:R-:W3:Y:S01]  /*13180*/  LDL.LU R4, [R1+0x244] ;  /* 0x0002440001047983 */ /* 0x001ee20000300800 */
[----:B----4-:R-:W-:-:S05]  /*13190*/  SEL R29, R25, R29, !P4 ;  /* 0x0000001d191d7207 */ /* 0x010fca0006000000 */
[----:B------:R0:W-:Y:S04]  /*131a0*/  STL [R1+0x3c4], R29 ;  /* 0x0003c41d01007387 */ /* 0x0001e80000100800 */
[----:B0-----:R-:W4:Y:S01]  /*131b0*/  LDL.LU R29, [R1+0x20d8] ;  /* 0x0020d800011d7983 */ /* 0x001f220000300800 */
[C---:B-----5:R-:W-:Y:S02]  /*131c0*/  SEL R27, R25.reuse, R27, !P4 ;  /* 0x0000001b191b7207 */ /* 0x060fe40006000000 */
[C---:B------:R-:W-:Y:S02]  /*131d0*/  SEL R20, R25.reuse, R20, !P4 ;  /* 0x0000001419147207 */ /* 0x040fe40006000000 */
[----:B----4-:R-:W-:-:S05]  /*131e0*/  SEL R29, R25, R29, !P4 ;  /* 0x0000001d191d7207 */ /* 0x010fca0006000000 */
        /* <DEDUP_REMOVED lines=31> */
[C---:B---3--:R-:W-:Y:S01]  /*133e0*/  SEL R10, R25.reuse, R8, !P4 ;  /* 0x00000008190a7207 */ /* 0x048fe20006000000 */
        /* <DEDUP_REMOVED lines=16> */
[----:B------:R0:W-:Y:S02]  /*134f0*/  STL [R1+0x334], R6 ;  /* 0x0003340601007387 */ /* 0x0001e40000100800 */
[----:B0-----:R-:W-:-:S05]  /*13500*/  SEL R6, R25, R0, !P4 ;  /* 0x0000000019067207 */ /* 0x001fca0006000000 */
[----:B------:R-:W-:Y:S04]  /*13510*/  STL [R1+0x328], R6 ;  /* 0x0003280601007387 */ /* 0x000fe80000100800 */
[----:B------:R-:W4:Y:S01]  /*13520*/  LDL.LU R29, [R1+0x250] ;  /* 0x00025000011d7983 */ /* 0x000f220000300800 */
[C---:B------:R-:W-:Y:S02]  /*13530*/  SEL R5, R25.reuse, R5, !P4 ;  /* 0x0000000519057207 */ /* 0x040fe40006000000 */
[----:B------:R-:W-:-:S03]  /*13540*/  SEL R0, R25, R4, !P4 ;  /* 0x0000000419007207 */ /* 0x000fc60006000000 */
        /* <DEDUP_REMOVED lines=29> */
[----:B------:R-:W3:Y:S04]  /*13720*/  LDL.LU R6, [R1+0x1b0] ;  /* 0x0001b00001067983 */ /* 0x000ee80000300800 */
[----:B------:R0:W-:Y:S04]  /*13730*/  STL [R1+0x314], R0 ;  /* 0x0003140001007387 */ /* 0x0001e80000100800 */
[----:B0-----:R-:W3:Y:S04]  /*13740*/  LDL.LU R0, [R1+0x1ac] ;  /* 0x0001ac0001007983 */ /* 0x001ee80000300800 */
[----:B------:R0:W-:Y:S04]  /*13750*/  STL [R1+0x310], R2 ;  /* 0x0003100201007387 */ /* 0x0001e80000100800 */
[----:B------:R-:W3:Y:S04]  /*13760*/  LDL.LU R3, [R1+0x1a8] ;  /* 0x0001a80001037983 */ /* 0x000ee80000300800 */
        /* <DEDUP_REMOVED lines=34> */
[----:B--2---:R-:W-:-:S02]  /*13990*/  SEL R13, R25, R11, !P4 ;  /* 0x0000000b190d7207 */ /* 0x004fc40006000000 */
[C---:B------:R-:W-:Y:S01]  /*139a0*/  SEL R12, R25.reuse, R10, !P4 ;  /* 0x0000000a190c7207 */ /* 0x040fe20006000000 */
[----:B------:R-:W-:Y:S01]  /*139b0*/  STL [R1+0x254], R17 ;  /* 0x0002541101007387 */ /* 0x000fe20000100800 */
[C---:B---3--:R-:W-:Y:S02]  /*139c0*/  SEL R11, R25.reuse, R9, !P4 ;  /* 0x00000009190b7207 */ /* 0x048fe40006000000 */
[C---:B------:R-:W-:Y:S01]  /*139d0*/  SEL R10, R25.reuse, R8, !P4 ;  /* 0x00000008190a7207 */ /* 0x040fe20006000000 */
        /* <DEDUP_REMOVED lines=15> */
[----:B0-----:R-:W-:-:S02]  /*13ad0*/  SEL R7, R25, R6, !P4 ;  /* 0x0000000619077207 */ /* 0x001fc40006000000 */
[----:B------:R-:W-:-:S03]  /*13ae0*/  SEL R6, R25, R0, !P4 ;  /* 0x0000000019067207 */ /* 0x000fc60006000000 */
[----:B------:R-:W-:Y:S04]  /*13af0*/  STL [R1+0x21c], R7 ;  /* 0x00021c0701007387 */ /* 0x000fe80000100800 */
        /* <DEDUP_REMOVED lines=33> */
[----:B------:R-:W-:Y:S04]  /*13d10*/  STL [R1+0x20c], R5 ;  /* 0x00020c0501007387 */ /* 0x000fe80000100800 */
[----:B------:R-:W3:Y:S04]  /*13d20*/  LDL.LU R6, [R1+0x108] ;  /* 0x0001080001067983 */ /* 0x000ee80000300800 */
[----:B------:R0:W-:Y:S04]  /*13d30*/  STL [R1+0x1fc], R0 ;  /* 0x0001fc0001007387 */ /* 0x0001e80000100800 */
[----:B0-----:R-:W3:Y:S04]  /*13d40*/  LDL.LU R0, [R1+0xf8] ;  /* 0x0000f80001007983 */ /* 0x001ee80000300800 */
[----:B------:R-:W3:Y:S04]  /*13d50*/  LDL.LU R5, [R1+0x104] ;  /* 0x0001040001057983 */ /* 0x000ee80000300800 */
[----:B------:R-:W3:Y:S01]  /*13d60*/  LDL.LU R4, [R1+0x100] ;  /* 0x0001000001047983 */ /* 0x000ee20000300800 */
        /* <DEDUP_REMOVED lines=31> */
[C---:B--2---:R-:W-:Y:S01]  /*13f60*/  SEL R14, R25.reuse, R12, !P4 ;  /* 0x0000000c190e7207 */ /* 0x044fe20006000000 */
[----:B------:R-:W-:Y:S01]  /*13f70*/  STL [R1+0x1a8], R18 ;  /* 0x0001a81201007387 */ /* 0x000fe20000100800 */
[----:B------:R-:W-:-:S02]  /*13f80*/  SEL R13, R25, R11, !P4 ;  /* 0x0000000b190d7207 */ /* 0x000fc40006000000 */
[C---:B---3--:R-:W-:Y:S01]  /*13f90*/  SEL R12, R25.reuse, R10, !P4 ;  /* 0x0000000a190c7207 */ /* 0x048fe20006000000 */
        /* <DEDUP_REMOVED lines=17> */
[C---:B------:R-:W-:Y:S02]  /*140b0*/  SEL R7, R25.reuse, R6, !P4 ;  /* 0x0000000619077207 */ /* 0x040fe40006000000 */
[C---:B------:R-:W-:Y:S01]  /*140c0*/  SEL R6, R25.reuse, R0, !P4 ;  /* 0x0000000019067207 */ /* 0x040fe20006000000 */
[----:B------:R-:W-:Y:S04]  /*140d0*/  STL [R1+0x148], R8 ;  /* 0x0001480801007387 */ /* 0x000fe80000100800 */
[----:B------:R-:W-:Y:S04]  /*140e0*/  STL [R1+0x144], R7 ;  /* 0x0001440701007387 */ /* 0x000fe80000100800 */
[----:B------:R-:W-:Y:S04]  /*140f0*/  STL [R1+0x140], R6 ;  /* 0x0001400601007387 */ /* 0x000fe80000100800 */
[----:B------:R-:W4:Y:S01]  /*14100*/  LDL.LU R29, [R1+0xf0] ;  /* 0x0000f000011d7983 */ /* 0x000f220000300800 */
[----:B------:R-:W-:-:S02]  /*14110*/  SEL R5, R25, R5, !P4 ;  /* 0x0000000519057207 */ /* 0x000fc40006000000 */
        /* <DEDUP_REMOVED lines=27> */
[----:B-1----:R-:W3:Y:S04]  /*142d0*/  LDL.LU R0, [R1+0x78] ;  /* 0x0000780001007983 */ /* 0x002ee80000300800 */
[----:B------:R-:W3:Y:S04]  /*142e0*/  LDL.LU R6, [R1+0x7c] ;  /* 0x00007c0001067983 */ /* 0x000ee80000300800 */
[----:B------:R0:W-:Y:S04]  /*142f0*/  STL [R1+0x134], R3 ;  /* 0x0001340301007387 */ /* 0x0001e80000100800 */
[----:B------:R-:W3:Y:S04]  /*14300*/  LDL.LU R5, [R1+0x64] ;  /* 0x0000640001057983 */ /* 0x000ee80000300800 */
[----:B------:R1:W-:Y:S04]  /*14310*/  STL [R1+0x130], R2 ;  /* 0x0001300201007387 */ /* 0x0003e80000100800 */
[----:B------:R-:W3:Y:S04]  /*14320*/  LDL.LU R4, [R1+0x34] ;  /* 0x0000340001047983 */ /* 0x000ee80000300800 */
[----:B0-----:R-:W3:Y:S04]  /*14330*/  LDL.LU R3, [R1+0x2c] ;  /* 0x00002c0001037983 */ /* 0x001ee80000300800 */
[----:B-1----:R-:W3:Y:S04]  /*14340*/  LDL.LU R2, [R1+0x1c] ;  /* 0x00001c0001027983 */ /* 0x002ee80000300800 */
[----:B------:R-:W3:Y:S01]  /*14350*/  LDL.LU R18, [R1+0x10] ;  /* 0x0000100001127983 */ /* 0x000ee20000300800 */
[----:B----4-:R-:W-:-:S05]  /*14360*/  SEL R29, R25, R29, !P4 ;  /* 0x0000001d191d7207 */ /* 0x010fca0006000000 */
[----:B------:R0:W-:Y:S04]  /*14370*/  STL [R1+0x12c], R29 ;  /* 0x00012c1d01007387 */ /* 0x0001e80000100800 */
[----:B0-----:R-:W4:Y:S01]  /*14380*/  LDL.LU R29, [R1+0x20cc] ;  /* 0x0020cc00011d7983 */ /* 0x001f220000300800 */
[C---:B-----5:R-:W-:Y:S02]  /*14390*/  SEL R26, R25.reuse, R26, !P4 ;  /* 0x0000001a191a7207 */ /* 0x060fe40006000000 */
[C---:B------:R-:W-:Y:S02]  /*143a0*/  SEL R27, R25.reuse, R27, !P4 ;  /* 0x0000001b191b7207 */ /* 0x040fe40006000000 */
[C---:B------:R-:W-:Y:S02]  /*143b0*/  SEL R24, R25.reuse, R24, !P4 ;  /* 0x0000001819187207 */ /* 0x040fe40006000000 */
[----:B------:R-:W-:-:S02]  /*143c0*/  SEL R23, R25, R23, !P4 ;  /* 0x0000001719177207 */ /* 0x000fc40006000000 */
[C---:B------:R-:W-:Y:S02]  /*143d0*/  SEL R22, R25.reuse, R22, !P4 ;  /* 0x0000001619167207 */ /* 0x040fe40006000000 */
[C---:B------:R-:W-:Y:S02]  /*143e0*/  SEL R21, R25.reuse, R21, !P4 ;  /* 0x0000001519157207 */ /* 0x040fe40006000000 */
[C---:B------:R-:W-:Y:S02]  /*143f0*/  SEL R20, R25.reuse, R20, !P4 ;  /* 0x0000001419147207 */ /* 0x040fe40006000000 */
[C---:B------:R-:W-:Y:S02]  /*14400*/  SEL R28, R25.reuse, R28, !P4 ;  /* 0x0000001c191c7207 */ /* 0x040fe40006000000 */
[C---:B------:R-:W-:Y:S02]  /*14410*/  SEL R19, R25.reuse, R19, !P4 ;  /* 0x0000001319137207 */ /* 0x040fe40006000000 */
[----:B------:R-:W-:-:S02]  /*14420*/  SEL R17, R25, R17, !P4 ;  /* 0x0000001119117207 */ /* 0x000fc40006000000 */
[C---:B------:R-:W-:Y:S02]  /*14430*/  SEL R16, R25.reuse, R16, !P4 ;  /* 0x0000001019107207 */ /* 0x040fe40006000000 */
[C---:B------:R-:W-:Y:S02]  /*14440*/  SEL R15, R25.reuse, R15, !P4 ;  /* 0x0000000f190f7207 */ /* 0x040fe40006000000 */
[C---:B------:R-:W-:Y:S02]  /*14450*/  SEL R14, R25.reuse, R14, !P4 ;  /* 0x0000000e190e7207 */ /* 0x040fe40006000000 */
[C---:B------:R-:W-:Y:S02]  /*14460*/  SEL R13, R25.reuse, R13, !P4 ;  /* 0x0000000d190d7207 */ /* 0x040fe40006000000 */
[C---:B--2---:R-:W-:Y:S02]  /*14470*/  SEL R12, R25.reuse, R12, !P4 ;  /* 0x0000000c190c7207 */ /* 0x044fe40006000000 */
[----:B------:R-:W-:-:S02]  /*14480*/  SEL R11, R25, R11, !P4 ;  /* 0x0000000b190b7207 */ /* 0x000fc40006000000 */
[C---:B---3--:R-:W-:Y:S02]  /*14490*/  SEL R10, R25.reuse, R10, !P4 ;  /* 0x0000000a190a7207 */ /* 0x048fe40006000000 */
        /* <DEDUP_REMOVED lines=9> */
[----:B----4-:R-:W-:-:S05]  /*14530*/  SEL R29, R25, R29, !P4 ;  /* 0x0000001d191d7207 */ /* 0x010fca0006000000 */
[----:B------:R0:W-:Y:S04]  /*14540*/  STL [R1+0x128], R29 ;  /* 0x0001281d01007387 */ /* 0x0001e80000100800 */
[----:B0-----:R-:W2:Y:S04]  /*14550*/  LDL.LU R29, [R1+0x20c8] ;  /* 0x0020c800011d7983 */ /* 0x001ea80000300800 */
[----:B------:R0:W-:Y:S04]  /*14560*/  STL [R1+0x124], R26 ;  /* 0x0001241a01007387 */ /* 0x0001e80000100800 */
[----:B0-----:R-:W3:Y:S04]  /*14570*/  LDL.LU R26, [R1+0x20c4] ;  /* 0x0020c400011a7983 */ /* 0x001ee80000300800 */
[----:B------:R0:W-:Y:S04]  /*14580*/  STL [R1+0x120], R27 ;  /* 0x0001201b01007387 */ /* 0x0001e80000100800 */
[----:B0-----:R-:W4:Y:S04]  /*14590*/  LDL.LU R27, [R1+0x20c0] ;  /* 0x0020c000011b7983 */ /* 0x001f280000300800 */
[----:B------:R0:W-:Y:S04]  /*145a0*/  STL [R1+0x11c], R24 ;  /* 0x00011c1801007387 */ /* 0x0001e80000100800 */
[----:B0-----:R-:W5:Y:S04]  /*145b0*/  LDL.LU R24, [R1+0x20bc] ;  /* 0x0020bc0001187983 */ /* 0x001f680000300800 */
        /* <DEDUP_REMOVED lines=9> */
[----:B0-----:R-:W3:Y:S04]  /*14650*/  LDL.LU R28, [R1+0x20a8] ;  /* 0x0020a800011c7983 */ /* 0x001ee80000300800 */
[----:B------:R0:W-:Y:S04]  /*14660*/  STL [R1+0x104], R19 ;  /* 0x0001041301007387 */ /* 0x0001e80000100800 */
[----:B0-----:R-:W2:Y:S04]  /*14670*/  LDL.LU R19, [R1+0x20a4] ;  /* 0x0020a40001137983 */ /* 0x001ea80000300800 */
[----:B------:R0:W-:Y:S04]  /*14680*/  STL [R1+0x100], R17 ;  /* 0x0001001101007387 */ /* 0x0001e80000100800 */
[----:B0-----:R-:W5:Y:S04]  /*14690*/  LDL.LU R17, [R1+0x20a0] ;  /* 0x0020a00001117983 */ /* 0x001f680000300800 */
[----:B------:R0:W-:Y:S04]  /*146a0*/  STL [R1+0xfc], R16 ;  /* 0x0000fc1001007387 */ /* 0x0001e80000100800 */
[----:B0-----:R-:W4:Y:S04]  /*146b0*/  LDL.LU R16, [R1+0x209c] ;  /* 0x00209c0001107983 */ /* 0x001f280000300800 */
        /* <DEDUP_REMOVED lines=27> */
[----:B0-----:R-:W5:Y:S04]  /*14870*/  LDL.LU R3, [R1+0x2068] ;  /* 0x0020680001037983 */ /* 0x001f680000300800 */
[----:B------:R0:W-:Y:S04]  /*14880*/  STL [R1+0xa0], R2 ;  /* 0x0000a00201007387 */ /* 0x0001e80000100800 */
[----:B0-----:R-:W3:Y:S01]  /*14890*/  LDL.LU R2, [R1+0x2064] ;  /* 0x0020640001027983 */ /* 0x001ee20000300800 */
[----:B--2---:R-:W-:-:S05]  /*148a0*/  SEL R0, R25, R0, !P4 ;  /* 0x0000000019007207 */ /* 0x004fca0006000000 */
[----:B------:R0:W-:Y:S02]  /*148b0*/  STL [R1+0x9c], R0 ;  /* 0x00009c0001007387 */ /* 0x0001e40000100800 */
[----:B0-----:R-:W-:-:S05]  /*148c0*/  SEL R0, R25, R18, !P4 ;  /* 0x0000001219007207 */ /* 0x001fca0006000000 */
[----:B------:R5:W-:Y:S02]  /*148d0*/  STL [R1+0x94], R0 ;  /* 0x0000940001007387 */ /* 0x000be40000100800 */
[C---:B-----5:R-:W-:Y:S02]  /*148e0*/  SEL R0, R25.reuse, R3, !P4 ;  /* 0x0000000319007207 */ /* 0x060fe40006000000 */
[C---:B----4-:R-:W-:Y:S02]  /*148f0*/  SEL R3, R25.reuse, R5, !P4 ;  /* 0x0000000519037207 */ /* 0x050fe40006000000 */
[C---:B---3--:R-:W-:Y:S02]  /*14900*/  SEL R18, R25.reuse, R2, !P4 ;  /* 0x0000000219127207 */ /* 0x048fe40006000000 */
[----:B------:R-:W-:-:S03]  /*14910*/  SEL R2, R25, R4, !P4 ;  /* 0x0000000419027207 */ /* 0x000fc60006000000 */
[----:B------:R-:W-:Y:S04]  /*14920*/  STL [R1+0x8c], R18 ;  /* 0x00008c1201007387 */ /* 0x000fe80000100800 */
[----:B------:R0:W-:Y:S04]  /*14930*/  STL [R1+0x88], R0 ;  /* 0x0000880001007387 */ /* 0x0001e80000100800 */
[----:B------:R1:W-:Y:S04]  /*14940*/  STL [R1+0x84], R2 ;  /* 0x0000840201007387 */ /* 0x0003e80000100800 */
[----:B------:R2:W-:Y:S01]  /*14950*/  STL [R1+0x80], R3 ;  /* 0x0000800301007387 */ /* 0x0005e20000100800 */
[----:B0-----:R-:W-:-:S02]  /*14960*/  SEL R0, R25, R6, !P4 ;  /* 0x0000000619007207 */ /* 0x001fc40006000000 */
[----:B-1----:R-:W-:-:S03]  /*14970*/  SEL R2, R25, R7, !P4 ;  /* 0x0000000719027207 */ /* 0x002fc60006000000 */
[----:B------:R0:W-:Y:S01]  /*14980*/  STL [R1+0x7c], R0 ;  /* 0x00007c0001007387 */ /* 0x0001e20000100800 */
[----:B--2---:R-:W-:-:S03]  /*14990*/  SEL R3, R25, R8, !P4 ;  /* 0x0000000819037207 */ /* 0x004fc60006000000 */
[----:B------:R1:W-:Y:S04]  /*149a0*/  STL [R1+0x78], R2 ;  /* 0x0000780201007387 */ /* 0x0003e80000100800 */
[----:B------:R2:W-:Y:S01]  /*149b0*/  STL [R1+0x74], R3 ;  /* 0x0000740301007387 */ /* 0x0005e20000100800 */
[C---:B0-----:R-:W-:Y:S02]  /*149c0*/  SEL R0, R25.reuse, R9, !P4 ;  /* 0x0000000919007207 */ /* 0x041fe40006000000 */
        /* <DEDUP_REMOVED lines=10> */
[----:B------:R2:W-:Y:S04]  /*14a70*/  STL [R1+0x44], R3 ;  /* 0x0000440301007387 */ /* 0x0005e80000100800 */
[----:B------:R-:W3:Y:S01]  /*14a80*/  LDL.LU R4, [R1+0x8] ;  /* 0x0000080001047983 */ /* 0x000ee20000300800 */
[C---:B0-----:R-:W-:Y:S02]  /*14a90*/  SEL R0, R25.reuse, R15, !P4 ;  /* 0x0000000f19007207 */ /* 0x041fe40006000000 */
[----:B-1----:R-:W-:-:S03]  /*14aa0*/  SEL R2, R25, R16, !P4 ;  /* 0x0000001019027207 */ /* 0x002fc60006000000 */
[----:B------:R0:W-:Y:S01]  /*14ab0*/  STL [R1+0x40], R0 ;  /* 0x0000400001007387 */ /* 0x0001e20000100800 */
[----:B------:R-:W-:-:S03]  /*14ac0*/  SEL R5, R25, R19, !P4 ;  /* 0x0000001319057207 */ /* 0x000fc60006000000 */
[----:B------:R1:W-:Y:S01]  /*14ad0*/  STL [R1+0x3c], R2 ;  /* 0x00003c0201007387 */ /* 0x0003e20000100800 */
[----:B------:R-:W-:-:S03]  /*14ae0*/  SEL R6, R25, R21, !P4 ;  /* 0x0000001519067207 */ /* 0x000fc60006000000 */
[----:B--2---:R-:W2:Y:S01]  /*14af0*/  LDL.LU R3, [R1+0xc] ;  /* 0x00000c0001037983 */ /* 0x004ea20000300800 */
[C---:B0-----:R-:W-:Y:S02]  /*14b00*/  SEL R0, R25.reuse, R17, !P4 ;  /* 0x0000001119007207 */ /* 0x041fe40006000000 */
[----:B-1----:R-:W-:-:S03]  /*14b10*/  SEL R2, R25, R20, !P4 ;  /* 0x0000001419027207 */ /* 0x002fc60006000000 */
[----:B------:R0:W-:Y:S01]  /*14b20*/  STL [R1+0x34], R0 ;  /* 0x0000340001007387 */ /* 0x0001e20000100800 */
[----:B------:R-:W-:-:S03]  /*14b30*/  SEL R18, R25, R23, !P4 ;  /* 0x0000001719127207 */ /* 0x000fc60006000000 */
[----:B0-----:R-:W4:Y:S04]  /*14b40*/  LDL.LU R0, [R1+0x18] ;  /* 0x0000180001007983 */ /* 0x001f280000300800 */
[----:B------:R0:W-:Y:S04]  /*14b50*/  STL [R1+0x2c], R5 ;  /* 0x00002c0501007387 */ /* 0x0001e80000100800 */
[----:B------:R1:W-:Y:S04]  /*14b60*/  STL [R1+0x24], R2 ;  /* 0x0000240201007387 */ /* 0x0003e80000100800 */
[----:B0-----:R-:W5:Y:S01]  /*14b70*/  LDL.LU R5, [R1+0x20] ;  /* 0x0000200001057983 */ /* 0x001f620000300800 */
[----:B-1----:R-:W-:-:S03]  /*14b80*/  SEL R2, R25, R22, !P4 ;  /* 0x0000001619027207 */ /* 0x002fc60006000000 */
[----:B------:R0:W-:Y:S04]  /*14b90*/  STL [R1+0x1c], R6 ;  /* 0x00001c0601007387 */ /* 0x0001e80000100800 */
[----:B0-----:R-:W5:Y:S04]  /*14ba0*/  LDL.LU R6, [R1+0x28] ;  /* 0x0000280001067983 */ /* 0x001f680000300800 */
[----:B------:R0:W-:Y:S04]  /*14bb0*/  STL [R1+0x14], R2 ;  /* 0x0000140201007387 */ /* 0x0001e80000100800 */
[----:B------:R-:W5:Y:S04]  /*14bc0*/  LDL.LU R7, [R1+0x30] ;  /* 0x0000300001077983 */ /* 0x000f680000300800 */
[----:B------:R-:W-:Y:S01]  /*14bd0*/  STL [R1+0x1fd0], R18 ;  /* 0x001fd01201007387 */ /* 0x000fe20000100800 */
[----:B0-----:R-:W-:-:S03]  /*14be0*/  SEL R2, R25, R24, !P4 ;  /* 0x0000001819027207 */ /* 0x001fc60006000000 */
[----:B------:R-:W5:Y:S04]  /*14bf0*/  LDL.LU R8, [R1+0x38] ;  /* 0x0000380001087983 */ /* 0x000f680000300800 */
[----:B------:R-:W5:Y:S04]  /*14c00*/  LDL.LU R9, [R1+0x48] ;  /* 0x0000480001097983 */ /* 0x000f680000300800 */
[----:B------:R0:W-:Y:S04]  /*14c10*/  STL [R1], R2 ;  /* 0x0000000201007387 */ /* 0x0001e80000100800 */
[----:B------:R-:W5:Y:S04]  /*14c20*/  LDL.LU R10, [R1+0x50] ;  /* 0x00005000010a7983 */ /* 0x000f680000300800 */
[----:B------:R-:W5:Y:S01]  /*14c30*/  LDL.LU R11, [R1+0x58] ;  /* 0x00005800010b7983 */ /* 0x000f620000300800 */
[----:B0-----:R-:W-:-:S03]  /*14c40*/  LEA.HI.X.SX32 R2, R28, UR9, 0x1, P6 ;  /* 0x000000091c027c11 */ /* 0x001fc6000b0f0eff */
[----:B------:R-:W5:Y:S01]  /*14c50*/  LDL.LU R12, [R1+0x60] ;  /* 0x00006000010c7983 */ /* 0x000f620000300800 */
[----:B------:R-:W-:-:S03]  /*14c60*/  IMAD R28, R26, UR7, RZ ;  /* 0x000000071a1c7c24 */ /* 0x000fc6000f8e02ff */
[----:B------:R0:W-:Y:S04]  /*14c70*/  STL [R1+0x1fc4], R2 ;  /* 0x001fc40201007387 */ /* 0x0001e80000100800 */
[----:B------:R-:W5:Y:S04]  /*14c80*/  LDL.LU R13, [R1+0x68] ;  /* 0x00006800010d7983 */ /* 0x000f680000300800 */
[----:B------:R-:W5:Y:S01]  /*14c90*/  LDL.LU R14, [R1+0x70] ;  /* 0x00007000010e7983 */ /* 0x000f620000300800 */
[----:B0-----:R-:W-:Y:S02]  /*14ca0*/  IMAD R2, R27, UR7, RZ ;  /* 0x000000071b027c24 */ /* 0x001fe4000f8e02ff */
[----:B------:R-:W-:-:S03]  /*14cb0*/  IMAD R27, R29, UR7, RZ ;  /* 0x000000071d1b7c24 */ /* 0x000fc6000f8e02ff */
[----:B------:R-:W-:Y:S04]  /*14cc0*/  STL [R1+0x4], R2 ;  /* 0x0000040201007387 */ /* 0x000fe80000100800 */
[----:B------:R-:W-:Y:S04]  /*14cd0*/  STL [R1+0x1fd4], R28 ;  /* 0x001fd41c01007387 */ /* 0x000fe80000100800 */
[----:B------:R-:W-:Y:S01]  /*14ce0*/  STL [R1+0x1fd8], R27 ;  /* 0x001fd81b01007387 */ /* 0x000fe20000100800 */
[----:B---3--:R-:W-:-:S05]  /*14cf0*/  IMAD R26, R4, UR7, RZ ;  /* 0x00000007041a7c24 */ /* 0x008fca000f8e02ff */
[----:B------:R-:W-:Y:S04]  /*14d00*/  STL [R1+0x1fdc], R26 ;  /* 0x001fdc1a01007387 */ /* 0x000fe80000100800 */
[----:B------:R-:W3:Y:S01]  /*14d10*/  LDL.LU R15, [R1+0x90] ;  /* 0x00009000010f7983 */ /* 0x000ee20000300800 */
[----:B--2---:R-:W-:-:S05]  /*14d20*/  IMAD R3, R3, UR7, RZ ;  /* 0x0000000703037c24 */ /* 0x004fca000f8e02ff */
[----:B------:R-:W-:Y:S01]  /*14d30*/  STL [R1+0x1fe0], R3 ;  /* 0x001fe00301007387 */ /* 0x000fe20000100800 */
[----:B----4-:R-:W-:-:S03]  /*14d40*/  IMAD R4, R0, UR7, RZ ;  /* 0x0000000700047c24 */ /* 0x010fc6000f8e02ff */
[----:B------:R-:W2:Y:S04]  /*14d50*/  LDL.LU R0, [R1+0x98] ;  /* 0x0000980001007983 */ /* 0x000ea80000300800 */
[----:B------:R-:W-:Y:S01]  /*14d60*/  STL [R1+0x1fe4], R4 ;  /* 0x001fe40401007387 */ /* 0x000fe20000100800 */
[----:B-----5:R-:W-:-:S05]  /*14d70*/  IMAD R5, R5, UR7, RZ ;  /* 0x0000000705057c24 */ /* 0x020fca000f8e02ff */
[----:B------:R-:W-:Y:S01]  /*14d80*/  STL [R1+0x1fe8], R5 ;  /* 0x001fe80501007387 */ /* 0x000fe20000100800 */
[----:B------:R-:W-:Y:S02]  /*14d90*/  IMAD R6, R6, UR7, RZ ;  /* 0x0000000706067c24 */ /* 0x000fe4000f8e02ff */
[----:B------:R-:W-:-:S03]  /*14da0*/  IMAD R7, R7, UR7, RZ ;  /* 0x0000000707077c24 */ /* 0x000fc6000f8e02ff */
[----:B------:R-:W-:Y:S01]  /*14db0*/  STL [R1+0x1fec], R6 ;  /* 0x001fec0601007387 */ /* 0x000fe20000100800 */
[----:B------:R-:W-:-:S03]  /*14dc0*/  IMAD R8, R8, UR7, RZ ;  /* 0x0000000708087c24 */ /* 0x000fc6000f8e02ff */
[----:B------:R-:W-:Y:S01]  /*14dd0*/  STL [R1+0x1fc0], R7 ;  /* 0x001fc00701007387 */ /* 0x000fe20000100800 */
[----:B------:R-:W-:-:S03]  /*14de0*/  IMAD R9, R9, UR7, RZ ;  /* 0x0000000709097c24 */ /* 0x000fc6000f8e02ff */
[----:B------:R-:W-:Y:S01]  /*14df0*/  STL [R1+0x1ff0], R8 ;  /* 0x001ff00801007387 */ /* 0x000fe20000100800 */
[----:B------:R-:W-:-:S03]  /*14e00*/  IMAD R10, R10, UR7, RZ ;  /* 0x000000070a0a7c24 */ /* 0x000fc6000f8e02ff */
[----:B------:R0:W-:Y:S01]  /*14e10*/  STL [R1+0x1ff4], R9 ;  /* 0x001ff40901007387 */ /* 0x0001e20000100800 */
[----:B------:R-:W-:-:S03]  /*14e20*/  IMAD R11, R11, UR7, RZ ;  /* 0x000000070b0b7c24 */ /* 0x000fc6000f8e02ff */
[----:B------:R1:W-:Y:S01]  /*14e30*/  STL [R1+0x1ff8], R10 ;  /* 0x001ff80a01007387 */ /* 0x0003e20000100800 */
[----:B------:R-:W-:-:S03]  /*14e40*/  IMAD R12, R12, UR7, RZ ;  /* 0x000000070c0c7c24 */ /* 0x000fc6000f8e02ff */
[----:B------:R-:W-:Y:S04]  /*14e50*/  STL [R1+0x1ffc], R11 ;  /* 0x001ffc0b01007387 */ /* 0x000fe80000100800 */
[----:B------:R-:W4:Y:S01]  /*14e60*/  LDL.LU R17, [R1+0xa8] ;  /* 0x0000a80001117983 */ /* 0x000f220000300800 */
[----:B------:R-:W-:-:S03]  /*14e70*/  IMAD R13, R13, UR7, RZ ;  /* 0x000000070d0d7c24 */ /* 0x000fc6000f8e02ff */
[----:B------:R-:W5:Y:S01]  /*14e80*/  LDL.LU R19, [R1+0xb0] ;  /* 0x0000b00001137983 */ /* 0x000f620000300800 */
[----:B------:R-:W-:-:S03]  /*14e90*/  IMAD R14, R14, UR7, RZ ;  /* 0x000000070e0e7c24 */ /* 0x000fc6000f8e02ff */
[----:B------:R-:W-:Y:S04]  /*14ea0*/  STL [R1+0x2000], R12 ;  /* 0x0020000c01007387 */ /* 0x000fe80000100800 */
[----:B------:R-:W5:Y:S04]  /*14eb0*/  LDL.LU R20, [R1+0xe0] ;  /* 0x0000e00001147983 */ /* 0x000f680000300800 */
[----:B------:R-:W5:Y:S04]  /*14ec0*/  LDL.LU R21, [R1+0x168] ;  /* 0x0001680001157983 */ /* 0x000f680000300800 */
[----:B------:R-:W-:Y:S04]  /*14ed0*/  STL [R1+0x2004], R13 ;  /* 0x0020040d01007387 */ /* 0x000fe80000100800 */
[----:B------:R-:W5:Y:S04]  /*14ee0*/  LDL.LU R22, [R1+0x16c] ;  /* 0x00016c0001167983 */ /* 0x000f680000300800 */
[----:B------:R-:W5:Y:S04]  /*14ef0*/  LDL.LU R23, [R1+0x170] ;  /* 0x0001700001177983 */ /* 0x000f680000300800 */
[----:B------:R-:W-:Y:S04]  /*14f00*/  STL [R1+0x2008], R14 ;  /* 0x0020080e01007387 */ /* 0x000fe80000100800 */
[----:B------:R-:W5:Y:S04]  /*14f10*/  LDL.LU R24, [R1+0x174] ;  /* 0x0001740001187983 */ /* 0x000f680000300800 */
[----:B------:R-:W5:Y:S01]  /*14f20*/  LDL.LU R25, [R1+0x178] ;  /* 0x0001780001197983 */ /* 0x000f620000300800 */
[----:B---3--:R-:W-:-:S05]  /*14f30*/  IMAD R15, R15, UR7, RZ ;  /* 0x000000070f0f7c24 */ /* 0x008fca000f8e02ff */
[----:B------:R-:W-:Y:S04]  /*14f40*/  STL [R1+0x200c], R15 ;  /* 0x00200c0f01007387 */ /* 0x000fe80000100800 */
[----:B------:R-:W3:Y:S04]  /*14f50*/  LDL.LU R29, [R1+0x17c] ;  /* 0x00017c00011d7983 */ /* 0x000ee80000300800 */
[----:B0-----:R-:W1:Y:S04]  /*14f60*/  LDL.LU R9, [R1+0x180] ;  /* 0x0001800001097983 */ /* 0x001e680000300800 */
[----:B------:R-:W3:Y:S04]  /*14f70*/  LDL.LU R8, [R1+0x184] ;  /* 0x0001840001087983 */ /* 0x000ee80000300800 */
        /* <DEDUP_REMOVED lines=8> */
[----:B------:R-:W3:Y:S01]  /*15000*/  LDL.LU R2, [R1+0x1e0] ;  /* 0x0001e00001027983 */ /* 0x000ee20000300800 */
[----:B--2---:R-:W-:-:S03]  /*15010*/  IMAD R16, R0, UR7, RZ ;  /* 0x0000000700107c24 */ /* 0x004fc6000f8e02ff */
[----:B------:R-:W2:Y:S04]  /*15020*/  LDL.LU R18, [R1+0x1e4] ;  /* 0x0001e40001127983 */ /* 0x000ea80000300800 */
[----:B------:R-:W2:Y:S04]  /*15030*/  LDL.LU R0, [R1+0x1e8] ;  /* 0x0001e80001007983 */ /* 0x000ea80000300800 */
[----:B------:R-:W-:Y:S01]  /*15040*/  STL [R1+0x2010], R16 ;  /* 0x0020101001007387 */ /* 0x000fe20000100800 */
[----:B----4-:R-:W-:Y:S02]  /*15050*/  IMAD R17, R17, UR7, RZ ;  /* 0x0000000711117c24 */ /* 0x010fe4000f8e02ff */
[----:B-----5:R-:W-:-:S03]  /*15060*/  IMAD R19, R19, UR7, RZ ;  /* 0x0000000713137c24 */ /* 0x020fc6000f8e02ff */
[----:B------:R-:W-:Y:S01]  /*15070*/  STL [R1+0x2014], R17 ;  /* 0x0020141101007387 */ /* 0x000fe20000100800 */
[----:B------:R-:W-:-:S03]  /*15080*/  IMAD R20, R20, UR7, RZ ;  /* 0x0000000714147c24 */ /* 0x000fc6000f8e02ff */
        /* <DEDUP_REMOVED lines=10> */
[----:B------:R-:W-:Y:S04]  /*15130*/  STL [R1+0x202c], R24 ;  /* 0x00202c1801007387 */ /* 0x000fe80000100800 */
[----:B------:R-:W-:Y:S01]  /*15140*/  STL [R1+0x2030], R25 ;  /* 0x0020301901007387 */ /* 0x000fe20000100800 */
[----:B---3--:R-:W-:Y:S02]  /*15150*/  IMAD R29, R29, UR7, RZ ;  /* 0x000000071d1d7c24 */ /* 0x008fe4000f8e02ff */
[----:B-1----:R-:W-:-:S03]  /*15160*/  IMAD R10, R9, UR7, RZ ;  /* 0x00000007090a7c24 */ /* 0x002fc6000f8e02ff */
        /* <DEDUP_REMOVED lines=14> */
[----:B------:R1:W-:Y:S04]  /*15250*/  STL [R1+0x38], R4 ;  /* 0x0000380401007387 */ /* 0x0003e80000100800 */
[----:B------:R3:W-:Y:S01]  /*15260*/  STL [R1+0x48], R3 ;  /* 0x0000480301007387 */ /* 0x0007e20000100800 */
[----:B0-----:R-:W-:Y:S02]  /*15270*/  IMAD R5, R27, UR7, RZ ;  /* 0x000000071b057c24 */ /* 0x001fe4000f8e02ff */
[----:B-1----:R-:W-:-:S03]  /*15280*/  IMAD R4, R28, UR7, RZ ;  /* 0x000000071c047c24 */ /* 0x002fc6000f8e02ff */
[----:B------:R-:W-:Y:S01]  /*15290*/  STL [R1+0x50], R5 ;  /* 0x0000500501007387 */ /* 0x000fe20000100800 */
[----:B---3--:R-:W-:-:S03]  /*152a0*/  IMAD R3, R2, UR7, RZ ;  /* 0x0000000702037c24 */ /* 0x008fc6000f8e02ff */
[----:B------:R-:W-:Y:S04]  /*152b0*/  STL [R1+0x58], R4 ;  /* 0x0000580401007387 */ /* 0x000fe80000100800 */
[----:B------:R-:W-:Y:S04]  /*152c0*/  STL [R1+0x60], R3 ;  /* 0x0000600301007387 */ /* 0x000fe80000100800 */
[----:B------:R-:W3:Y:S01]  /*152d0*/  LDL.LU R29, [R1+0x204] ;  /* 0x00020400011d7983 */ /* 0x000ee20000300800 */
[----:B--2---:R-:W-:Y:S02]  /*152e0*/  IMAD R2, R18, UR7, RZ ;  /* 0x0000000712027c24 */ /* 0x004fe4000f8e02ff */
[----:B------:R-:W-:-:S03]  /*152f0*/  IMAD R0, R0, UR7, RZ ;  /* 0x0000000700007c24 */ /* 0x000fc6000f8e02ff */
[----:B------:R-:W-:Y:S04]  /*15300*/  STL [R1+0x68], R2 ;  /* 0x0000680201007387 */ /* 0x000fe80000100800 */
[----:B---3--:R0:W-:Y:S04]  /*15310*/  STL [R1+0x205c], R29 ;  /* 0x00205c1d01007387 */ /* 0x0081e80000100800 */
[----:B------:R-:W-:Y:S04]  /*15320*/  STL [R1+0x70], R0 ;  /* 0x0000700001007387 */ /* 0x000fe80000100800 */
        /* <DEDUP_REMOVED lines=31> */
[----:B--2---:R-:W-:-:S05]  /*15520*/  IMAD R29, R29, UR7, RZ ;  /* 0x000000071d1d7c24 */ /* 0x004fca000f8e02ff */
[----:B------:R0:W-:Y:S04]  /*15530*/  STL [R1+0x90], R29 ;  /* 0x0000901d01007387 */ /* 0x0001e80000100800 */
[----:B0-----:R-:W2:Y:S02]  /*15540*/  LDL.LU R29, [R1+0x2060] ;  /* 0x00206000011d7983 */ /* 0x001ea40000300800 */
[----:B--2---:R-:W-:-:S05]  /*15550*/  IMAD R29, R29, UR7, RZ ;  /* 0x000000071d1d7c24 */ /* 0x004fca000f8e02ff */
[----:B------:R0:W-:Y:S04]  /*15560*/  STL [R1+0x98], R29 ;  /* 0x0000981d01007387 */ /* 0x0001e80000100800 */
[----:B0-----:R-:W2:Y:S02]  /*15570*/  LDL.LU R29, [R1+0x205c] ;  /* 0x00205c00011d7983 */ /* 0x001ea40000300800 */
[----:B--2---:R-:W-:-:S05]  /*15580*/  IMAD R29, R29, UR7, RZ ;  /* 0x000000071d1d7c24 */ /* 0x004fca000f8e02ff */
[----:B------:R3:W-:Y:S02]  /*15590*/  STL [R1+0xa8], R29 ;  /* 0x0000a81d01007387 */ /* 0x0007e40000100800 */
[----:B---3--:R-:W-:Y:S02]  /*155a0*/  IMAD R29, R25, UR7, RZ ;  /* 0x00000007191d7c24 */ /* 0x008fe4000f8e02ff */
[----:B----4-:R-:W-:Y:S02]  /*155b0*/  IMAD R25, R24, UR7, RZ ;  /* 0x0000000718197c24 */ /* 0x010fe4000f8e02ff */
[----:B-----5:R-:W-:Y:S02]  /*155c0*/  IMAD R24, R23, UR7, RZ ;  /* 0x0000000717187c24 */ /* 0x020fe4000f8e02ff */
[----:B------:R-:W-:Y:S01]  /*155d0*/  IMAD R23, R22, UR7, RZ ;  /* 0x0000000716177c24 */ /* 0x000fe2000f8e02ff */
[----:B------:R-:W-:Y:S01]  /*155e0*/  STL [R1+0xb0], R29 ;  /* 0x0000b01d01007387 */ /* 0x000fe20000100800 */
[----:B------:R-:W-:-:S02]  /*155f0*/  IMAD R22, R21, UR7, RZ ;  /* 0x0000000715167c24 */ /* 0x000fc4000f8e02ff */
[----:B------:R-:W-:Y:S01]  /*15600*/  IMAD R21, R20, UR7, RZ ;  /* 0x0000000714157c24 */ /* 0x000fe2000f8e02ff */
[----:B------:R-:W-:Y:S01]  /*15610*/  STL [R1+0xe0], R25 ;  /* 0x0000e01901007387 */ /* 0x000fe20000100800 */
[----:B------:R-:W-:Y:S02]  /*15620*/  IMAD R20, R19, UR7, RZ ;  /* 0x0000000713147c24 */ /* 0x000fe4000f8e02ff */
[----:B------:R-:W-:Y:S01]  /*15630*/  IMAD R19, R17, UR7, RZ ;  /* 0x0000000711137c24 */ /* 0x000fe2000f8e02ff */
[----:B------:R-:W-:Y:S01]  /*15640*/  STL [R1+0x168], R24 ;  /* 0x0001681801007387 */ /* 0x000fe20000100800 */
[----:B------:R-:W-:Y:S02]  /*15650*/  IMAD R17, R16, UR7, RZ ;  /* 0x0000000710117c24 */ /* 0x000fe4000f8e02ff */
[----:B------:R-:W-:Y:S01]  /*15660*/  IMAD R16, R15, UR7, RZ ;  /* 0x000000070f107c24 */ /* 0x000fe2000f8e02ff */
        /* <DEDUP_REMOVED lines=27> */
[----:B------:R-:W-:Y:S04]  /*15820*/  STL [R1+0x1dc], R8 ;  /* 0x0001dc0801007387 */ /* 0x000fe80000100800 */
[----:B------:R-:W-:Y:S04]  /*15830*/  STL [R1+0x1e0], R7 ;  /* 0x0001e00701007387 */ /* 0x000fe80000100800 */
[----:B------:R-:W-:Y:S04]  /*15840*/  STL [R1+0x1e4], R6 ;  /* 0x0001e40601007387 */ /* 0x000fe80000100800 */
[----:B------:R0:W-:Y:S04]  /*15850*/  STL [R1+0x1e8], R5 ;  /* 0x0001e80501007387 */ /* 0x0001e80000100800 */
[----:B------:R1:W-:Y:S04]  /*15860*/  STL [R1+0x1ec], R4 ;  /* 0x0001ec0401007387 */ /* 0x0003e80000100800 */
[----:B------:R2:W-:Y:S01]  /*15870*/  STL [R1+0x200], R3 ;  /* 0x0002000301007387 */ /* 0x0005e20000100800 */
[----:B0-----:R-:W-:-:S02]  /*15880*/  IMAD R5, R27, UR7, RZ ;  /* 0x000000071b057c24 */ /* 0x001fc4000f8e02ff */
[----:B-1----:R-:W-:-:S03]  /*15890*/  IMAD R4, R28, UR7, RZ ;  /* 0x000000071c047c24 */ /* 0x002fc6000f8e02ff */
[----:B------:R-:W-:Y:S01]  /*158a0*/  STL [R1+0x204], R5 ;  /* 0x0002040501007387 */ /* 0x000fe20000100800 */
[----:B--2---:R-:W-:-:S03]  /*158b0*/  IMAD R3, R2, UR7, RZ ;  /* 0x0000000702037c24 */ /* 0x004fc6000f8e02ff */
[----:B------:R-:W-:Y:S04]  /*158c0*/  STL [R1+0x208], R4 ;  /* 0x0002080401007387 */ /* 0x000fe80000100800 */
[----:B------:R-:W-:Y:S04]  /*158d0*/  STL [R1+0x220], R3 ;  /* 0x0002200301007387 */ /* 0x000fe80000100800 */
[----:B------:R-:W2:Y:S01]  /*158e0*/  LDL.LU R29, [R1+0x2cc] ;  /* 0x0002cc00011d7983 */ /* 0x000ea20000300800 */
[----:B------:R-:W-:Y:S02]  /*158f0*/  IMAD R2, R18, UR7, RZ ;  /* 0x0000000712027c24 */ /* 0x000fe4000f8e02ff */
[----:B------:R-:W-:-:S03]  /*15900*/  IMAD R0, R0, UR7, RZ ;  /* 0x0000000700007c24 */ /* 0x000fc6000f8e02ff */
[----:B------:R-:W-:Y:S04]  /*15910*/  STL [R1+0x240], R2 ;  /* 0x0002400201007387 */ /* 0x000fe80000100800 */
[----:B--2---:R0:W-:Y:S04]  /*15920*/  STL [R1+0x2054], R29 ;  /* 0x0020541d01007387 */ /* 0x0041e80000100800 */
        /* <DEDUP_REMOVED lines=231> */
[----:B0-----:R-:W2:Y:S01]  /*167a0*/  LDL.LU R29, [R1+0x2044] ;  /* 0x00204400011d7983 */ /* 0x001ea20000300800 */
[----:B---3--:R-:W-:Y:S02]  /*167b0*/  IMAD R25, R25, UR7, RZ ;  /* 0x0000000719197c24 */ /* 0x008fe4000f8e02ff */
[----:B--2---:R-:W-:-:S05]  /*167c0*/  IMAD R29, R29, UR7, RZ ;  /* 0x000000071d1d7c24 */ /* 0x004fca000f8e02ff */
[----:B------:R4:W-:Y:S04]  /*167d0*/  STL [R1+0x338], R29 ;  /* 0x0003381d01007387 */ /* 0x0009e80000100800 */
[----:B------:R0:W-:Y:S01]  /*167e0*/  STL [R1+0x334], R25 ;  /* 0x0003341901007387 */ /* 0x0001e20000100800 */
[----:B----4-:R-:W-:Y:S02]  /*167f0*/  IMAD R29, R24, UR7, RZ ;  /* 0x00000007181d7c24 */ /* 0x010fe4000f8e02ff */
[----:B-----5:R-:W-:Y:S02]  /*16800*/  IMAD R24, R22, UR7, RZ ;  /* 0x0000000716187c24 */ /* 0x020fe4000f8e02ff */
[----:B0-----:R-:W-:Y:S02]  /*16810*/  IMAD R25, R23, UR7, RZ ;  /* 0x0000000717197c24 */ /* 0x001fe4000f8e02ff */
        /* <DEDUP_REMOVED lines=47> */
[----:B------:R-:W-:Y:S01]  /*16b10*/  STL [R1+0x238], R4 ;  /* 0x0002380401007387 */ /* 0x000fe20000100800 */
[----:B------:R-:W-:-:S03]  /*16b20*/  IMAD R2, R0, UR7, RZ ;  /* 0x0000000700027c24 */ /* 0x000fc6000f8e02ff */
[----:B------:R-:W2:Y:S04]  /*16b30*/  LDL.LU R0, [R1+0x22c] ;  /* 0x00022c0001007983 */ /* 0x000ea80000300800 */
[----:B------:R-:W-:Y:S04]  /*16b40*/  STL [R1+0x234], R3 ;  /* 0x0002340301007387 */ /* 0x000fe80000100800 */
[----:B------:R-:W3:Y:S04]  /*16b50*/  LDL.LU R29, [R1+0x224] ;  /* 0x00022400011d7983 */ /* 0x000ee80000300800 */
[----:B------:R-:W-:Y:S04]  /*16b60*/  STL [R1+0x230], R2 ;  /* 0x0002300201007387 */ /* 0x000fe80000100800 */
[----:B---3--:R0:W-:Y:S04]  /*16b70*/  STL [R1+0x2040], R29 ;  /* 0x0020401d01007387 */ /* 0x0081e80000100800 */
[----:B0-----:R-:W3:Y:S04]  /*16b80*/  LDL.LU R29, [R1+0x228] ;  /* 0x00022800011d7983 */ /* 0x001ee80000300800 */
        /* <DEDUP_REMOVED lines=19> */
[----:B--2---:R-:W-:-:S03]  /*16cc0*/  IMAD R0, R0, UR7, RZ ;  /* 0x0000000700007c24 */ /* 0x004fc6000f8e02ff */
[----:B------:R-:W2:Y:S04]  /*16cd0*/  LDL.LU R5, [R1+0x1a8] ;  /* 0x0001a80001057983 */ /* 0x000ea80000300800 */
[----:B------:R-:W5:Y:S04]  /*16ce0*/  LDL.LU R4, [R1+0x1a4] ;  /* 0x0001a40001047983 */ /* 0x000f680000300800 */
[----:B------:R-:W5:Y:S04]  /*16cf0*/  LDL.LU R3, [R1+0x1a0] ;  /* 0x0001a00001037983 */ /* 0x000f680000300800 */
[----:B------:R-:W5:Y:S04]  /*16d00*/  LDL.LU R26, [R1+0x190] ;  /* 0x00019000011a7983 */ /* 0x000f680000300800 */
[----:B------:R-:W5:Y:S04]  /*16d10*/  LDL.LU R27, [R1+0x164] ;  /* 0x00016400011b7983 */ /* 0x000f680000300800 */
[----:B------:R-:W5:Y:S04]  /*16d20*/  LDL.LU R28, [R1+0x160] ;  /* 0x00016000011c7983 */ /* 0x000f680000300800 */
[----:B------:R-:W4:Y:S04]  /*16d30*/  LDL.LU R2, [R1+0x15c] ;  /* 0x00015c0001027983 */ /* 0x000f280000300800 */
[----:B------:R-:W5:Y:S04]  /*16d40*/  LDL.LU R18, [R1+0x158] ;  /* 0x0001580001127983 */ /* 0x000f680000300800 */
[----:B------:R0:W-:Y:S04]  /*16d50*/  STL [R1+0x22c], R0 ;  /* 0x00022c0001007387 */ /* 0x0001e80000100800 */
[----:B0-----:R-:W5:Y:S01]  /*16d60*/  LDL.LU R0, [R1+0x154] ;  /* 0x0001540001007983 */ /* 0x001f620000300800 */
[----:B---3--:R-:W-:-:S05]  /*16d70*/  IMAD R29, R29, UR7, RZ ;  /* 0x000000071d1d7c24 */ /* 0x008fca000f8e02ff */
[----:B------:R0:W-:Y:S04]  /*16d80*/  STL [R1+0x228], R29 ;  /* 0x0002281d01007387 */ /* 0x0001e80000100800 */
[----:B0-----:R-:W3:Y:S01]  /*16d90*/  LDL.LU R29, [R1+0x2040] ;  /* 0x00204000011d7983 */ /* 0x001ee20000300800 */
[----:B--2---:R-:W-:Y:S02]  /*16da0*/  IMAD R5, R5, UR7, RZ ;  /* 0x0000000705057c24 */ /* 0x004fe4000f8e02ff */
[----:B----4-:R-:W-:Y:S02]  /*16db0*/  IMAD R2, R2, UR7, RZ ;  /* 0x0000000702027c24 */ /* 0x010fe4000f8e02ff */
[----:B---3--:R-:W-:-:S05]  /*16dc0*/  IMAD R29, R29, UR7, RZ ;  /* 0x000000071d1d7c24 */ /* 0x008fca000f8e02ff */
[----:B------:R0:W-:Y:S02]  /*16dd0*/  STL [R1+0x224], R29 ;  /* 0x0002241d01007387 */ /* 0x0001e40000100800 */
[----:B0-----:R-:W-:Y:S02]  /*16de0*/  IMAD R29, R25, UR7, RZ ;  /* 0x00000007191d7c24 */ /* 0x001fe4000f8e02ff */
[----:B-----5:R-:W-:Y:S02]  /*16df0*/  IMAD R25, R24, UR7, RZ ;  /* 0x0000000718197c24 */ /* 0x020fe4000f8e02ff */
[----:B------:R-:W-:Y:S02]  /*16e00*/  IMAD R24, R23, UR7, RZ ;  /* 0x0000000717187c24 */ /* 0x000fe4000f8e02ff */
        /* <DEDUP_REMOVED lines=30> */
[----:B------:R-:W-:-:S03]  /*16ff0*/  IMAD R6, R4, UR7, RZ ;  /* 0x0000000704067c24 */ /* 0x000fc6000f8e02ff */
[----:B------:R-:W-:Y:S01]  /*17000*/  STL [R1+0x1bc], R11 ;  /* 0x0001bc0b01007387 */ /* 0x000fe20000100800 */
[----:B------:R-:W-:-:S03]  /*17010*/  IMAD R4, R3, UR7, RZ ;  /* 0x0000000703047c24 */ /* 0x000fc6000f8e02ff */
[----:B------:R-:W-:Y:S04]  /*17020*/  STL [R1+0x1b8], R10 ;  /* 0x0001b80a01007387 */ /* 0x000fe80000100800 */
[----:B------:R-:W-:Y:S04]  /*17030*/  STL [R1+0x1b4], R9 ;  /* 0x0001b40901007387 */ /* 0x000fe80000100800 */
[----:B------:R-:W-:Y:S01]  /*17040*/  STL [R1+0x1b0], R8 ;  /* 0x0001b00801007387 */ /* 0x000fe20000100800 */
[----:B------:R-:W-:-:S03]  /*17050*/  IMAD R3, R27, UR7, RZ ;  /* 0x000000071b037c24 */ /* 0x000fc6000f8e02ff */
[----:B------:R-:W-:Y:S04]  /*17060*/  STL [R1+0x1ac], R7 ;  /* 0x0001ac0701007387 */ /* 0x000fe80000100800 */
[----:B------:R0:W-:Y:S04]  /*17070*/  STL [R1+0x1a8], R5 ;  /* 0x0001a80501007387 */ /* 0x0001e80000100800 */
[----:B------:R-:W-:Y:S01]  /*17080*/  STL [R1+0x1a4], R6 ;  /* 0x0001a40601007387 */ /* 0x000fe20000100800 */
[----:B0-----:R-:W-:-:S03]  /*17090*/  IMAD R5, R26, UR7, RZ ;  /* 0x000000071a057c24 */ /* 0x001fc6000f8e02ff */
[----:B------:R0:W-:Y:S04]  /*170a0*/  STL [R1+0x1a0], R4 ;  /* 0x0001a00401007387 */ /* 0x0001e80000100800 */
[----:B------:R-:W-:Y:S04]  /*170b0*/  STL [R1+0x190], R5 ;  /* 0x0001900501007387 */ /* 0x000fe80000100800 */
[----:B------:R1:W-:Y:S01]  /*170c0*/  STL [R1+0x164], R3 ;  /* 0x0001640301007387 */ /* 0x0003e20000100800 */
[----:B0-----:R-:W-:-:S05]  /*170d0*/  IMAD R4, R28, UR7, RZ ;  /* 0x000000071c047c24 */ /* 0x001fca000f8e02ff */
[----:B------:R-:W-:Y:S01]  /*170e0*/  STL [R1+0x160], R4 ;  /* 0x0001600401007387 */ /* 0x000fe20000100800 */
[----:B-1----:R-:W-:-:S03]  /*170f0*/  IMAD R3, R18, UR7, RZ ;  /* 0x0000000712037c24 */ /* 0x002fc6000f8e02ff */
[----:B------:R-:W2:Y:S04]  /*17100*/  LDL.LU R18, [R1+0x150] ;  /* 0x0001500001127983 */ /* 0x000ea80000300800 */
[----:B------:R0:W-:Y:S04]  /*17110*/  STL [R1+0x15c], R2 ;  /* 0x00015c0201007387 */ /* 0x0001e80000100800 */
[----:B------:R-:W-:Y:S01]  /*17120*/  STL [R1+0x158], R3 ;  /* 0x0001580301007387 */ /* 0x000fe20000100800 */
[----:B0-----:R-:W-:-:S03]  /*17130*/  IMAD R2, R0, UR7, RZ ;  /* 0x0000000700027c24 */ /* 0x001fc6000f8e02ff */
[----:B------:R-:W3:Y:S04]  /*17140*/  LDL.LU R0, [R1+0x148] ;  /* 0x0001480001007983 */ /* 0x000ee80000300800 */
[----:B---3--:R0:W-:Y:S04]  /*17150*/  STL [R1+0x203c], R0 ;  /* 0x00203c0001007387 */ /* 0x0081e80000100800 */
[----:B------:R1:W-:Y:S04]  /*17160*/  STL [R1+0x154], R2 ;  /* 0x0001540201007387 */ /* 0x0003e80000100800 */
        /* <DEDUP_REMOVED lines=22> */
[----:B------:R-:W2:Y:S04]  /*172d0*/  LDL.LU R5, [R1+0xf4] ;  /* 0x0000f40001057983 */ /* 0x000ea80000300800 */
[----:B------:R-:W2:Y:S04]  /*172e0*/  LDL.LU R4, [R1+0xf0] ;  /* 0x0000f00001047983 */ /* 0x000ea80000300800 */
[----:B------:R-:W2:Y:S04]  /*172f0*/  LDL.LU R3, [R1+0xec] ;  /* 0x0000ec0001037983 */ /* 0x000ea80000300800 */
[----:B------:R-:W2:Y:S04]  /*17300*/  LDL.LU R26, [R1+0xe8] ;  /* 0x0000e800011a7983 */ /* 0x000ea80000300800 */
[----:B------:R-:W2:Y:S04]  /*17310*/  LDL.LU R27, [R1+0xe4] ;  /* 0x0000e400011b7983 */ /* 0x000ea80000300800 */
[----:B-1----:R-:W2:Y:S04]  /*17320*/  LDL.LU R2, [R1+0xdc] ;  /* 0x0000dc0001027983 */ /* 0x002ea80000300800 */
[----:B------:R-:W2:Y:S04]  /*17330*/  LDL.LU R28, [R1+0xd8] ;  /* 0x0000d800011c7983 */ /* 0x000ea80000300800 */
[----:B------:R0:W-:Y:S04]  /*17340*/  STL [R1+0x150], R18 ;  /* 0x0001501201007387 */ /* 0x0001e80000100800 */
[----:B0-----:R-:W2:Y:S01]  /*17350*/  LDL.LU R18, [R1+0xd4] ;  /* 0x0000d40001127983 */ /* 0x001ea20000300800 */
[----:B---3--:R-:W-:-:S05]  /*17360*/  IMAD R0, R0, UR7, RZ ;  /* 0x0000000700007c24 */ /* 0x008fca000f8e02ff */
[----:B------:R0:W-:Y:S04]  /*17370*/  STL [R1+0x14c], R0 ;  /* 0x00014c0001007387 */ /* 0x0001e80000100800 */
[----:B0-----:R-:W3:Y:S01]  /*17380*/  LDL.LU R0, [R1+0x203c] ;  /* 0x00203c0001007983 */ /* 0x001ee20000300800 */
[----:B----4-:R-:W-:Y:S02]  /*17390*/  IMAD R29, R29, UR7, RZ ;  /* 0x000000071d1d7c24 */ /* 0x010fe4000f8e02ff */
[----:B-----5:R-:W-:Y:S02]  /*173a0*/  IMAD R25, R25, UR7, RZ ;  /* 0x0000000719197c24 */ /* 0x020fe4000f8e02ff */
[----:B------:R-:W-:Y:S02]  /*173b0*/  IMAD R24, R24, UR7, RZ ;  /* 0x0000000718187c24 */ /* 0x000fe4000f8e02ff */
[----:B------:R-:W-:-:S02]  /*173c0*/  IMAD R23, R23, UR7, RZ ;  /* 0x0000000717177c24 */ /* 0x000fc4000f8e02ff */
[----:B------:R-:W-:Y:S02]  /*173d0*/  IMAD R22, R22, UR7, RZ ;  /* 0x0000000716167c24 */ /* 0x000fe4000f8e02ff */
[----:B------:R-:W-:Y:S02]  /*173e0*/  IMAD R21, R21, UR7, RZ ;  /* 0x0000000715157c24 */ /* 0x000fe4000f8e02ff */
[----:B------:R-:W-:Y:S02]  /*173f0*/  IMAD R20, R20, UR7, RZ ;  /* 0x0000000714147c24 */ /* 0x000fe4000f8e02ff */
[----:B------:R-:W-:Y:S02]  /*17400*/  IMAD R19, R19, UR7, RZ ;  /* 0x0000000713137c24 */ /* 0x000fe4000f8e02ff */
        /* <DEDUP_REMOVED lines=11> */
[----:B--2---:R-:W-:Y:S02]  /*174c0*/  IMAD R6, R6, UR7, RZ ;  /* 0x0000000706067c24 */ /* 0x004fe4000f8e02ff */
[----:B------:R-:W-:Y:S02]  /*174d0*/  IMAD R5, R5, UR7, RZ ;  /* 0x0000000705057c24 */ /* 0x000fe4000f8e02ff */
[----:B------:R-:W-:-:S02]  /*174e0*/  IMAD R4, R4, UR7, RZ ;  /* 0x0000000704047c24 */ /* 0x000fc4000f8e02ff */
[----:B------:R-:W-:Y:S02]  /*174f0*/  IMAD R3, R3, UR7, RZ ;  /* 0x0000000703037c24 */ /* 0x000fe4000f8e02ff */
[----:B---3--:R-:W-:-:S05]  /*17500*/  IMAD R0, R0, UR7, RZ ;  /* 0x0000000700007c24 */ /* 0x008fca000f8e02ff */
[----:B------:R0:W-:Y:S04]  /*17510*/  STL [R1+0x148], R0 ;  /* 0x0001480001007387 */ /* 0x0001e80000100800 */
[----:B0-----:R-:W2:Y:S04]  /*17520*/  LDL.LU R0, [R1+0x2038] ;  /* 0x0020380001007983 */ /* 0x001ea80000300800 */
[----:B------:R-:W-:Y:S04]  /*17530*/  STL [R1+0x144], R29 ;  /* 0x0001441d01007387 */ /* 0x000fe80000100800 */
        /* <DEDUP_REMOVED lines=20> */
[----:B------:R1:W-:Y:S01]  /*17680*/  STL [R1+0xf0], R4 ;  /* 0x0000f00401007387 */ /* 0x0003e20000100800 */
[----:B0-----:R-:W-:-:S03]  /*17690*/  IMAD R5, R26, UR7, RZ ;  /* 0x000000071a057c24 */ /* 0x001fc6000f8e02ff */
[----:B------:R0:W-:Y:S01]  /*176a0*/  STL [R1+0xec], R3 ;  /* 0x0000ec0301007387 */ /* 0x0001e20000100800 */
[----:B-1----:R-:W-:-:S03]  /*176b0*/  IMAD R4, R27, UR7, RZ ;  /* 0x000000071b047c24 */ /* 0x002fc6000f8e02ff */
[----:B------:R-:W-:Y:S01]  /*176c0*/  STL [R1+0xe8], R5 ;  /* 0x0000e80501007387 */ /* 0x000fe20000100800 */
[----:B0-----:R-:W-:-:S03]  /*176d0*/  IMAD R3, R2, UR7, RZ ;  /* 0x0000000702037c24 */ /* 0x001fc6000f8e02ff */
[----:B------:R-:W3:Y:S04]  /*176e0*/  LDL.LU R2, [R1+0xc8] ;  /* 0x0000c80001027983 */ /* 0x000ee80000300800 */
[----:B------:R0:W-:Y:S04]  /*176f0*/  STL [R1+0xe4], R4 ;  /* 0x0000e40401007387 */ /* 0x0001e80000100800 */
[----:B------:R1:W-:Y:S04]  /*17700*/  STL [R1+0xdc], R3 ;  /* 0x0000dc0301007387 */ /* 0x0003e80000100800 */
[----:B------:R-:W4:Y:S01]  /*17710*/  LDL.LU R29, [R1+0xb4] ;  /* 0x0000b400011d7983 */ /* 0x000f220000300800 */
[----:B0-----:R-:W-:-:S02]  /*17720*/  IMAD R4, R28, UR7, RZ ;  /* 0x000000071c047c24 */ /* 0x001fc4000f8e02ff */
[----:B-1----:R-:W-:-:S03]  /*17730*/  IMAD R3, R18, UR7, RZ ;  /* 0x0000000712037c24 */ /* 0x002fc6000f8e02ff */
[----:B------:R0:W-:Y:S04]  /*17740*/  STL [R1+0xd8], R4 ;  /* 0x0000d80401007387 */ /* 0x0001e80000100800 */
[----:B------:R-:W5:Y:S04]  /*17750*/  LDL.LU R25, [R1+0xac] ;  /* 0x0000ac0001197983 */ /* 0x000f680000300800 */
[----:B------:R1:W-:Y:S04]  /*17760*/  STL [R1+0xd4], R3 ;  /* 0x0000d40301007387 */ /* 0x0003e80000100800 */
        /* <DEDUP_REMOVED lines=18> */
[----:B0-----:R-:W5:Y:S04]  /*17890*/  LDL.LU R4, [R1+0x3c] ;  /* 0x00003c0001047983 */ /* 0x001f680000300800 */
[----:B-1----:R-:W5:Y:S04]  /*178a0*/  LDL.LU R3, [R1+0x34] ;  /* 0x0000340001037983 */ /* 0x002f680000300800 */
[----:B------:R-:W5:Y:S04]  /*178b0*/  LDL.LU R26, [R1+0x2c] ;  /* 0x00002c00011a7983 */ /* 0x000f680000300800 */
[----:B------:R-:W5:Y:S04]  /*178c0*/  LDL.LU R27, [R1+0x24] ;  /* 0x00002400011b7983 */ /* 0x000f680000300800 */
[----:B------:R-:W5:Y:S04]  /*178d0*/  LDL.LU R28, [R1+0x1c] ;  /* 0x00001c00011c7983 */ /* 0x000f680000300800 */
[----:B------:R-:W5:Y:S01]  /*178e0*/  LDL.LU R18, [R1+0x14] ;  /* 0x0000140001127983 */ /* 0x000f620000300800 */
[----:B--2---:R-:W-:-:S03]  /*178f0*/  IMAD R7, R0, UR7, RZ ;  /* 0x0000000700077c24 */ /* 0x004fc6000f8e02ff */
[----:B------:R-:W2:Y:S04]  /*17900*/  LDL.LU R0, [R1+0x410] ;  /* 0x0004100001007983 */ /* 0x000ea80000300800 */
[----:B------:R3:W-:Y:S02]  /*17910*/  STL [R1+0xd0], R7 ;  /* 0x0000d00701007387 */ /* 0x0007e40000100800 */
[----:B---3--:R-:W-:Y:S02]  /*17920*/  IMAD R7, R2, UR7, RZ ;  /* 0x0000000702077c24 */ /* 0x008fe4000f8e02ff */
[----:B------:R-:W3:Y:S04]  /*17930*/  LDL.LU R2, [R1] ;  /* 0x0000000001027983 */ /* 0x000ee80000300800 */
[----:B------:R0:W-:Y:S01]  /*17940*/  STL [R1+0xc8], R7 ;  /* 0x0000c80701007387 */ /* 0x0001e20000100800 */
[----:B----4-:R-:W-:-:S03]  /*17950*/  IMAD R29, R29, UR7, RZ ;  /* 0x000000071d1d7c24 */ /* 0x010fc6000f8e02ff */
[----:B0-----:R-:W4:Y:S04]  /*17960*/  LDL.LU R7, [R1+0x4] ;  /* 0x0000040001077983 */ /* 0x001f280000300800 */
[----:B------:R0:W-:Y:S01]  /*17970*/  STL [R1+0xb4], R29 ;  /* 0x0000b41d01007387 */ /* 0x0001e20000100800 */
[----:B-----5:R-:W-:-:S03]  /*17980*/  IMAD R25, R25, UR7, RZ ;  /* 0x0000000719197c24 */ /* 0x020fc6000f8e02ff */
[----:B0-----:R-:W5:Y:S01]  /*17990*/  LDL.LU R29, [R1+0x2034] ;  /* 0x00203400011d7983 */ /* 0x001f620000300800 */
[----:B------:R-:W-:-:S03]  /*179a0*/  IMAD R24, R24, UR7, RZ ;  /* 0x0000000718187c24 */ /* 0x000fc6000f8e02ff */
[----:B------:R0:W-:Y:S01]  /*179b0*/  STL [R1+0xac], R25 ;  /* 0x0000ac1901007387 */ /* 0x0001e20000100800 */
[----:B------:R-:W-:Y:S02]  /*179c0*/  IMAD R23, R23, UR7, RZ ;  /* 0x0000000717177c24 */ /* 0x000fe4000f8e02ff */
[----:B------:R-:W-:Y:S01]  /*179d0*/  IMAD R22, R22, UR7, RZ ;  /* 0x0000000716167c24 */ /* 0x000fe2000f8e02ff */
[----:B0-----:R-:W5:Y:S01]  /*179e0*/  LDL.LU R25, [R1+0x2030] ;  /* 0x0020300001197983 */ /* 0x001f620000300800 */
[----:B------:R-:W-:-:S03]  /*179f0*/  IMAD R21, R21, UR7, RZ ;  /* 0x0000000715157c24 */ /* 0x000fc6000f8e02ff */
[----:B------:R0:W-:Y:S01]  /*17a00*/  STL [R1+0xa4], R24 ;  /* 0x0000a41801007387 */ /* 0x0001e20000100800 */
[----:B------:R-:W-:Y:S02]  /*17a10*/  IMAD R20, R20, UR7, RZ ;  /* 0x0000000714147c24 */ /* 0x000fe4000f8e02ff */
[----:B------:R-:W-:Y:S01]  /*17a20*/  IMAD R19, R19, UR7, RZ ;  /* 0x0000000713137c24 */ /* 0x000fe2000f8e02ff */
[----:B0-----:R-:W5:Y:S04]  /*17a30*/  LDL.LU R24, [R1+0x202c] ;  /* 0x00202c0001187983 */ /* 0x001f680000300800 */
[----:B------:R0:W-:Y:S01]  /*17a40*/  STL [R1+0xa0], R23 ;  /* 0x0000a01701007387 */ /* 0x0001e20000100800 */
[----:B------:R-:W-:Y:S02]  /*17a50*/  IMAD R17, R17, UR7, RZ ;  /* 0x0000000711117c24 */ /* 0x000fe4000f8e02ff */
[----:B------:R-:W-:Y:S01]  /*17a60*/  IMAD R16, R16, UR7, RZ ;  /* 0x0000000710107c24 */ /* 0x000fe2000f8e02ff */
[----:B0-----:R-:W5:Y:S04]  /*17a70*/  LDL.LU R23, [R1+0x2028] ;  /* 0x0020280001177983 */ /* 0x001f680000300800 */
[----:B------:R0:W-:Y:S01]  /*17a80*/  STL [R1+0x9c], R22 ;  /* 0x00009c1601007387 */ /* 0x0001e20000100800 */
[----:B------:R-:W-:-:S03]  /*17a90*/  IMAD R15, R15, UR7, RZ ;  /* 0x000000070f0f7c24 */ /* 0x000fc6000f8e02ff */
        /* <DEDUP_REMOVED lines=46> */
[----:B------:R0:W-:Y:S04]  /*17d80*/  STL [R1+0x3c], R4 ;  /* 0x00003c0401007387 */ /* 0x0001e80000100800 */
        /* <DEDUP_REMOVED lines=10> */
[----:B0-----:R-:W3:Y:S01]  /*17e30*/  LDL.LU R18, [R1+0x1fd0] ;  /* 0x001fd00001127983 */ /* 0x001ee20000300800 */
[----:B--2---:R-:W-:-:S02]  /*17e40*/  IMAD R0, R0, UR8, RZ ;  /* 0x0000000800007c24 */ /* 0x004fc4000f8e02ff */
[----:B---3--:R-:W-:-:S05]  /*17e50*/  IMAD R18, R18, UR7, RZ ;  /* 0x0000000712127c24 */ /* 0x008fca000f8e02ff */
[----:B------:R0:W-:Y:S04]  /*17e60*/  STL [R1+0x10], R18 ;  /* 0x0000101201007387 */ /* 0x0001e80000100800 */
[----:B0-----:R-:W4:Y:S01]  /*17e70*/  LDL.LU R18, [R1+0x1fcc] ;  /* 0x001fcc0001127983 */ /* 0x001f220000300800 */
[----:B------:R-:W-:Y:S01]  /*17e80*/  IMAD R2, R2, UR7, RZ ;  /* 0x0000000702027c24 */ /* 0x000fe2000f8e02ff */
[----:B------:R-:W-:Y:S02]  /*17e90*/  ULDC UR7, c[0x0][0x238] ;  /* 0x00008e0000077ab9 */ /* 0x000fe40000000800 */
[----:B------:R0:W-:Y:S04]  /*17ea0*/  STL [R1+0x3ac], R0 ;  /* 0x0003ac0001007387 */ /* 0x0001e80000100800 */
[----:B0-----:R-:W2:Y:S04]  /*17eb0*/  LDL.LU R0, [R1+0x1fc8] ;  /* 0x001fc80001007983 */ /* 0x001ea80000300800 */
[----:B------:R4:W-:Y:S02]  /*17ec0*/  STL [R1], R2 ;  /* 0x0000000201007387 */ /* 0x0009e40000100800 */
[----:B----4-:R-:W-:-:S05]  /*17ed0*/  IADD3 R2, P5, R7, R18, RZ ;  /* 0x0000001207027210 */ /* 0x010fca0007fbe0ff */
[----:B------:R5:W-:Y:S02]  /*17ee0*/  STL [R1+0x1e30], R2 ;  /* 0x001e300201007387 */ /* 0x000be40000100800 */
[----:B-----5:R-:W-:-:S05]  /*17ef0*/  IADD3 R2, P4, R28, R18, RZ ;  /* 0x000000121c027210 */ /* 0x020fca0007f9e0ff */
[----:B------:R0:W-:Y:S02]  /*17f00*/  STL [R1+0x1e34], R2 ;  /* 0x001e340201007387 */ /* 0x0001e40000100800 */
[----:B0-----:R-:W-:-:S05]  /*17f10*/  IADD3 R2, P3, R27, R18, RZ ;  /* 0x000000121b027210 */ /* 0x001fca0007f7e0ff */
        /* <DEDUP_REMOVED lines=8> */
[----:B------:R0:W-:Y:S04]  /*17fa0*/  STL [R1+0x1e48], R2 ;  /* 0x001e480201007387 */ /* 0x0001e80000100800 */
[----:B0-----:R-:W3:Y:S02]  /*17fb0*/  LDL.LU R2, [R1+0x1fc4] ;  /* 0x001fc40001027983 */ /* 0x001ee40000300800 */
[----:B---3--:R-:W-:-:S05]  /*17fc0*/  LEA.HI.X.SX32 R7, R7, R2, 0x1, P5 ;  /* 0x0000000207077211 */ /* 0x008fca00028f0eff */
[----:B------:R0:W-:Y:S02]  /*17fd0*/  STL [R1+0x1e28], R7 ;  /* 0x001e280701007387 */ /* 0x0001e40000100800 */
[----:B0-----:R-:W-:-:S05]  /*17fe0*/  IADD3 R7, P5, R6, R18, RZ ;  /* 0x0000001206077210 */ /* 0x001fca0007fbe0ff */
[----:B------:R0:W-:Y:S04]  /*17ff0*/  STL [R1+0x1e2c], R7 ;  /* 0x001e2c0701007387 */ /* 0x0001e80000100800 */
[----:B0-----:R-:W3:Y:S01]  /*18000*/  LDL.LU R7, [R1+0x1fc0] ;  /* 0x001fc00001077983 */ /* 0x001ee20000300800 */
[----:B------:R-:W-:-:S05]  /*18010*/  LEA.HI.X.SX32 R28, R28, R2, 0x1, P4 ;  /* 0x000000021c1c7211 */ /* 0x000fca00020f0eff */
[----:B------:R3:W-:Y:S01]  /*18020*/  STL [R1+0x1e20], R28 ;  /* 0x001e201c01007387 */ /* 0x0007e20000100800 */
[-C--:B------:R-:W-:Y:S02]  /*18030*/  LEA.HI.X.SX32 R27, R27, R2.reuse, 0x1, P3 ;  /* 0x000000021b1b7211 */ /* 0x080fe400018f0eff */
[-C--:B------:R-:W-:Y:S02]  /*18040*/  LEA.HI.X.SX32 R26, R26, R2.reuse, 0x1, P2 ;  /* 0x000000021a1a7211 */ /* 0x080fe400010f0eff */
[-C--:B------:R-:W-:Y:S02]  /*18050*/  LEA.HI.X.SX32 R3, R3, R2.reuse, 0x1, P1 ;  /* 0x0000000203037211 */ /* 0x080fe400008f0eff */
[-C--:B------:R-:W-:Y:S02]  /*18060*/  LEA.HI.X.SX32 R4, R4, R2.reuse, 0x1, P0 ;  /* 0x0000000204047211 */ /* 0x080fe400000f0eff */
[----:B------:R-:W-:Y:S02]  /*18070*/  LEA.HI.X.SX32 R5, R5, R2, 0x1, P6 ;  /* 0x0000000205057211 */ /* 0x000fe400030f0eff */
[----:B---3--:R-:W-:-:S05]  /*18080*/  IADD3 R28, P4, R7, R18, RZ ;  /* 0x00000012071c7210 */ /* 0x008fca0007f9e0ff */
[----:B------:R0:W-:Y:S04]  /*18090*/  STL [R1+0x1e24], R28 ;  /* 0x001e241c01007387 */ /* 0x0001e80000100800 */
[----:B------:R1:W-:Y:S01]  /*180a0*/  STL [R1+0x1e18], R27 ;  /* 0x001e181b01007387 */ /* 0x0003e20000100800 */
[-C--:B0-----:R-:W-:Y:S02]  /*180b0*/  IADD3 R28, P3, R8, R18.reuse, RZ ;  /* 0x00000012081c7210 */ /* 0x081fe40007f7e0ff */
[----:B-1----:R-:W-:-:S03]  /*180c0*/  IADD3 R27, P2, R9, R18, RZ ;  /* 0x00000012091b7210 */ /* 0x002fc60007f5e0ff */
[----:B------:R-:W-:Y:S04]  /*180d0*/  STL [R1+0x1e1c], R28 ;  /* 0x001e1c1c01007387 */ /* 0x000fe80000100800 */
[----:B------:R0:W-:Y:S04]  /*180e0*/  STL [R1+0x1e10], R26 ;  /* 0x001e101a01007387 */ /* 0x0001e80000100800 */
[----:B------:R-:W-:Y:S01]  /*180f0*/  STL [R1+0x1e14], R27 ;  /* 0x001e141b01007387 */ /* 0x000fe20000100800 */
[----:B0-----:R-:W-:-:S03]  /*18100*/  IADD3 R26, P1, R10, R18, RZ ;  /* 0x000000120a1a7210 */ /* 0x001fc60007f3e0ff */
[----:B------:R0:W-:Y:S04]  /*18110*/  STL [R1+0x1e08], R3 ;  /* 0x001e080301007387 */ /* 0x0001e80000100800 */
[----:B------:R-:W-:Y:S04]  /*18120*/  STL [R1+0x1e0c], R26 ;  /* 0x001e0c1a01007387 */ /* 0x000fe80000100800 */
[----:B------:R1:W-:Y:S01]  /*18130*/  STL [R1+0x1e00], R4 ;  /* 0x001e000401007387 */ /* 0x0003e20000100800 */
[----:B0-----:R-:W-:-:S05]  /*18140*/  IADD3 R3, P0, R11, R18, RZ ;  /* 0x000000120b037210 */ /* 0x001fca0007f1e0ff */
[----:B------:R0:W-:Y:S01]  /*18150*/  STL [R1+0x1e04], R3 ;  /* 0x001e040301007387 */ /* 0x0001e20000100800 */
[----:B-1----:R-:W-:-:S03]  /*18160*/  IADD3 R4, P6, R12, R18, RZ ;  /* 0x000000120c047210 */ /* 0x002fc60007fde0ff */
[----:B------:R1:W-:Y:S04]  /*18170*/  STL [R1+0x1df8], R5 ;  /* 0x001df80501007387 */ /* 0x0003e80000100800 */
[----:B------:R3:W-:Y:S01]  /*18180*/  STL [R1+0x1dfc], R4 ;  /* 0x001dfc0401007387 */ /* 0x0007e20000100800 */
[----:B0-----:R-:W-:Y:S02]  /*18190*/  LEA.HI.X.SX32 R3, R6, R2, 0x1, P5 ;  /* 0x0000000206037211 */ /* 0x001fe400028f0eff */
[----:B-1----:R-:W-:-:S03]  /*181a0*/  IADD3 R5, P5, R13, R18, RZ ;  /* 0x000000120d057210 */ /* 0x002fc60007fbe0ff */
[----:B------:R0:W-:Y:S01]  /*181b0*/  STL [R1+0x1df0], R3 ;  /* 0x001df00301007387 */ /* 0x0001e20000100800 */
[----:B---3--:R-:W-:-:S03]  /*181c0*/  LEA.HI.X.SX32 R4, R7, R2, 0x1, P4 ;  /* 0x0000000207047211 */ /* 0x008fc600020f0eff */
[----:B------:R1:W-:Y:S04]  /*181d0*/  STL [R1+0x1df4], R5 ;  /* 0x001df40501007387 */ /* 0x0003e80000100800 */
[----:B------:R3:W-:Y:S01]  /*181e0*/  STL [R1+0x1de8], R4 ;  /* 0x001de80401007387 */ /* 0x0007e20000100800 */
[----:B0-----:R-:W-:Y:S02]  /*181f0*/  IADD3 R3, P4, R14, R18, RZ ;  /* 0x000000120e037210 */ /* 0x001fe40007f9e0ff */
[----:B-1----:R-:W-:-:S03]  /*18200*/  LEA.HI.X.SX32 R5, R8, R2, 0x1, P3 ;  /* 0x0000000208057211 */ /* 0x002fc600018f0eff */
[----:B------:R0:W-:Y:S01]  /*18210*/  STL [R1+0x1dec], R3 ;  /* 0x001dec0301007387 */ /* 0x0001e20000100800 */
[----:B---3--:R-:W-:-:S03]  /*18220*/  IADD3 R4, P3, R15, R18, RZ ;  /* 0x000000120f047210 */ /* 0x008fc60007f7e0ff */
[----:B------:R1:W-:Y:S04]  /*18230*/  STL [R1+0x1de0], R5 ;  /* 0x001de00501007387 */ /* 0x0003e80000100800 */
[----:B------:R-:W3:Y:S01]  /*18240*/  LDL.LU R27, [R1+0x8] ;  /* 0x00000800011b7983 */ /* 0x000ee20000300800 */
[----:B0-----:R-:W-:-:S03]  /*18250*/  LEA.HI.X.SX32 R3, R9, R2, 0x1, P2 ;  /* 0x0000000209037211 */ /* 0x001fc600010f0eff */
[----:B------:R0:W-:Y:S01]  /*18260*/  STL [R1+0x1de4], R4 ;  /* 0x001de40401007387 */ /* 0x0001e20000100800 */
[----:B-1----:R-:W-:-:S03]  /*18270*/  LEA.HI.X.SX32 R5, R10, R2, 0x1, P1 ;  /* 0x000000020a057211 */ /* 0x002fc600008f0eff */
[----:B------:R1:W-:Y:S01]  /*18280*/  STL [R1+0x1dd8], R3 ;  /* 0x001dd80301007387 */ /* 0x0003e20000100800 */
[-C--:B0-----:R-:W-:Y:S02]  /*18290*/  IADD3 R4, P2, R16, R18.reuse, RZ ;  /* 0x0000001210047210 */ /* 0x081fe40007f5e0ff */
[----:B-1----:R-:W-:-:S03]  /*182a0*/  IADD3 R3, P1, R17, R18, RZ ;  /* 0x0000001211037210 */ /* 0x002fc60007f3e0ff */
[----:B------:R0:W-:Y:S04]  /*182b0*/  STL [R1+0x1ddc], R4 ;  /* 0x001ddc0401007387 */ /* 0x0001e80000100800 */
[----:B------:R1:W-:Y:S04]  /*182c0*/  STL [R1+0x1dd0], R5 ;  /* 0x001dd00501007387 */ /* 0x0003e80000100800 */
[----:B------:R-:W4:Y:S01]  /*182d0*/  LDL.LU R28, [R1+0x18] ;  /* 0x00001800011c7983 */ /* 0x000f220000300800 */
[----:B0-----:R-:W-:-:S03]  /*182e0*/  LEA.HI.X.SX32 R4, R11, R2, 0x1, P0 ;  /* 0x000000020b047211 */ /* 0x001fc600000f0eff */
[----:B------:R0:W-:Y:S01]  /*182f0*/  STL [R1+0x1dd4], R3 ;  /* 0x001dd40301007387 */ /* 0x0001e20000100800 */
[----:B-1----:R-:W-:-:S03]  /*18300*/  LEA.HI.X.SX32 R5, R12, R2, 0x1, P6 ;  /* 0x000000020c057211 */ /* 0x002fc600030f0eff */
[----:B------:R1:W-:Y:S01]  /*18310*/  STL [R1+0x1dc8], R4 ;  /* 0x001dc80401007387 */ /* 0x0003e20000100800 */
[-C--:B0-----:R-:W-:Y:S02]  /*18320*/  IADD3 R3, P0, R19, R18.reuse, RZ ;  /* 0x0000001213037210 */ /* 0x081fe40007f1e0ff */
[----:B-1----:R-:W-:-:S03]  /*18330*/  IADD3 R4, P6, R20, R18, RZ ;  /* 0x0000001214047210 */ /* 0x002fc60007fde0ff */
[----:B------:R0:W-:Y:S04]  /*18340*/  STL [R1+0x1dcc], R3 ;  /* 0x001dcc0301007387 */ /* 0x0001e80000100800 */
[----:B------:R-:W-:Y:S01]  /*18350*/  STL [R1+0x1dc0], R5 ;  /* 0x001dc00501007387 */ /* 0x000fe20000100800 */
[----:B0-----:R-:W-:-:S03]  /*18360*/  LEA.HI.X.SX32 R3, R13, R2, 0x1, P5 ;  /* 0x000000020d037211 */ /* 0x001fc600028f0eff */
[----:B------:R-:W5:Y:S04]  /*18370*/  LDL.LU R13, [R1+0x28] ;  /* 0x00002800010d7983 */ /* 0x000f680000300800 */
[----:B------:R0:W-:Y:S04]  /*18380*/  STL [R1+0x1dc4], R4 ;  /* 0x001dc40401007387 */ /* 0x0001e80000100800 */
[----:B------:R1:W-:Y:S01]  /*18390*/  STL [R1+0x1db8], R3 ;  /* 0x001db80301007387 */ /* 0x0003e20000100800 */
[----:B0-----:R-:W-:Y:S02]  /*183a0*/  IADD3 R4, P5, R21, R18, RZ ;  /* 0x0000001215047210 */ /* 0x001fe40007fbe0ff */
[----:B-1----:R-:W-:-:S02]  /*183b0*/  LEA.HI.X.SX32 R3, R14, R2, 0x1, P4 ;  /* 0x000000020e037211 */ /* 0x002fc400020f0eff */
[----:B------:R-:W2:Y:S04]  /*183c0*/  LDL.LU R14, [R1+0x20] ;  /* 0x00002000010e7983 */ /* 0x000ea80000300800 */
[----:B------:R-:W-:Y:S04]  /*183d0*/  STL [R1+0x1dbc], R4 ;  /* 0x001dbc0401007387 */ /* 0x000fe80000100800 */
[----:B------:R-:W5:Y:S04]  /*183e0*/  LDL.LU R12, [R1+0x30] ;  /* 0x00003000010c7983 */ /* 0x000f680000300800 */
[----:B------:R0:W-:Y:S02]  /*183f0*/  STL [R1+0x1db0], R3 ;  /* 0x001db00301007387 */ /* 0x0001e40000100800 */
[----:B0-----:R-:W-:-:S02]  /*18400*/  LEA.HI.X.SX32 R3, R15, R2, 0x1, P3 ;  /* 0x000000020f037211 */ /* 0x001fc400018f0eff */
[----:B------:R-:W2:Y:S01]  /*18410*/  LDL.LU R15, [R1+0xc] ;  /* 0x00000c00010f7983 */ /* 0x000ea20000300800 */
[----:B------:R-:W-:-:S05]  /*18420*/  IADD3 R4, P4, R22, R18, RZ ;  /* 0x0000001216047210 */ /* 0x000fca0007f9e0ff */
[----:B------:R0:W-:Y:S04]  /*18430*/  STL [R1+0x1db4], R4 ;  /* 0x001db40401007387 */ /* 0x0001e80000100800 */
[----:B------:R-:W5:Y:S04]  /*18440*/  LDL.LU R11, [R1+0x38] ;  /* 0x00003800010b7983 */ /* 0x000f680000300800 */
[----:B------:R1:W-:Y:S01]  /*18450*/  STL [R1+0x1da8], R3 ;  /* 0x001da80301007387 */ /* 0x0003e20000100800 */
[----:B0-----:R-:W-:-:S03]  /*18460*/  IADD3 R4, P3, R23, R18, RZ ;  /* 0x0000001217047210 */ /* 0x001fc60007f7e0ff */
[----:B------:R-:W5:Y:S01]  /*18470*/  LDL.LU R10, [R1+0x48] ;  /* 0x00004800010a7983 */ /* 0x000f620000300800 */
[----:B-1----:R-:W-:-:S03]  /*18480*/  LEA.HI.X.SX32 R3, R16, R2, 0x1, P2 ;  /* 0x0000000210037211 */ /* 0x002fc600010f0eff */
[----:B------:R0:W-:Y:S04]  /*18490*/  STL [R1+0x1dac], R4 ;  /* 0x001dac0401007387 */ /* 0x0001e80000100800 */
[----:B------:R1:W-:Y:S04]  /*184a0*/  STL [R1+0x1da0], R3 ;  /* 0x001da00301007387 */ /* 0x0003e80000100800 */
[----:B------:R-:W5:Y:S01]  /*184b0*/  LDL.LU R9, [R1+0x50] ;  /* 0x0000500001097983 */ /* 0x000f620000300800 */
[----:B0-----:R-:W-:Y:S02]  /*184c0*/  IADD3 R4, P2, R24, R18, RZ ;  /* 0x0000001218047210 */ /* 0x001fe40007f5e0ff */
        /* <DEDUP_REMOVED lines=11> */
[----:B------:R-:W-:Y:S04]  /*18580*/  STL [R1+0x1d94], R4 ;  /* 0x001d940401007387 */ /* 0x000fe80000100800 */
[----:B------:R0:W-:Y:S04]  /*18590*/  STL [R1+0x1d88], R3 ;  /* 0x001d880301007387 */ /* 0x0001e80000100800 */
[----:B------:R-:W5:Y:S01]  /*185a0*/  LDL.LU R6, [R1+0x68] ;  /* 0x0000680001067983 */ /* 0x000f620000300800 */
[----:B0-----:R-:W-:Y:S02]  /*185b0*/  LEA.HI.X.SX32 R3, R21, R2, 0x1, P5 ;  /* 0x0000000215037211 */ /* 0x001fe400028f0eff */
[----:B---3--:R-:W-:-:S05]  /*185c0*/  IADD3 R4, P6, R27, R18, RZ ;  /* 0x000000121b047210 */ /* 0x008fca0007fde0ff */
[----:B------:R-:W-:Y:S04]  /*185d0*/  STL [R1+0x1d8c], R4 ;  /* 0x001d8c0401007387 */ /* 0x000fe80000100800 */
[----:B------:R0:W-:Y:S04]  /*185e0*/  STL [R1+0x1d80], R3 ;  /* 0x001d800301007387 */ /* 0x0001e80000100800 */
[----:B------:R-:W3:Y:S01]  /*185f0*/  LDL.LU R5, [R1+0x70] ;  /* 0x0000700001057983 */ /* 0x000ee20000300800 */
[----:B0-----:R-:W-:Y:S02]  /*18600*/  LEA.HI.X.SX32 R3, R22, R2, 0x1, P4 ;  /* 0x0000000216037211 */ /* 0x001fe400020f0eff */
[----:B----4-:R-:W-:-:S02]  /*18610*/  IADD3 R16, P4, R28, R18, RZ ;  /* 0x000000121c107210 */ /* 0x010fc40007f9e0ff */
[----:B--2---:R-:W-:-:S05]  /*18620*/  IADD3 R4, P5, R15, R18, RZ ;  /* 0x000000120f047210 */ /* 0x004fca0007fbe0ff */
[----:B------:R0:W-:Y:S04]  /*18630*/  STL [R1+0x1d84], R4 ;  /* 0x001d840401007387 */ /* 0x0001e80000100800 */
[----:B------:R1:W-:Y:S04]  /*18640*/  STL [R1+0x1d78], R3 ;  /* 0x001d780301007387 */ /* 0x0003e80000100800 */
[----:B0-----:R-:W2:Y:S01]  /*18650*/  LDL.LU R4, [R1+0x90] ;  /* 0x0000900001047983 */ /* 0x001ea20000300800 */
[----:B-1----:R-:W-:-:S03]  /*18660*/  LEA.HI.X.SX32 R3, R23, R2, 0x1, P3 ;  /* 0x0000000217037211 */ /* 0x002fc600018f0eff */
[----:B------:R0:W-:Y:S01]  /*18670*/  STL [R1+0x1d7c], R16 ;  /* 0x001d7c1001007387 */ /* 0x0001e20000100800 */
[----:B------:R-:W-:-:S03]  /*18680*/  IADD3 R17, P3, R14, R18, RZ ;  /* 0x000000120e117210 */ /* 0x000fc60007f7e0ff */
[----:B------:R1:W-:Y:S01]  /*18690*/  STL [R1+0x1d70], R3 ;  /* 0x001d700301007387 */ /* 0x0003e20000100800 */
[----:B0-----:R-:W-:-:S03]  /*186a0*/  LEA.HI.X.SX32 R16, R24, R2, 0x1, P2 ;  /* 0x0000000218107211 */ /* 0x001fc600010f0eff */
[----:B-1----:R-:W4:Y:S04]  /*186b0*/  LDL.LU R3, [R1+0x98] ;  /* 0x0000980001037983 */ /* 0x002f280000300800 */
[----:B------:R5:W-:Y:S04]  /*186c0*/  STL [R1+0x1d74], R17 ;  /* 0x001d741101007387 */ /* 0x000be80000100800 */
[----:B------:R0:W-:Y:S04]  /*186d0*/  STL [R1+0x1d68], R16 ;  /* 0x001d681001007387 */ /* 0x0001e80000100800 */
[----:B------:R-:W4:Y:S01]  /*186e0*/  LDL.LU R26, [R1+0xa8] ;  /* 0x0000a800011a7983 */ /* 0x000f220000300800 */
[----:B-----5:R-:W-:-:S02]  /*186f0*/  IADD3 R17, P2, R13, R18, RZ ;  /* 0x000000120d117210 */ /* 0x020fc40007f5e0ff */
[----:B0-----:R-:W-:-:S03]  /*18700*/  LEA.HI.X.SX32 R16, R25, R2, 0x1, P1 ;  /* 0x0000000219107211 */ /* 0x001fc600008f0eff */
[----:B------:R0:W-:Y:S01]  /*18710*/  STL [R1+0x1d6c], R17 ;  /* 0x001d6c1101007387 */ /* 0x0001e20000100800 */
[----:B------:R-:W-:-:S03]  /*18720*/  IADD3 R19, P1, R12, R18, RZ ;  /* 0x000000120c137210 */ /* 0x000fc60007f3e0ff */
[----:B------:R1:W-:Y:S01]  /*18730*/  STL [R1+0x166c], R16 ;  /* 0x00166c1001007387 */ /* 0x0003e20000100800 */
[----:B0-----:R-:W-:-:S03]  /*18740*/  LEA.HI.X.SX32 R17, R29, R2, 0x1, P0 ;  /* 0x000000021d117211 */ /* 0x001fc600000f0eff */
[----:B-1----:R-:W5:Y:S04]  /*18750*/  LDL.LU R16, [R1+0xb0] ;  /* 0x0000b00001107983 */ /* 0x002f680000300800 */
[----:B------:R0:W-:Y:S04]  /*18760*/  STL [R1+0x168c], R19 ;  /* 0x00168c1301007387 */ /* 0x0001e80000100800 */
[----:B------:R1:W-:Y:S01]  /*18770*/  STL [R1+0x1670], R17 ;  /* 0x0016701101007387 */ /* 0x0003e20000100800 */
[----:B0-----:R-:W-:Y:S02]  /*18780*/  IADD3 R19, P0, R11, R18, RZ ;  /* 0x000000120b137210 */ /* 0x001fe40007f1e0ff */
[----:B-1----:R-:W-:-:S02]  /*18790*/  LEA.HI.X.SX32 R17, R27, R2, 0x1, P6 ;  /* 0x000000021b117211 */ /* 0x002fc400030f0eff */
[----:B------:R-:W5:Y:S04]  /*187a0*/  LDL.LU R27, [R1+0xe0] ;  /* 0x0000e000011b7983 */ /* 0x000f680000300800 */
        /* <DEDUP_REMOVED lines=25> */
[----:B------:R-:W-:Y:S04]  /*18940*/  STL [R1+0x16bc], R19 ;  /* 0x0016bc1301007387 */ /* 0x000fe80000100800 */
[----:B------:R0:W-:Y:S02]  /*18950*/  STL [R1+0x1688], R17 ;  /* 0x0016881101007387 */ /* 0x0001e40000100800 */
[----:B0-----:R-:W-:-:S02]  /*18960*/  LEA.HI.X.SX32 R17, R11, R2, 0x1, P0 ;  /* 0x000000020b117211 */ /* 0x001fc400000f0eff */
[----:B------:R-:W5:Y:S01]  /*18970*/  LDL.LU R11, [R1+0x17c] ;  /* 0x00017c00010b7983 */ /* 0x000f620000300800 */
[----:B---3--:R-:W-:-:S05]  /*18980*/  IADD3 R19, P1, R5, R18, RZ ;  /* 0x0000001205137210 */ /* 0x008fca0007f3e0ff */
[----:B------:R-:W-:Y:S04]  /*18990*/  STL [R1+0x16c4], R19 ;  /* 0x0016c41301007387 */ /* 0x000fe80000100800 */
[----:B------:R0:W-:Y:S02]  /*189a0*/  STL [R1+0x1690], R17 ;  /* 0x0016901101007387 */ /* 0x0001e40000100800 */
[----:B0-----:R-:W-:Y:S02]  /*189b0*/  LEA.HI.X.SX32 R17, R10, R2, 0x1, P6 ;  /* 0x000000020a117211 */ /* 0x001fe400030f0eff */
[----:B------:R-:W3:Y:S01]  /*189c0*/  LDL.LU R10, [R1+0x180] ;  /* 0x00018000010a7983 */ /* 0x000ee20000300800 */
[----:B--2---:R-:W-:-:S05]  /*189d0*/  IADD3 R19, P0, R4, R18, RZ ;  /* 0x0000001204137210 */ /* 0x004fca0007f1e0ff */
[----:B------:R4:W-:Y:S04]  /*189e0*/  STL [R1+0x16cc], R19 ;  /* 0x0016cc1301007387 */ /* 0x0009e80000100800 */
[----:B------:R0:W-:Y:S01]  /*189f0*/  STL [R1+0x1698], R17 ;  /* 0x0016981101007387 */ /* 0x0001e20000100800 */
[----:B----4-:R-:W-:Y:S02]  /*18a00*/  IADD3 R19, P6, R3, R18, RZ ;  /* 0x0000001203137210 */ /* 0x010fe40007fde0ff */
[----:B0-----:R-:W-:Y:S02]  /*18a10*/  LEA.HI.X.SX32 R17, R9, R2, 0x1, P5 ;  /* 0x0000000209117211 */ /* 0x001fe400028f0eff */
[----:B------:R-:W2:Y:S04]  /*18a20*/  LDL.LU R9, [R1+0x184] ;  /* 0x0001840001097983 */ /* 0x000ea80000300800 */
[----:B------:R0:W-:Y:S04]  /*18a30*/  STL [R1+0x16d4], R19 ;  /* 0x0016d41301007387 */ /* 0x0001e80000100800 */
[----:B------:R1:W-:Y:S01]  /*18a40*/  STL [R1+0x16a0], R17 ;  /* 0x0016a01101007387 */ /* 0x0003e20000100800 */
[----:B0-----:R-:W-:-:S02]  /*18a50*/  IADD3 R19, P5, R26, R18, RZ ;  /* 0x000000121a137210 */ /* 0x001fc40007fbe0ff */
[----:B-1----:R-:W-:Y:S02]  /*18a60*/  LEA.HI.X.SX32 R17, R8, R2, 0x1, P4 ;  /* 0x0000000208117211 */ /* 0x002fe400020f0eff */
[----:B------:R-:W4:Y:S04]  /*18a70*/  LDL.LU R8, [R1+0x188] ;  /* 0x0001880001087983 */ /* 0x000f280000300800 */
[----:B------:R5:W-:Y:S04]  /*18a80*/  STL [R1+0x16dc], R19 ;  /* 0x0016dc1301007387 */ /* 0x000be80000100800 */
[----:B------:R0:W-:Y:S01]  /*18a90*/  STL [R1+0x16a8], R17 ;  /* 0x0016a81101007387 */ /* 0x0001e20000100800 */
[----:B-----5:R-:W-:-:S02]  /*18aa0*/  IADD3 R19, P4, R16, R18, RZ ;  /* 0x0000001210137210 */ /* 0x020fc40007f9e0ff */
[----:B0-----:R-:W-:Y:S02]  /*18ab0*/  LEA.HI.X.SX32 R17, R7, R2, 0x1, P3 ;  /* 0x0000000207117211 */ /* 0x001fe400018f0eff */
[----:B------:R-:W5:Y:S04]  /*18ac0*/  LDL.LU R7, [R1+0x18c] ;  /* 0x00018c0001077983 */ /* 0x000f680000300800 */
[----:B------:R0:W-:Y:S04]  /*18ad0*/  STL [R1+0x16e4], R19 ;  /* 0x0016e41301007387 */ /* 0x0001e80000100800 */
[----:B------:R1:W-:Y:S01]  /*18ae0*/  STL [R1+0x16b0], R17 ;  /* 0x0016b01101007387 */ /* 0x0003e20000100800 */
[----:B0-----:R-:W-:-:S02]  /*18af0*/  IADD3 R19, P3, R27, R18, RZ ;  /* 0x000000121b137210 */ /* 0x001fc40007f7e0ff */
[----:B-1----:R-:W-:Y:S02]  /*18b00*/  LEA.HI.X.SX32 R17, R6, R2, 0x1, P2 ;  /* 0x0000000206117211 */ /* 0x002fe400010f0eff */
        /* <DEDUP_REMOVED lines=29> */
[-C--:B-1----:R-:W-:Y:S02]  /*18ce0*/  LEA.HI.X.SX32 R17, R27, R2.reuse, 0x1, P3 ;  /* 0x000000021b117211 */ /* 0x082fe400018f0eff */
        /* <DEDUP_REMOVED lines=11> */
[----:B------:R-:W-:Y:S04]  /*18da0*/  STL [R1+0x172c], R19 ;  /* 0x00172c1301007387 */ /* 0x000fe80000100800 */
[----:B------:R0:W-:Y:S02]  /*18db0*/  STL [R1+0x16f8], R17 ;  /* 0x0016f81101007387 */ /* 0x0001e40000100800 */
[----:B0-----:R-:W-:Y:S02]  /*18dc0*/  LEA.HI.X.SX32 R17, R14, R2, 0x1, P0 ;  /* 0x000000020e117211 */ /* 0x001fe400000f0eff */
[-C--:B----4-:R-:W-:Y:S01]  /*18dd0*/  IADD3 R19, P1, R8, R18.reuse, RZ ;  /* 0x0000001208137210 */ /* 0x090fe20007f3e0ff */
[----:B------:R-:W2:Y:S04]  /*18de0*/  LDL.LU R14, [R1+0x1ec] ;  /* 0x0001ec00010e7983 */ /* 0x000ea80000300800 */
[----:B------:R5:W-:Y:S04]  /*18df0*/  STL [R1+0x1734], R19 ;  /* 0x0017341301007387 */ /* 0x000be80000100800 */
[----:B------:R0:W-:Y:S01]  /*18e00*/  STL [R1+0x1700], R17 ;  /* 0x0017001101007387 */ /* 0x0001e20000100800 */
[----:B-----5:R-:W-:-:S02]  /*18e10*/  IADD3 R19, P0, R7, R18, RZ ;  /* 0x0000001207137210 */ /* 0x020fc40007f1e0ff */
[----:B0-----:R-:W-:Y:S02]  /*18e20*/  LEA.HI.X.SX32 R17, R13, R2, 0x1, P6 ;  /* 0x000000020d117211 */ /* 0x001fe400030f0eff */
[----:B------:R-:W4:Y:S04]  /*18e30*/  LDL.LU R13, [R1+0x200] ;  /* 0x00020000010d7983 */ /* 0x000f280000300800 */
        /* <DEDUP_REMOVED lines=53> */
[----:B------:R-:W2:Y:S01]  /*19190*/  LDL.LU R26, [R1+0x26c] ;  /* 0x00026c00011a7983 */ /* 0x000ea20000300800 */
[----:B----4-:R-:W-:-:S05]  /*191a0*/  IADD3 R19, P3, R13, R18, RZ ;  /* 0x000000120d137210 */ /* 0x010fca0007f7e0ff */
[----:B------:R-:W-:Y:S04]  /*191b0*/  STL [R1+0x1794], R19 ;  /* 0x0017941301007387 */ /* 0x000fe80000100800 */
[----:B------:R0:W-:Y:S02]  /*191c0*/  STL [R1+0x1760], R17 ;  /* 0x0017601101007387 */ /* 0x0001e40000100800 */
[----:B0-----:R-:W-:Y:S02]  /*191d0*/  LEA.HI.X.SX32 R17, R16, R2, 0x1, P1 ;  /* 0x0000000210117211 */ /* 0x001fe400008f0eff */
[-C--:B-----5:R-:W-:Y:S01]  /*191e0*/  IADD3 R19, P2, R12, R18.reuse, RZ ;  /* 0x000000120c137210 */ /* 0x0a0fe20007f5e0ff */
        /* <DEDUP_REMOVED lines=59> */
[----:B------:R-:W4:Y:S01]  /*195a0*/  LDL.LU R6, [R1+0x2a8] ;  /* 0x0002a80001067983 */ /* 0x000f220000300800 */
[----:B-----5:R-:W-:-:S05]  /*195b0*/  IADD3 R19, P4, R27, R18, RZ ;  /* 0x000000121b137210 */ /* 0x020fca0007f9e0ff */
[----:B------:R-:W-:Y:S04]  /*195c0*/  STL [R1+0x17fc], R19 ;  /* 0x0017fc1301007387 */ /* 0x000fe80000100800 */
[----:B------:R0:W-:Y:S02]  /*195d0*/  STL [R1+0x17c8], R17 ;  /* 0x0017c81101007387 */ /* 0x0001e40000100800 */
[----:B0-----:R-:W-:Y:S02]  /*195e0*/  LEA.HI.X.SX32 R17, R5, R2, 0x1, P2 ;  /* 0x0000000205117211 */ /* 0x001fe400010f0eff */
[-C--:B------:R-:W-:Y:S01]  /*195f0*/  IADD3 R19, P3, R15, R18.reuse, RZ ;  /* 0x000000120f137210 */ /* 0x080fe20007f7e0ff */
        /* <DEDUP_REMOVED lines=59> */
[----:B------:R-:W5:Y:S01]  /*199b0*/  LDL.LU R10, [R1+0x2fc] ;  /* 0x0002fc00010a7983 */ /* 0x000f620000300800 */
[----:B------:R-:W-:-:S05]  /*199c0*/  IADD3 R19, P5, R4, R18, RZ ;  /* 0x0000001204137210 */ /* 0x000fca0007fbe0ff */
        /* <DEDUP_REMOVED lines=328> */
[----:B------:R-:W-:Y:S01]  /*1ae50*/  IADD3 R19, P2, R6, R18, RZ ;  /* 0x0000001206137210 */ /* 0x000fe20007f5e0ff */
[----:B------:R-:W5:Y:S04]  /*1ae60*/  LDL.LU R12, [R1+0x218] ;  /* 0x00021800010c7983 */ /* 0x000f680000300800 */
[----:B------:R-:W-:Y:S04]  /*1ae70*/  STL [R1+0x1a74], R19 ;  /* 0x001a741301007387 */ /* 0x000fe80000100800 */
[----:B------:R0:W-:Y:S02]  /*1ae80*/  STL [R1+0x1a40], R17 ;  /* 0x001a401101007387 */ /* 0x0001e40000100800 */
[----:B0-----:R-:W-:-:S02]  /*1ae90*/  LEA.HI.X.SX32 R17, R11, R2, 0x1, P0 ;  /* 0x000000020b117211 */ /* 0x001fc400000f0eff */
[----:B------:R-:W-:Y:S01]  /*1aea0*/  IADD3 R19, P1, R5, R18, RZ ;  /* 0x0000001205137210 */ /* 0x000fe20007f3e0ff */
        /* <DEDUP_REMOVED lines=127> */
[----:B------:R0:W-:Y:S01]  /*1b6a0*/  STL [R1+0x1b10], R17 ;  /* 0x001b101101007387 */ /* 0x0001e20000100800 */
[-C--:B------:R-:W-:Y:S02]  /*1b6b0*/  LEA.HI.X.SX32 R16, R16, R2.reuse, 0x1, P1 ;  /* 0x0000000210107211 */ /* 0x080fe400008f0eff */
[-C--:B0-----:R-:W-:Y:S02]  /*1b6c0*/  LEA.HI.X.SX32 R17, R26, R2.reuse, 0x1, P2 ;  /* 0x000000021a117211 */ /* 0x081fe400010f0eff */
[----:B------:R-:W3:Y:S01]  /*1b6d0*/  LDL.LU R26, [R1+0x150] ;  /* 0x00015000011a7983 */ /* 0x000ee20000300800 */
[----:B------:R-:W-:-:S02]  /*1b6e0*/  LEA.HI.X.SX32 R15, R15, R2, 0x1, P6 ;  /* 0x000000020f0f7211 */ /* 0x000fc400030f0eff */
[----:B------:R-:W-:Y:S02]  /*1b6f0*/  LEA.HI.X.SX32 R14, R14, R2, 0x1, P4 ;  /* 0x000000020e0e7211 */ /* 0x000fe400020f0eff */
[----:B--2---:R-:W-:-:S05]  /*1b700*/  IADD3 R19, P3, R13, R18, RZ ;  /* 0x000000120d137210 */ /* 0x004fca0007f7e0ff */
[----:B------:R-:W-:Y:S04]  /*1b710*/  STL [R1+0x1b4c], R19 ;  /* 0x001b4c1301007387 */ /* 0x000fe80000100800 */
[----:B------:R0:W-:Y:S04]  /*1b720*/  STL [R1+0x1b18], R17 ;  /* 0x001b181101007387 */ /* 0x0001e80000100800 */
[----:B0-----:R-:W2:Y:S01]  /*1b730*/  LDL.LU R17, [R1+0x14c] ;  /* 0x00014c0001117983 */ /* 0x001ea20000300800 */
[----:B----4-:R-:W-:-:S05]  /*1b740*/  IADD3 R19, P2, R12, R18, RZ ;  /* 0x000000120c137210 */ /* 0x010fca0007f5e0ff */
[----:B------:R-:W-:Y:S04]  /*1b750*/  STL [R1+0x1b54], R19 ;  /* 0x001b541301007387 */ /* 0x000fe80000100800 */
[----:B------:R0:W-:Y:S02]  /*1b760*/  STL [R1+0x1b20], R16 ;  /* 0x001b201001007387 */ /* 0x0001e40000100800 */
[----:B0-----:R-:W-:Y:S02]  /*1b770*/  LEA.HI.X.SX32 R16, R27, R2, 0x1, P0 ;  /* 0x000000021b107211 */ /* 0x001fe400000f0eff */
[----:B------:R-:W4:Y:S01]  /*1b780*/  LDL.LU R27, [R1+0x148] ;  /* 0x00014800011b7983 */ /* 0x000f220000300800 */
[----:B-----5:R-:W-:-:S05]  /*1b790*/  IADD3 R19, P1, R11, R18, RZ ;  /* 0x000000120b137210 */ /* 0x020fca0007f3e0ff */
[----:B------:R-:W-:Y:S04]  /*1b7a0*/  STL [R1+0x1b5c], R19 ;  /* 0x001b5c1301007387 */ /* 0x000fe80000100800 */
[----:B------:R0:W-:Y:S04]  /*1b7b0*/  STL [R1+0x1b28], R16 ;  /* 0x001b281001007387 */ /* 0x0001e80000100800 */
[----:B0-----:R-:W5:Y:S01]  /*1b7c0*/  LDL.LU R16, [R1+0x144] ;  /* 0x0001440001107983 */ /* 0x001f620000300800 */
[----:B------:R-:W-:-:S05]  /*1b7d0*/  IADD3 R19, P0, R10, R18, RZ ;  /* 0x000000120a137210 */ /* 0x000fca0007f1e0ff */
[----:B------:R-:W-:Y:S04]  /*1b7e0*/  STL [R1+0x1b64], R19 ;  /* 0x001b641301007387 */ /* 0x000fe80000100800 */
[----:B------:R0:W-:Y:S02]  /*1b7f0*/  STL [R1+0x1b30], R15 ;  /* 0x001b300f01007387 */ /* 0x0001e40000100800 */
[----:B0-----:R-:W-:Y:S02]  /*1b800*/  LEA.HI.X.SX32 R15, R28, R2, 0x1, P5 ;  /* 0x000000021c0f7211 */ /* 0x001fe400028f0eff */
[----:B------:R-:W5:Y:S01]  /*1b810*/  LDL.LU R28, [R1+0x140] ;  /* 0x00014000011c7983 */ /* 0x000f620000300800 */
[----:B------:R-:W-:-:S05]  /*1b820*/  IADD3 R19, P6, R9, R18, RZ ;  /* 0x0000001209137210 */ /* 0x000fca0007fde0ff */
[----:B------:R-:W-:Y:S04]  /*1b830*/  STL [R1+0x1b6c], R19 ;  /* 0x001b6c1301007387 */ /* 0x000fe80000100800 */
[----:B------:R0:W-:Y:S01]  /*1b840*/  STL [R1+0x1b38], R15 ;  /* 0x001b380f01007387 */ /* 0x0001e20000100800 */
[----:B------:R-:W-:-:S03]  /*1b850*/  LEA.HI.X.SX32 R13, R13, R2, 0x1, P3 ;  /* 0x000000020d0d7211 */ /* 0x000fc600018f0eff */
[----:B0-----:R-:W5:Y:S01]  /*1b860*/  LDL.LU R15, [R1+0x13c] ;  /* 0x00013c00010f7983 */ /* 0x001f620000300800 */
        /* <DEDUP_REMOVED lines=22> */
[----:B------:R0:W-:Y:S04]  /*1b9d0*/  STL [R1+0x1b60], R10 ;  /* 0x001b600a01007387 */ /* 0x0001e80000100800 */
[----:B0-----:R-:W5:Y:S01]  /*1b9e0*/  LDL.LU R10, [R1+0x128] ;  /* 0x00012800010a7983 */ /* 0x001f620000300800 */
[----:B------:R-:W-:-:S05]  /*1b9f0*/  IADD3 R19, P0, R3, R18, RZ ;  /* 0x0000001203137210 */ /* 0x000fca0007f1e0ff */
[----:B------:R-:W-:Y:S04]  /*1ba00*/  STL [R1+0x1b9c], R19 ;  /* 0x001b9c1301007387 */ /* 0x000fe80000100800 */
[----:B------:R0:W-:Y:S04]  /*1ba10*/  STL [R1+0x1b68], R9 ;  /* 0x001b680901007387 */ /* 0x0001e80000100800 */
[----:B0-----:R-:W5:Y:S01]  /*1ba20*/  LDL.LU R9, [R1+0x124] ;  /* 0x0001240001097983 */ /* 0x001f620000300800 */
[----:B------:R-:W-:Y:S02]  /*1ba30*/  LEA.HI.X.SX32 R8, R8, R2, 0x1, P5 ;  /* 0x0000000208087211 */ /* 0x000fe400028f0eff */
[----:B---3--:R-:W-:-:S02]  /*1ba40*/  IADD3 R19, P6, R26, R18, RZ ;  /* 0x000000121a137210 */ /* 0x008fc40007fde0ff */
[----:B------:R-:W-:-:S03]  /*1ba50*/  LEA.HI.X.SX32 R7, R7, R2, 0x1, P4 ;  /* 0x0000000207077211 */ /* 0x000fc600020f0eff */
[----:B------:R-:W-:Y:S04]  /*1ba60*/  STL [R1+0x1ba4], R19 ;  /* 0x001ba41301007387 */ /* 0x000fe80000100800 */
[----:B------:R0:W-:Y:S01]  /*1ba70*/  STL [R1+0x1b70], R8 ;  /* 0x001b700801007387 */ /* 0x0001e20000100800 */
[----:B------:R-:W-:-:S03]  /*1ba80*/  LEA.HI.X.SX32 R6, R6, R2, 0x1, P3 ;  /* 0x0000000206067211 */ /* 0x000fc600018f0eff */
[----:B0-----:R-:W3:Y:S01]  /*1ba90*/  LDL.LU R8, [R1+0x120] ;  /* 0x0001200001087983 */ /* 0x001ee20000300800 */
[----:B------:R-:W-:Y:S02]  /*1baa0*/  LEA.HI.X.SX32 R20, R5, R2, 0x1, P2 ;  /* 0x0000000205147211 */ /* 0x000fe400010f0eff */
[----:B--2---:R-:W-:-:S05]  /*1bab0*/  IADD3 R19, P5, R17, R18, RZ ;  /* 0x0000001211137210 */ /* 0x004fca0007fbe0ff */
[----:B------:R-:W-:Y:S04]  /*1bac0*/  STL [R1+0x1bac], R19 ;  /* 0x001bac1301007387 */ /* 0x000fe80000100800 */
[----:B------:R0:W-:Y:S04]  /*1bad0*/  STL [R1+0x1b78], R7 ;  /* 0x001b780701007387 */ /* 0x0001e80000100800 */
[----:B0-----:R-:W2:Y:S01]  /*1bae0*/  LDL.LU R7, [R1+0x11c] ;  /* 0x00011c0001077983 */ /* 0x001ea20000300800 */
[----:B----4-:R-:W-:-:S05]  /*1baf0*/  IADD3 R19, P4, R27, R18, RZ ;  /* 0x000000121b137210 */ /* 0x010fca0007f9e0ff */
[----:B------:R-:W-:Y:S04]  /*1bb00*/  STL [R1+0x1bb4], R19 ;  /* 0x001bb41301007387 */ /* 0x000fe80000100800 */
[----:B------:R0:W-:Y:S04]  /*1bb10*/  STL [R1+0x1b80], R6 ;  /* 0x001b800601007387 */ /* 0x0001e80000100800 */
[----:B0-----:R-:W4:Y:S01]  /*1bb20*/  LDL.LU R6, [R1+0x118] ;  /* 0x0001180001067983 */ /* 0x001f220000300800 */
[----:B-----5:R-:W-:-:S05]  /*1bb30*/  IADD3 R19, P3, R16, R18, RZ ;  /* 0x0000001210137210 */ /* 0x020fca0007f7e0ff */
[----:B------:R0:W-:Y:S04]  /*1bb40*/  STL [R1+0x1bbc], R19 ;  /* 0x001bbc1301007387 */ /* 0x0001e80000100800 */
[----:B------:R-:W5:Y:S04]  /*1bb50*/  LDL.LU R5, [R1+0x114] ;  /* 0x0001140001057983 */ /* 0x000f680000300800 */
[----:B------:R1:W-:Y:S01]  /*1bb60*/  STL [R1+0x1b88], R20 ;  /* 0x001b881401007387 */ /* 0x0003e20000100800 */
[----:B0-----:R-:W-:Y:S02]  /*1bb70*/  IADD3 R19, P2, R28, R18, RZ ;  /* 0x000000121c137210 */ /* 0x001fe40007f5e0ff */
[----:B-1----:R-:W-:-:S03]  /*1bb80*/  LEA.HI.X.SX32 R20, R4, R2, 0x1, P1 ;  /* 0x0000000204147211 */ /* 0x002fc600008f0eff */
        /* <DEDUP_REMOVED lines=16> */
[----:B------:R-:W-:Y:S01]  /*1bc90*/  STL [R1+0x1ba8], R20 ;  /* 0x001ba81401007387 */ /* 0x000fe20000100800 */
[-C--:B------:R-:W-:Y:S02]  /*1bca0*/  LEA.HI.X.SX32 R16, R16, R2.reuse, 0x1, P3 ;  /* 0x0000000210107211 */ /* 0x080fe400018f0eff */
[----:B0-----:R-:W-:Y:S02]  /*1bcb0*/  LEA.HI.X.SX32 R19, R27, R2, 0x1, P4 ;  /* 0x000000021b137211 */ /* 0x001fe400020f0eff */
[----:B------:R-:W5:Y:S01]  /*1bcc0*/  LDL.LU R27, [R1+0x104] ;  /* 0x00010400011b7983 */ /* 0x000f620000300800 */
[----:B------:R-:W-:-:S05]  /*1bcd0*/  IADD3 R17, P5, R12, R18, RZ ;  /* 0x000000120c117210 */ /* 0x000fca0007fbe0ff */
[----:B------:R-:W-:Y:S04]  /*1bce0*/  STL [R1+0x1be4], R17 ;  /* 0x001be41101007387 */ /* 0x000fe80000100800 */
[----:B------:R0:W-:Y:S04]  /*1bcf0*/  STL [R1+0x1bb0], R19 ;  /* 0x001bb01301007387 */ /* 0x0001e80000100800 */
[----:B0-----:R-:W5:Y:S01]  /*1bd00*/  LDL.LU R19, [R1+0x100] ;  /* 0x0001000001137983 */ /* 0x001f620000300800 */
[----:B------:R-:W-:-:S05]  /*1bd10*/  IADD3 R17, P4, R11, R18, RZ ;  /* 0x000000120b117210 */ /* 0x000fca0007f9e0ff */
[----:B------:R-:W-:Y:S04]  /*1bd20*/  STL [R1+0x1bec], R17 ;  /* 0x001bec1101007387 */ /* 0x000fe80000100800 */
[----:B------:R0:W-:Y:S02]  /*1bd30*/  STL [R1+0x1bb8], R16 ;  /* 0x001bb81001007387 */ /* 0x0001e40000100800 */
[----:B0-----:R-:W-:Y:S02]  /*1bd40*/  LEA.HI.X.SX32 R16, R28, R2, 0x1, P2 ;  /* 0x000000021c107211 */ /* 0x001fe400010f0eff */
[----:B------:R-:W-:Y:S01]  /*1bd50*/  IADD3 R17, P3, R10, R18, RZ ;  /* 0x000000120a117210 */ /* 0x000fe20007f7e0ff */
[----:B------:R-:W5:Y:S04]  /*1bd60*/  LDL.LU R28, [R1+0xfc] ;  /* 0x0000fc00011c7983 */ /* 0x000f680000300800 */
[----:B------:R0:W-:Y:S04]  /*1bd70*/  STL [R1+0x1bf4], R17 ;  /* 0x001bf41101007387 */ /* 0x0001e80000100800 */
[----:B------:R1:W-:Y:S04]  /*1bd80*/  STL [R1+0x1bc0], R16 ;  /* 0x001bc01001007387 */ /* 0x0003e80000100800 */
[----:B0-----:R-:W5:Y:S01]  /*1bd90*/  LDL.LU R17, [R1+0xf8] ;  /* 0x0000f80001117983 */ /* 0x001f620000300800 */
[----:B-1----:R-:W-:-:S02]  /*1bda0*/  LEA.HI.X.SX32 R16, R15, R2, 0x1, P1 ;  /* 0x000000020f107211 */ /* 0x002fc400008f0eff */
[----:B------:R-:W-:-:S05]  /*1bdb0*/  IADD3 R20, P2, R9, R18, RZ ;  /* 0x0000001209147210 */ /* 0x000fca0007f5e0ff */
[----:B------:R-:W-:Y:S04]  /*1bdc0*/  STL [R1+0x1bfc], R20 ;  /* 0x001bfc1401007387 */ /* 0x000fe80000100800 */
[----:B------:R0:W-:Y:S04]  /*1bdd0*/  STL [R1+0x1bc8], R16 ;  /* 0x001bc81001007387 */ /* 0x0001e80000100800 */
[----:B0-----:R-:W5:Y:S01]  /*1bde0*/  LDL.LU R16, [R1+0xf4] ;  /* 0x0000f40001107983 */ /* 0x001f620000300800 */
[----:B---3--:R-:W-:Y:S02]  /*1bdf0*/  IADD3 R15, P1, R8, R18, RZ ;  /* 0x00000012080f7210 */ /* 0x008fe40007f3e0ff */
[----:B------:R-:W-:-:S03]  /*1be00*/  LEA.HI.X.SX32 R14, R14, R2, 0x1, P0 ;  /* 0x000000020e0e7211 */ /* 0x000fc600000f0eff */
[----:B------:R2:W-:Y:S01]  /*1be10*/  STL [R1+0x1c04], R15 ;  /* 0x001c040f01007387 */ /* 0x0005e20000100800 */
[----:B------:R-:W-:-:S03]  /*1be20*/  LEA.HI.X.SX32 R13, R13, R2, 0x1, P6 ;  /* 0x000000020d0d7211 */ /* 0x000fc600030f0eff */
[----:B------:R-:W-:Y:S01]  /*1be30*/  STL [R1+0x1bd0], R14 ;  /* 0x001bd00e01007387 */ /* 0x000fe20000100800 */
[-C--:B------:R-:W-:Y:S02]  /*1be40*/  LEA.HI.X.SX32 R11, R11, R2.reuse, 0x1, P4 ;  /* 0x000000020b0b7211 */ /* 0x080fe400020f0eff */
[----:B------:R-:W-:Y:S02]  /*1be50*/  LEA.HI.X.SX32 R9, R9, R2, 0x1, P2 ;  /* 0x0000000209097211 */ /* 0x000fe400010f0eff */
[----:B--2---:R-:W-:-:S05]  /*1be60*/  IADD3 R15, P0, R7, R18, RZ ;  /* 0x00000012070f7210 */ /* 0x004fca0007f1e0ff */
[----:B------:R0:W-:Y:S04]  /*1be70*/  STL [R1+0x1c0c], R15 ;  /* 0x001c0c0f01007387 */ /* 0x0001e80000100800 */
[----:B0-----:R-:W2:Y:S04]  /*1be80*/  LDL.LU R15, [R1+0xf0] ;  /* 0x0000f000010f7983 */ /* 0x001ea80000300800 */
[----:B------:R0:W-:Y:S01]  /*1be90*/  STL [R1+0x1bd8], R13 ;  /* 0x001bd80d01007387 */ /* 0x0001e20000100800 */
[----:B----4-:R-:W-:Y:S02]  /*1bea0*/  IADD3 R14, P6, R6, R18, RZ ;  /* 0x00000012060e7210 */ /* 0x010fe40007fde0ff */
[----:B0-----:R-:W-:-:S03]  /*1beb0*/  LEA.HI.X.SX32 R13, R12, R2, 0x1, P5 ;  /* 0x000000020c0d7211 */ /* 0x001fc600028f0eff */
[----:B------:R0:W-:Y:S01]  /*1bec0*/  STL [R1+0x1c14], R14 ;  /* 0x001c140e01007387 */ /* 0x0001e20000100800 */
[----:B-----5:R-:W-:-:S03]  /*1bed0*/  IADD3 R12, P5, R5, R18, RZ ;  /* 0x00000012050c7210 */ /* 0x020fc60007fbe0ff */
[----:B0-----:R-:W3:Y:S04]  /*1bee0*/  LDL.LU R14, [R1+0xec] ;  /* 0x0000ec00010e7983 */ /* 0x001ee80000300800 */
[----:B------:R0:W-:Y:S04]  /*1bef0*/  STL [R1+0x1be0], R13 ;  /* 0x001be00d01007387 */ /* 0x0001e80000100800 */
[----:B------:R1:W-:Y:S04]  /*1bf00*/  STL [R1+0x1c1c], R12 ;  /* 0x001c1c0c01007387 */ /* 0x0003e80000100800 */
[----:B0-----:R-:W4:Y:S01]  /*1bf10*/  LDL.LU R13, [R1+0xe8] ;  /* 0x0000e800010d7983 */ /* 0x001f220000300800 */
[----:B-1----:R-:W-:-:S03]  /*1bf20*/  IADD3 R12, P4, R4, R18, RZ ;  /* 0x00000012040c7210 */ /* 0x002fc60007f9e0ff */
[----:B------:R0:W-:Y:S04]  /*1bf30*/  STL [R1+0x1be8], R11 ;  /* 0x001be80b01007387 */ /* 0x0001e80000100800 */
[----:B------:R1:W-:Y:S01]  /*1bf40*/  STL [R1+0x1c24], R12 ;  /* 0x001c240c01007387 */ /* 0x0003e20000100800 */
[----:B0-----:R-:W-:-:S03]  /*1bf50*/  LEA.HI.X.SX32 R11, R10, R2, 0x1, P3 ;  /* 0x000000020a0b7211 */ /* 0x001fc600018f0eff */
[----:B-1----:R-:W5:Y:S01]  /*1bf60*/  LDL.LU R12, [R1+0xe4] ;  /* 0x0000e400010c7983 */ /* 0x002f620000300800 */
[----:B------:R-:W-:-:S03]  /*1bf70*/  IADD3 R10, P3, R3, R18, RZ ;  /* 0x00000012030a7210 */ /* 0x000fc60007f7e0ff */
[----:B------:R0:W-:Y:S04]  /*1bf80*/  STL [R1+0x1bf0], R11 ;  /* 0x001bf00b01007387 */ /* 0x0001e80000100800 */
[----:B------:R1:W-:Y:S04]  /*1bf90*/  STL [R1+0x1c2c], R10 ;  /* 0x001c2c0a01007387 */ /* 0x0003e80000100800 */
[----:B0-----:R-:W5:Y:S04]  /*1bfa0*/  LDL.LU R11, [R1+0xdc] ;  /* 0x0000dc00010b7983 */ /* 0x001f680000300800 */
[----:B------:R0:W-:Y:S01]  /*1bfb0*/  STL [R1+0x1bf8], R9 ;  /* 0x001bf80901007387 */ /* 0x0001e20000100800 */
[----:B-1----:R-:W-:-:S02]  /*1bfc0*/  IADD3 R10, P2, R26, R18, RZ ;  /* 0x000000121a0a7210 */ /* 0x002fc40007f5e0ff */
[----:B0-----:R-:W-:-:S03]  /*1bfd0*/  LEA.HI.X.SX32 R9, R8, R2, 0x1, P1 ;  /* 0x0000000208097211 */ /* 0x001fc600008f0eff */
[----:B------:R0:W-:Y:S01]  /*1bfe0*/  STL [R1+0x1c34], R10 ;  /* 0x001c340a01007387 */ /* 0x0001e20000100800 */
[----:B------:R-:W-:-:S03]  /*1bff0*/  LEA.HI.X.SX32 R7, R7, R2, 0x1, P0 ;  /* 0x0000000207077211 */ /* 0x000fc600000f0eff */
[----:B0-----:R-:W5:Y:S04]  /*1c000*/  LDL.LU R10, [R1+0xd8] ;  /* 0x0000d800010a7983 */ /* 0x001f680000300800 */
[----:B------:R0:W-:Y:S04]  /*1c010*/  STL [R1+0x1c00], R9 ;  /* 0x001c000901007387 */ /* 0x0001e80000100800 */
[----:B0-----:R-:W5:Y:S01]  /*1c020*/  LDL.LU R9, [R1+0xd4] ;  /* 0x0000d40001097983 */ /* 0x001f620000300800 */
[----:B------:R-:W-:-:S05]  /*1c030*/  IADD3 R8, P1, R27, R18, RZ ;  /* 0x000000121b087210 */ /* 0x000fca0007f3e0ff */
[----:B------:R0:W-:Y:S04]  /*1c040*/  STL [R1+0x1c3c], R8 ;  /* 0x001c3c0801007387 */ /* 0x0001e80000100800 */
[----:B------:R1:W-:Y:S04]  /*1c050*/  STL [R1+0x1c08], R7 ;  /* 0x001c080701007387 */ /* 0x0003e80000100800 */
[----:B0-----:R-:W5:Y:S01]  /*1c060*/  LDL.LU R8, [R1+0xd0] ;  /* 0x0000d00001087983 */ /* 0x001f620000300800 */
[----:B-1----:R-:W-:Y:S02]  /*1c070*/  LEA.HI.X.SX32 R7, R6, R2, 0x1, P6 ;  /* 0x0000000206077211 */ /* 0x002fe400030f0eff */
[----:B------:R-:W-:-:S05]  /*1c080*/  IADD3 R20, P0, R19, R18, RZ ;  /* 0x0000001213147210 */ /* 0x000fca0007f1e0ff */
[----:B------:R0:W-:Y:S04]  /*1c090*/  STL [R1+0x1c44], R20 ;  /* 0x001c441401007387 */ /* 0x0001e80000100800 */
[----:B------:R1:W-:Y:S01]  /*1c0a0*/  STL [R1+0x1c10], R7 ;  /* 0x001c100701007387 */ /* 0x0003e20000100800 */
[----:B0-----:R-:W-:-:S03]  /*1c0b0*/  LEA.HI.X.SX32 R20, R5, R2, 0x1, P5 ;  /* 0x0000000205147211 */ /* 0x001fc600028f0eff */
[----:B-1----:R-:W5:Y:S01]  /*1c0c0*/  LDL.LU R7, [R1+0xc8] ;  /* 0x0000c80001077983 */ /* 0x002f620000300800 */
[----:B------:R-:W-:-:S05]  /*1c0d0*/  IADD3 R6, P6, R28, R18, RZ ;  /* 0x000000121c067210 */ /* 0x000fca0007fde0ff */
[----:B------:R0:W-:Y:S01]  /*1c0e0*/  STL [R1+0x1c4c], R6 ;  /* 0x001c4c0601007387 */ /* 0x0001e20000100800 */
[----:B------:R-:W-:-:S03]  /*1c0f0*/  IADD3 R5, P5, R17, R18, RZ ;  /* 0x0000001211057210 */ /* 0x000fc60007fbe0ff */
[----:B0-----:R-:W5:Y:S04]  /*1c100*/  LDL.LU R6, [R1+0xb4] ;  /* 0x0000b40001067983 */ /* 0x001f680000300800 */
[----:B------:R0:W-:Y:S04]  /*1c110*/  STL [R1+0x1c18], R20 ;  /* 0x001c181401007387 */ /* 0x0001e80000100800 */
[----:B------:R1:W-:Y:S01]  /*1c120*/  STL [R1+0x1c54], R5 ;  /* 0x001c540501007387 */ /* 0x0003e20000100800 */
[----:B0-----:R-:W-:-:S03]  /*1c130*/  LEA.HI.X.SX32 R20, R4, R2, 0x1, P4 ;  /* 0x0000000204147211 */ /* 0x001fc600020f0eff */
[----:B-1----:R-:W5:Y:S01]  /*1c140*/  LDL.LU R5, [R1+0xac] ;  /* 0x0000ac0001057983 */ /* 0x002f620000300800 */
[----:B------:R-:W-:-:S03]  /*1c150*/  IADD3 R4, P4, R16, R18, RZ ;  /* 0x0000001210047210 */ /* 0x000fc60007f9e0ff */
[----:B------:R-:W-:Y:S04]  /*1c160*/  STL [R1+0x1c20], R20 ;  /* 0x001c201401007387 */ /* 0x000fe80000100800 */
[----:B------:R0:W-:Y:S04]  /*1c170*/  STL [R1+0x1c5c], R4 ;  /* 0x001c5c0401007387 */ /* 0x0001e80000100800 */
[----:B0-----:R-:W5:Y:S01]  /*1c180*/  LDL.LU R4, [R1+0xa4] ;  /* 0x0000a40001047983 */ /* 0x001f620000300800 */
[-C--:B------:R-:W-:Y:S02]  /*1c190*/  LEA.HI.X.SX32 R3, R3, R2.reuse, 0x1, P3 ;  /* 0x0000000203037211 */ /* 0x080fe400018f0eff */
[----:B------:R-:W-:-:S03]  /*1c1a0*/  LEA.HI.X.SX32 R21, R26, R2, 0x1, P2 ;  /* 0x000000021a157211 */ /* 0x000fc600010f0eff */
[----:B------:R0:W-:Y:S04]  /*1c1b0*/  STL [R1+0x1c28], R3 ;  /* 0x001c280301007387 */ /* 0x0001e80000100800 */
[----:B0-----:R-:W5:Y:S01]  /*1c1c0*/  LDL.LU R3, [R1+0xa0] ;  /* 0x0000a00001037983 */ /* 0x001f620000300800 */
[----:B------:R-:W-:Y:S02]  /*1c1d0*/  LEA.HI.X.SX32 R17, R17, R2, 0x1, P5 ;  /* 0x0000000211117211 */ /* 0x000fe400028f0eff */
[----:B--2---:R-:W-:-:S05]  /*1c1e0*/  IADD3 R20, P3, R15, R18, RZ ;  /* 0x000000120f147210 */ /* 0x004fca0007f7e0ff */
[----:B------:R-:W-:Y:S04]  /*1c1f0*/  STL [R1+0x1c64], R20 ;  /* 0x001c641401007387 */ /* 0x000fe80000100800 */
[----:B------:R0:W-:Y:S04]  /*1c200*/  STL [R1+0x1c30], R21 ;  /* 0x001c301501007387 */ /* 0x0001e80000100800 */
[----:B------:R-:W2:Y:S01]  /*1c210*/  LDL.LU R26, [R1+0x9c] ;  /* 0x00009c00011a7983 */ /* 0x000ea20000300800 */
[----:B0-----:R-:W-:Y:S02]  /*1c220*/  LEA.HI.X.SX32 R21, R27, R2, 0x1, P1 ;  /* 0x000000021b157211 */ /* 0x001fe400008f0eff */
[----:B---3--:R-:W-:-:S05]  /*1c230*/  IADD3 R20, P2, R14, R18, RZ ;  /* 0x000000120e147210 */ /* 0x008fca0007f5e0ff */
[----:B------:R4:W-:Y:S04]  /*1c240*/  STL [R1+0x1c6c], R20 ;  /* 0x001c6c1401007387 */ /* 0x0009e80000100800 */
[----:B------:R0:W-:Y:S04]  /*1c250*/  STL [R1+0x1c38], R21 ;  /* 0x001c381501007387 */ /* 0x0001e80000100800 */
[----:B------:R-:W3:Y:S01]  /*1c260*/  LDL.LU R27, [R1+0x94] ;  /* 0x00009400011b7983 */ /* 0x000ee20000300800 */
[----:B----4-:R-:W-:Y:S02]  /*1c270*/  IADD3 R20, P1, R13, R18, RZ ;  /* 0x000000120d147210 */ /* 0x010fe40007f3e0ff */
[----:B0-----:R-:W-:-:S03]  /*1c280*/  LEA.HI.X.SX32 R21, R19, R2, 0x1, P0 ;  /* 0x0000000213157211 */ /* 0x001fc600000f0eff */
[----:B------:R5:W-:Y:S01]  /*1c290*/  STL [R1+0x1c74], R20 ;  /* 0x001c741401007387 */ /* 0x000be20000100800 */
[----:B------:R-:W-:-:S03]  /*1c2a0*/  LEA.HI.X.SX32 R19, R28, R2, 0x1, P6 ;  /* 0x000000021c137211 */ /* 0x000fc600030f0eff */
[----:B------:R-:W-:Y:S04]  /*1c2b0*/  STL [R1+0x1c40], R21 ;  /* 0x001c401501007387 */ /* 0x000fe80000100800 */
[----:B------:R-:W4:Y:S01]  /*1c2c0*/  LDL.LU R28, [R1+0x8c] ;  /* 0x00008c00011c7983 */ /* 0x000f220000300800 */
[----:B-----5:R-:W-:-:S05]  /*1c2d0*/  IADD3 R20, P0, R12, R18, RZ ;  /* 0x000000120c147210 */ /* 0x020fca0007f1e0ff */
[----:B------:R0:W-:Y:S04]  /*1c2e0*/  STL [R1+0x1c7c], R20 ;  /* 0x001c7c1401007387 */ /* 0x0001e80000100800 */
[----:B------:R-:W-:Y:S01]  /*1c2f0*/  STL [R1+0x1c48], R19 ;  /* 0x001c481301007387 */ /* 0x000fe20000100800 */
[----:B0-----:R-:W-:-:S05]  /*1c300*/  IADD3 R20, P6, R11, R18, RZ ;  /* 0x000000120b147210 */ /* 0x001fca0007fde0ff */
[----:B------:R-:W-:Y:S04]  /*1c310*/  STL [R1+0x1c84], R20 ;  /* 0x001c841401007387 */ /* 0x000fe80000100800 */
[----:B------:R-:W5:Y:S04]  /*1c320*/  LDL.LU R22, [R1+0x88] ;  /* 0x0000880001167983 */ /* 0x000f680000300800 */
[----:B------:R0:W-:Y:S01]  /*1c330*/  STL [R1+0x1c50], R17 ;  /* 0x001c501101007387 */ /* 0x0001e20000100800 */
[-C--:B------:R-:W-:Y:S02]  /*1c340*/  LEA.HI.X.SX32 R15, R15, R2.reuse, 0x1, P3 ;  /* 0x000000020f0f7211 */ /* 0x080fe400018f0eff */
[----:B0-----:R-:W-:-:S02]  /*1c350*/  LEA.HI.X.SX32 R17, R16, R2, 0x1, P4 ;  /* 0x0000000210117211 */ /* 0x001fc400020f0eff */
[----:B------:R-:W-:-:S05]  /*1c360*/  IADD3 R19, P5, R10, R18, RZ ;  /* 0x000000120a137210 */ /* 0x000fca0007fbe0ff */
[----:B------:R-:W-:Y:S04]  /*1c370*/  STL [R1+0x1c8c], R19 ;  /* 0x001c8c1301007387 */ /* 0x000fe80000100800 */
[----:B------:R-:W-:Y:S04]  /*1c380*/  STL [R1+0x1c58], R17 ;  /* 0x001c581101007387 */ /* 0x000fe80000100800 */
[----:B------:R-:W5:Y:S01]  /*1c390*/  LDL.LU R21, [R1+0x84] ;  /* 0x0000840001157983 */ /* 0x000f620000300800 */
[----:B------:R-:W-:Y:S02]  /*1c3a0*/  IADD3 R16, P4, R9, R18, RZ ;  /* 0x0000001209107210 */ /* 0x000fe40007f9e0ff */
[----:B------:R-:W-:-:S03]  /*1c3b0*/  LEA.HI.X.SX32 R14, R14, R2, 0x1, P2 ;  /* 0x000000020e0e7211 */ /* 0x000fc600010f0eff */
        /* <DEDUP_REMOVED lines=12> */
[----:B------:R-:W-:Y:S02]  /*1c480*/  LEA.HI.X.SX32 R11, R11, R2, 0x1, P6 ;  /* 0x000000020b0b7211 */ /* 0x000fe400030f0eff */
[----:B------:R-:W-:-:S05]  /*1c490*/  IADD3 R13, P1, R6, R18, RZ ;  /* 0x00000012060d7210 */ /* 0x000fca0007f3e0ff */
[----:B------:R0:W-:Y:S04]  /*1c4a0*/  STL [R1+0x1cac], R13 ;  /* 0x001cac0d01007387 */ /* 0x0001e80000100800 */
[----:B------:R1:W-:Y:S01]  /*1c4b0*/  STL [R1+0x1c78], R12 ;  /* 0x001c780c01007387 */ /* 0x0003e20000100800 */
[----:B0-----:R-:W-:-:S05]  /*1c4c0*/  IADD3 R13, P0, R5, R18, RZ ;  /* 0x00000012050d7210 */ /* 0x001fca0007f1e0ff */
[----:B------:R-:W-:Y:S04]  /*1c4d0*/  STL [R1+0x1cb4], R13 ;  /* 0x001cb40d01007387 */ /* 0x000fe80000100800 */
[----:B------:R-:W5:Y:S04]  /*1c4e0*/  LDL.LU R17, [R1+0x78] ;  /* 0x0000780001117983 */ /* 0x000f680000300800 */
[----:B------:R0:W-:Y:S01]  /*1c4f0*/  STL [R1+0x1c80], R11 ;  /* 0x001c800b01007387 */ /* 0x0001e20000100800 */
[----:B-1----:R-:W-:Y:S02]  /*1c500*/  IADD3 R12, P6, R4, R18, RZ ;  /* 0x00000012040c7210 */ /* 0x002fe40007fde0ff */
[----:B0-----:R-:W-:-:S03]  /*1c510*/  LEA.HI.X.SX32 R11, R10, R2, 0x1, P5 ;  /* 0x000000020a0b7211 */ /* 0x001fc600028f0eff */
[----:B------:R-:W-:Y:S04]  /*1c520*/  STL [R1+0x1cbc], R12 ;  /* 0x001cbc0c01007387 */ /* 0x000fe80000100800 */
[----:B------:R-:W-:Y:S04]  /*1c530*/  STL [R1+0x1c88], R11 ;  /* 0x001c880b01007387 */ /* 0x000fe80000100800 */
[----:B------:R-:W5:Y:S01]  /*1c540*/  LDL.LU R16, [R1] ;  /* 0x0000000001107983 */ /* 0x000f620000300800 */
[----:B------:R-:W-:Y:S02]  /*1c550*/  LEA.HI.X.SX32 R9, R9, R2, 0x1, P4 ;  /* 0x0000000209097211 */ /* 0x000fe400020f0eff */
[----:B------:R-:W-:-:S05]  /*1c560*/  IADD3 R10, P5, R3, R18, RZ ;  /* 0x00000012030a7210 */ /* 0x000fca0007fbe0ff */
[----:B------:R-:W-:Y:S04]  /*1c570*/  STL [R1+0x1cc4], R10 ;  /* 0x001cc40a01007387 */ /* 0x000fe80000100800 */
[----:B------:R0:W-:Y:S01]  /*1c580*/  STL [R1+0x1c90], R9 ;  /* 0x001c900901007387 */ /* 0x0001e20000100800 */
[-C--:B------:R-:W-:Y:S02]  /*1c590*/  LEA.HI.X.SX32 R7, R7, R2.reuse, 0x1, P2 ;  /* 0x0000000207077211 */ /* 0x080fe400010f0eff */
[-C--:B0-----:R-:W-:Y:S02]  /*1c5a0*/  LEA.HI.X.SX32 R9, R8, R2.reuse, 0x1, P3 ;  /* 0x0000000208097211 */ /* 0x081fe400018f0eff */
[-C--:B------:R-:W-:Y:S02]  /*1c5b0*/  LEA.HI.X.SX32 R5, R5, R2.reuse, 0x1, P0 ;  /* 0x0000000205057211 */ /* 0x080fe400000f0eff */
[----:B------:R-:W-:-:S02]  /*1c5c0*/  LEA.HI.X.SX32 R3, R3, R2, 0x1, P5 ;  /* 0x0000000203037211 */ /* 0x000fc400028f0eff */
[----:B--2---:R-:W-:-:S05]  /*1c5d0*/  IADD3 R10, P4, R26, R18, RZ ;  /* 0x000000121a0a7210 */ /* 0x004fca0007f9e0ff */
[----:B------:R-:W-:Y:S04]  /*1c5e0*/  STL [R1+0x1ccc], R10 ;  /* 0x001ccc0a01007387 */ /* 0x000fe80000100800 */
[----:B------:R-:W2:Y:S04]  /*1c5f0*/  LDL.LU R15, [R1+0x74] ;  /* 0x00007400010f7983 */ /* 0x000ea80000300800 */
[----:B------:R-:W-:Y:S01]  /*1c600*/  STL [R1+0x1c98], R9 ;  /* 0x001c980901007387 */ /* 0x000fe20000100800 */
[----:B---3--:R-:W-:-:S05]  /*1c610*/  IADD3 R8, P3, R27, R18, RZ ;  /* 0x000000121b087210 */ /* 0x008fca0007f7e0ff */
[----:B------:R4:W-:Y:S04]  /*1c620*/  STL [R1+0x1cd4], R8 ;  /* 0x001cd40801007387 */ /* 0x0009e80000100800 */
[----:B------:R-:W3:Y:S01]  /*1c630*/  LDL.LU R14, [R1+0x6c] ;  /* 0x00006c00010e7983 */ /* 0x000ee20000300800 */
[----:B----4-:R-:W-:-:S03]  /*1c640*/  IADD3 R8, P2, R28, R18, RZ ;  /* 0x000000121c087210 */ /* 0x010fc60007f5e0ff */
[----:B------:R0:W-:Y:S04]  /*1c650*/  STL [R1+0x1ca0], R7 ;  /* 0x001ca00701007387 */ /* 0x0001e80000100800 */
[----:B------:R-:W4:Y:S04]  /*1c660*/  LDL.LU R13, [R1+0x64] ;  /* 0x00006400010d7983 */ /* 0x000f280000300800 */
[----:B------:R-:W-:Y:S01]  /*1c670*/  STL [R1+0x1cdc], R8 ;  /* 0x001cdc0801007387 */ /* 0x000fe20000100800 */
[----:B0-----:R-:W-:-:S03]  /*1c680*/  LEA.HI.X.SX32 R7, R6, R2, 0x1, P1 ;  /* 0x0000000206077211 */ /* 0x001fc600008f0eff */
[----:B------:R-:W4:Y:S04]  /*1c690*/  LDL.LU R12, [R1+0x5c] ;  /* 0x00005c00010c7983 */ /* 0x000f280000300800 */
[----:B------:R-:W-:Y:S04]  /*1c6a0*/  STL [R1+0x1ca8], R7 ;  /* 0x001ca80701007387 */ /* 0x000fe80000100800 */
[----:B------:R-:W4:Y:S01]  /*1c6b0*/  LDL.LU R11, [R1+0x54] ;  /* 0x00005400010b7983 */ /* 0x000f220000300800 */
[----:B-----5:R-:W-:-:S05]  /*1c6c0*/  IADD3 R6, P1, R22, R18, RZ ;  /* 0x0000001216067210 */ /* 0x020fca0007f3e0ff */
[----:B------:R-:W-:Y:S04]  /*1c6d0*/  STL [R1+0x1ce4], R6 ;  /* 0x001ce40601007387 */ /* 0x000fe80000100800 */
[----:B------:R-:W5:Y:S04]  /*1c6e0*/  LDL.LU R10, [R1+0x4c] ;  /* 0x00004c00010a7983 */ /* 0x000f680000300800 */
[----:B------:R0:W-:Y:S04]  /*1c6f0*/  STL [R1+0x1cb0], R5 ;  /* 0x001cb00501007387 */ /* 0x0001e80000100800 */
[----:B------:R-:W5:Y:S01]  /*1c700*/  LDL.LU R9, [R1+0x44] ;  /* 0x0000440001097983 */ /* 0x000f620000300800 */
[----:B0-----:R-:W-:-:S02]  /*1c710*/  LEA.HI.X.SX32 R5, R4, R2, 0x1, P6 ;  /* 0x0000000204057211 */ /* 0x001fc400030f0eff */
[----:B------:R-:W-:-:S05]  /*1c720*/  IADD3 R6, P0, R21, R18, RZ ;  /* 0x0000001215067210 */ /* 0x000fca0007f1e0ff */
[----:B------:R-:W-:Y:S04]  /*1c730*/  STL [R1+0x1cec], R6 ;  /* 0x001cec0601007387 */ /* 0x000fe80000100800 */
[----:B------:R-:W5:Y:S04]  /*1c740*/  LDL.LU R8, [R1+0x40] ;  /* 0x0000400001087983 */ /* 0x000f680000300800 */
[----:B------:R0:W-:Y:S04]  /*1c750*/  STL [R1+0x1cb8], R5 ;  /* 0x001cb80501007387 */ /* 0x0001e80000100800 */
[----:B0-----:R-:W5:Y:S01]  /*1c760*/  LDL.LU R5, [R1+0x3c] ;  /* 0x00003c0001057983 */ /* 0x001f620000300800 */
[----:B------:R-:W-:-:S05]  /*1c770*/  IADD3 R4, P6, R20, R18, RZ ;  /* 0x0000001214047210 */ /* 0x000fca0007fde0ff */
[----:B------:R0:W-:Y:S04]  /*1c780*/  STL [R1+0x1cf4], R4 ;  /* 0x001cf40401007387 */ /* 0x0001e80000100800 */
[----:B0-----:R-:W5:Y:S04]  /*1c790*/  LDL.LU R4, [R1+0x34] ;  /* 0x0000340001047983 */ /* 0x001f680000300800 */
[----:B------:R0:W-:Y:S04]  /*1c7a0*/  STL [R1+0x1cc0], R3 ;  /* 0x001cc00301007387 */ /* 0x0001e80000100800 */
[----:B------:R-:W5:Y:S01]  /*1c7b0*/  LDL.LU R7, [R1+0x2c] ;  /* 0x00002c0001077983 */ /* 0x000f620000300800 */
[----:B0-----:R-:W-:-:S02]  /*1c7c0*/  LEA.HI.X.SX32 R3, R26, R2, 0x1, P4 ;  /* 0x000000021a037211 */ /* 0x001fc400020f0eff */
[----:B------:R-:W-:-:S05]  /*1c7d0*/  IADD3 R6, P5, R19, R18, RZ ;  /* 0x0000001213067210 */ /* 0x000fca0007fbe0ff */
[----:B------:R0:W-:Y:S01]  /*1c7e0*/  STL [R1+0x1cfc], R6 ;  /* 0x001cfc0601007387 */ /* 0x0001e20000100800 */
[----:B------:R-:W-:-:S03]  /*1c7f0*/  LEA.HI.X.SX32 R24, R27, R2, 0x1, P3 ;  /* 0x000000021b187211 */ /* 0x000fc600018f0eff */
[----:B0-----:R-:W5:Y:S04]  /*1c800*/  LDL.LU R6, [R1+0x24] ;  /* 0x0000240001067983 */ /* 0x001f680000300800 */
[----:B------:R0:W-:Y:S04]  /*1c810*/  STL [R1+0x1cc8], R3 ;  /* 0x001cc80301007387 */ /* 0x0001e80000100800 */
[----:B0-----:R-:W5:Y:S01]  /*1c820*/  LDL.LU R3, [R1+0x1c] ;  /* 0x00001c0001037983 */ /* 0x001f620000300800 */
[----:B------:R-:W-:-:S05]  /*1c830*/  IADD3 R23, P4, R17, R18, RZ ;  /* 0x0000001211177210 */ /* 0x000fca0007f9e0ff */
[----:B------:R0:W-:Y:S04]  /*1c840*/  STL [R1+0x1d64], R23 ;  /* 0x001d641701007387 */ /* 0x0001e80000100800 */
[----:B------:R-:W5:Y:S04]  /*1c850*/  LDL.LU R26, [R1+0x14] ;  /* 0x00001400011a7983 */ /* 0x000f680000300800 */
[----:B------:R1:W-:Y:S04]  /*1c860*/  STL [R1+0x1cd0], R24 ;  /* 0x001cd01801007387 */ /* 0x0003e80000100800 */
[----:B------:R-:W5:Y:S01]  /*1c870*/  LDL.LU R27, [R1+0x10] ;  /* 0x00001000011b7983 */ /* 0x000f620000300800 */
[----:B0-----:R-:W-:-:S02]  /*1c880*/  IADD3 R23, P3, R16, R18, RZ ;  /* 0x0000001210177210 */ /* 0x001fc40007f7e0ff */
[----:B-1----:R-:W-:-:S03]  /*1c890*/  LEA.HI.X.SX32 R24, R28, R2, 0x1, P2 ;  /* 0x000000021c187211 */ /* 0x002fc600010f0eff */
[----:B------:R2:W-:Y:S04]  /*1c8a0*/  STL [R1+0x1d04], R23 ;  /* 0x001d041701007387 */ /* 0x0005e80000100800 */
[----:B------:R-:W5:Y:S01]  /*1c8b0*/  LDL.LU R28, [R1+0x3ac] ;  /* 0x0003ac00011c7983 */ /* 0x000f620000300800 */
[----:B------:R-:W-:-:S03]  /*1c8c0*/  LEA.HI.X.SX32 R22, R22, R2, 0x1, P1 ;  /* 0x0000000216167211 */ /* 0x000fc600008f0eff */
[----:B------:R-:W-:Y:S01]  /*1c8d0*/  STL [R1+0x1cd8], R24 ;  /* 0x001cd81801007387 */ /* 0x000fe20000100800 */
[----:B------:R-:W-:Y:S01]  /*1c8e0*/  LEA.HI.X.SX32 R19, R19, R2, 0x1, P5 ;  /* 0x0000000213137211 */ /* 0x000fe200028f0eff */
[----:B------:R-:W-:Y:S01]  /*1c8f0*/  IMAD R0, R0, UR8, RZ ;  /* 0x0000000800007c24 */ /* 0x000fe2000f8e02ff */
[----:B--2---:R-:W-:-:S05]  /*1c900*/  IADD3 R23, P2, R15, R18, RZ ;  /* 0x000000120f177210 */ /* 0x004fca0007f5e0ff */
[----:B------:R0:W-:Y:S04]  /*1c910*/  STL [R1+0x1d0c], R23 ;  /* 0x001d0c1701007387 */ /* 0x0001e80000100800 */
[----:B------:R4:W-:Y:S01]  /*1c920*/  STL [R1+0x1ce0], R22 ;  /* 0x001ce01601007387 */ /* 0x0009e20000100800 */
[-C--:B0-----:R-:W-:Y:S02]  /*1c930*/  LEA.HI.X.SX32 R23, R21, R2.reuse, 0x1, P0 ;  /* 0x0000000215177211 */ /* 0x081fe400000f0eff */
[----:B------:R-:W-:Y:S02]  /*1c940*/  LEA.HI.X.SX32 R21, R20, R2, 0x1, P6 ;  /* 0x0000000214157211 */ /* 0x000fe400030f0eff */
[----:B---3--:R-:W-:-:S05]  /*1c950*/  IADD3 R24, P1, R14, R18, RZ ;  /* 0x000000120e187210 */ /* 0x008fca0007f3e0ff */
[----:B------:R-:W-:Y:S01]  /*1c960*/  STL [R1+0x1d14], R24 ;  /* 0x001d141801007387 */ /* 0x000fe20000100800 */
[----:B----4-:R-:W-:-:S03]  /*1c970*/  IADD3 R22, P0, R13, R18, RZ ;  /* 0x000000120d167210 */ /* 0x010fc60007f1e0ff */
[----:B------:R-:W-:Y:S04]  /*1c980*/  STL [R1+0x1ce8], R23 ;  /* 0x001ce81701007387 */ /* 0x000fe80000100800 */
[----:B------:R-:W-:Y:S01]  /*1c990*/  STL [R1+0x1d1c], R22 ;  /* 0x001d1c1601007387 */ /* 0x000fe20000100800 */
[----:B------:R-:W-:-:S03]  /*1c9a0*/  IADD3 R20, P6, R12, R18, RZ ;  /* 0x000000120c147210 */ /* 0x000fc60007fde0ff */
[----:B------:R0:W-:Y:S04]  /*1c9b0*/  STL [R1+0x1cf0], R21 ;  /* 0x001cf01501007387 */ /* 0x0001e80000100800 */
[----:B------:R1:W-:Y:S04]  /*1c9c0*/  STL [R1+0x1d24], R20 ;  /* 0x001d241401007387 */ /* 0x0003e80000100800 */
[----:B------:R5:W-:Y:S01]  /*1c9d0*/  STL [R1+0x1cf8], R19 ;  /* 0x001cf81301007387 */ /* 0x000be20000100800 */
[----:B0-----:R-:W-:Y:S02]  /*1c9e0*/  IADD3 R21, P5, R11, R18, RZ ;  /* 0x000000120b157210 */ /* 0x001fe40007fbe0ff */
[----:B-1----:R-:W-:-:S02]  /*1c9f0*/  LEA.HI.X.SX32 R20, R17, R2, 0x1, P4 ;  /* 0x0000000211147211 */ /* 0x002fc400020f0eff */
[-C--:B------:R-:W-:Y:S01]  /*1ca00*/  LEA.HI.X.SX32 R17, R16, R2.reuse, 0x1, P3 ;  /* 0x0000000210117211 */ /* 0x080fe200018f0eff */
[----:B------:R-:W-:Y:S01]  /*1ca10*/  STL [R1+0x1d2c], R21 ;  /* 0x001d2c1501007387 */ /* 0x000fe20000100800 */
[----:B------:R-:W-:-:S03]  /*1ca20*/  LEA.HI.X.SX32 R15, R15, R2, 0x1, P2 ;  /* 0x000000020f0f7211 */ /* 0x000fc600010f0eff */
[----:B------:R-:W-:Y:S01]  /*1ca30*/  STL [R1+0x1d60], R20 ;  /* 0x001d601401007387 */ /* 0x000fe20000100800 */
[----:B-----5:R-:W-:-:S05]  /*1ca40*/  IADD3 R19, P4, R10, R18, RZ ;  /* 0x000000120a137210 */ /* 0x020fca0007f9e0ff */
[----:B------:R-:W-:Y:S01]  /*1ca50*/  STL [R1+0x1d34], R19 ;  /* 0x001d341301007387 */ /* 0x000fe20000100800 */
[----:B------:R-:W-:-:S03]  /*1ca60*/  IADD3 R16, P3, R9, R18, RZ ;  /* 0x0000001209107210 */ /* 0x000fc60007f7e0ff */
[----:B------:R-:W-:Y:S04]  /*1ca70*/  STL [R1+0x1d00], R17 ;  /* 0x001d001101007387 */ /* 0x000fe80000100800 */
[----:B------:R0:W-:Y:S04]  /*1ca80*/  STL [R1+0x1d3c], R16 ;  /* 0x001d3c1001007387 */ /* 0x0001e80000100800 */
[----:B------:R1:W-:Y:S01]  /*1ca90*/  STL [R1+0x1d08], R15 ;  /* 0x001d080f01007387 */ /* 0x0003e20000100800 */
[-C--:B------:R-:W-:Y:S02]  /*1caa0*/  LEA.HI.X.SX32 R12, R12, R2.reuse, 0x1, P6 ;  /* 0x000000020c0c7211 */ /* 0x080fe400030f0eff */
[----:B0-----:R-:W-:-:S02]  /*1cab0*/  LEA.HI.X.SX32 R16, R14, R2, 0x1, P1 ;  /* 0x000000020e107211 */ /* 0x001fc400008f0eff */
[----:B------:R-:W-:Y:S02]  /*1cac0*/  LEA.HI.X.SX32 R14, R13, R2, 0x1, P0 ;  /* 0x000000020d0e7211 */ /* 0x000fe400000f0eff */
[----:B------:R-:W-:-:S05]  /*1cad0*/  IADD3 R17, P2, R8, R18, RZ ;  /* 0x0000001208117210 */ /* 0x000fca0007f5e0ff */
[----:B------:R-:W-:Y:S04]  /*1cae0*/  STL [R1+0x1d44], R17 ;  /* 0x001d441101007387 */ /* 0x000fe80000100800 */
[----:B------:R-:W-:Y:S01]  /*1caf0*/  STL [R1+0x1d10], R16 ;  /* 0x001d101001007387 */ /* 0x000fe20000100800 */
[----:B-1----:R-:W-:-:S05]  /*1cb00*/  IADD3 R15, P1, R5, R18, RZ ;  /* 0x00000012050f7210 */ /* 0x002fca0007f3e0ff */
[----:B------:R-:W-:Y:S04]  /*1cb10*/  STL [R1+0x1d48], R15 ;  /* 0x001d480f01007387 */ /* 0x000fe80000100800 */
[----:B------:R0:W-:Y:S01]  /*1cb20*/  STL [R1+0x1d18], R14 ;  /* 0x001d180e01007387 */ /* 0x0001e20000100800 */
[----:B------:R-:W-:-:S05]  /*1cb30*/  IADD3 R13, P0, R4, R18, RZ ;  /* 0x00000012040d7210 */ /* 0x000fca0007f1e0ff */
[----:B------:R1:W-:Y:S01]  /*1cb40*/  STL [R1+0x1d4c], R13 ;  /* 0x001d4c0d01007387 */ /* 0x0003e20000100800 */
[----:B0-----:R-:W-:-:S03]  /*1cb50*/  IADD3 R14, P6, R7, R18, RZ ;  /* 0x00000012070e7210 */ /* 0x001fc60007fde0ff */
[----:B------:R0:W-:Y:S01]  /*1cb60*/  STL [R1+0x1d20], R12 ;  /* 0x001d200c01007387 */ /* 0x0001e20000100800 */
[-C--:B------:R-:W-:Y:S02]  /*1cb70*/  LEA.HI.X.SX32 R9, R9, R2.reuse, 0x1, P3 ;  /* 0x0000000209097211 */ /* 0x080fe400018f0eff */
[-C--:B-1----:R-:W-:Y:S02]  /*1cb80*/  LEA.HI.X.SX32 R13, R11, R2.reuse, 0x1, P5 ;  /* 0x000000020b0d7211 */ /* 0x082fe400028f0eff */
[----:B------:R-:W-:Y:S01]  /*1cb90*/  LEA.HI.X.SX32 R11, R10, R2, 0x1, P4 ;  /* 0x000000020a0b7211 */ /* 0x000fe200020f0eff */
[----:B------:R-:W-:Y:S04]  /*1cba0*/  STL [R1+0x1d50], R14 ;  /* 0x001d500e01007387 */ /* 0x000fe80000100800 */
[----:B------:R-:W-:Y:S01]  /*1cbb0*/  STL [R1+0x1d28], R13 ;  /* 0x001d280d01007387 */ /* 0x000fe20000100800 */
[----:B0-----:R-:W-:-:S05]  /*1cbc0*/  IADD3 R12, P5, R6, R18, RZ ;  /* 0x00000012060c7210 */ /* 0x001fca0007fbe0ff */
[----:B------:R-:W-:Y:S04]  /*1cbd0*/  STL [R1+0x1d54], R12 ;  /* 0x001d540c01007387 */ /* 0x000fe80000100800 */
[----:B------:R-:W-:Y:S01]  /*1cbe0*/  STL [R1+0x1d30], R11 ;  /* 0x001d300b01007387 */ /* 0x000fe20000100800 */
[----:B------:R-:W-:-:S05]  /*1cbf0*/  IADD3 R10, P4, R3, R18, RZ ;  /* 0x00000012030a7210 */ /* 0x000fca0007f9e0ff */
[----:B------:R0:W-:Y:S04]  /*1cc00*/  STL [R1+0x1d58], R10 ;  /* 0x001d580a01007387 */ /* 0x0001e80000100800 */
[----:B------:R1:W-:Y:S01]  /*1cc10*/  STL [R1+0x1d38], R9 ;  /* 0x001d380901007387 */ /* 0x0003e20000100800 */
[----:B0-----:R-:W-:Y:S02]  /*1cc20*/  LEA.HI.X.SX32 R10, R8, R2, 0x1, P2 ;  /* 0x00000002080a7211 */ /* 0x001fe400010f0eff */
[----:B------:R-:W-:Y:S02]  /*1cc30*/  IADD3 R11, P3, R26, R18, RZ ;  /* 0x000000121a0b7210 */ /* 0x000fe40007f7e0ff */
[----:B------:R-:W-:-:S03]  /*1cc40*/  LEA.HI.X.SX32 R8, R5, R2, 0x1, P1 ;  /* 0x0000000205087211 */ /* 0x000fc600008f0eff */
[----:B------:R-:W-:Y:S01]  /*1cc50*/  STL [R1+0x1d5c], R11 ;  /* 0x001d5c0b01007387 */ /* 0x000fe20000100800 */
[----:B-1----:R-:W-:-:S03]  /*1cc60*/  IADD3 R9, P2, R27, R18, RZ ;  /* 0x000000121b097210 */ /* 0x002fc60007f5e0ff */
[----:B------:R-:W-:Y:S04]  /*1cc70*/  STL [R1+0x1d40], R10 ;  /* 0x001d400a01007387 */ /* 0x000fe80000100800 */
[----:B------:R0:W-:Y:S04]  /*1cc80*/  STL [R1+0x1668], R9 ;  /* 0x0016680901007387 */ /* 0x0001e80000100800 */
[----:B------:R1:W-:Y:S01]  /*1cc90*/  STL [R1+0x1650], R8 ;  /* 0x0016500801007387 */ /* 0x0003e20000100800 */
[----:B0-----:R-:W-:Y:S02]  /*1cca0*/  LEA.HI.X.SX32 R9, R4, R2, 0x1, P0 ;  /* 0x0000000204097211 */ /* 0x001fe400000f0eff */
[----:B------:R-:W-:-:S02]  /*1ccb0*/  IADD3 R5, P1, R28, UR10, RZ ;  /* 0x0000000a1c057c10 */ /* 0x000fc4000ff3e0ff */
[-C--:B-1----:R-:W-:Y:S02]  /*1ccc0*/  LEA.HI.X.SX32 R8, R7, R2.reuse, 0x1, P6 ;  /* 0x0000000207087211 */ /* 0x082fe400030f0eff */
[----:B------:R-:W-:Y:S01]  /*1ccd0*/  IADD3 R4, P0, R0, UR10, RZ ;  /* 0x0000000a00047c10 */ /* 0x000fe2000ff1e0ff */
[----:B------:R-:W-:Y:S01]  /*1cce0*/  STL [R1+0x1654], R9 ;  /* 0x0016540901007387 */ /* 0x000fe20000100800 */
[-C--:B------:R-:W-:Y:S02]  /*1ccf0*/  LEA.HI.X.SX32 R7, R6, R2.reuse, 0x1, P5 ;  /* 0x0000000206077211 */ /* 0x080fe400028f0eff */
[-C--:B------:R-:W-:Y:S01]  /*1cd00*/  LEA.HI.X.SX32 R6, R3, R2.reuse, 0x1, P4 ;  /* 0x0000000203067211 */ /* 0x080fe200020f0eff */
[----:B------:R-:W-:Y:S01]  /*1cd10*/  STL [R1+0x13d0], R5 ;  /* 0x0013d00501007387 */ /* 0x000fe20000100800 */
[-C--:B------:R-:W-:Y:S02]  /*1cd20*/  LEA.HI.X.SX32 R3, R26, R2.reuse, 0x1, P3 ;  /* 0x000000021a037211 */ /* 0x080fe400018f0eff */
[----:B------:R-:W-:Y:S01]  /*1cd30*/  LEA.HI.X.SX32 R2, R27, R2, 0x1, P2 ;  /* 0x000000021b027211 */ /* 0x000fe200010f0eff */
[----:B------:R-:W-:Y:S04]  /*1cd40*/  STL [R1+0x1658], R8 ;  /* 0x0016580801007387 */ /* 0x000fe80000100800 */
[----:B------:R-:W-:Y:S04]  /*1cd50*/  STL [R1+0x13d4], R4 ;  /* 0x0013d40401007387 */ /* 0x000fe80000100800 */
[----:B------:R-:W-:Y:S04]  /*1cd60*/  STL [R1+0x165c], R7 ;  /* 0x00165c0701007387 */ /* 0x000fe80000100800 */
[----:B------:R-:W-:Y:S04]  /*1cd70*/  STL [R1+0x1660], R6 ;  /* 0x0016600601007387 */ /* 0x000fe80000100800 */
[----:B------:R0:W-:Y:S04]  /*1cd80*/  STL [R1+0x1664], R3 ;  /* 0x0016640301007387 */ /* 0x0001e80000100800 */
[----:B------:R1:W-:Y:S01]  /*1cd90*/  STL [R1+0x145c], R2 ;  /* 0x00145c0201007387 */ /* 0x0003e20000100800 */
[----:B0-----:R-:W-:-:S02]  /*1cda0*/  LEA.HI.X.SX32 R3, R28, UR11, 0x1, P1 ;  /* 0x0000000b1c037c11 */ /* 0x001fc400088f0eff */
[----:B-1----:R-:W-:Y:S02]  /*1cdb0*/  LEA.HI.X.SX32 R2, R0, UR11, 0x1, P0 ;  /* 0x0000000b00027c11 */ /* 0x002fe400080f0eff */
[----:B------:R-:W2:Y:S04]  /*1cdc0*/  LDL.LU R0, [R1+0x1fbc] ;  /* 0x001fbc0001007983 */ /* 0x000ea80000300800 */
[----:B------:R-:W-:Y:S04]  /*1cdd0*/  STL [R1+0x13c8], R3 ;  /* 0x0013c80301007387 */ /* 0x000fe80000100800 */
[----:B------:R-:W-:Y:S04]  /*1cde0*/  STL [R1+0x13cc], R2 ;  /* 0x0013cc0201007387 */ /* 0x000fe80000100800 */
[----:B------:R-:W-:Y:S04]  /*1cdf0*/  STL [R1+0x13f8], RZ ;  /* 0x0013f8ff01007387 */ /* 0x000fe80000100800 */
        /* <DEDUP_REMOVED lines=1005> */
[----:B------:R-:W-:Y:S01]  /*20cd0*/  STL [R1+0x234], RZ ;  /* 0x000234ff01007387 */ /* 0x000fe20000100800 */
[----:B------:R-:W-:-:S03]  /*20ce0*/  UIMAD UR14, UR7, 0x1f, URZ ;  /* 0x0000001f070e78a4 */ /* 0x000fc6000f8e023f */
[----:B------:R-:W-:Y:S04]  /*20cf0*/  STL [R1+0x238], RZ ;  /* 0x000238ff01007387 */ /* 0x000fe80000100800 */
[----:B------:R-:W-:Y:S04]  /*20d00*/  STL [R1+0x23c], RZ ;  /* 0x00023cff01007387 */ /* 0x000fe80000100800 */
[----:B------:R-:W-:Y:S04]  /*20d10*/  STL [R1+0x1f0], RZ ;  /* 0x0001f0ff01007387 */ /* 0x000fe80000100800 */
[----:B------:R-:W-:Y:S04]  /*20d20*/  STL [R1+0x1f4], RZ ;  /* 0x0001f4ff01007387 */ /* 0x000fe80000100800 */
[----:B------:R-:W-:Y:S04]  /*20d30*/  STL [R1+0x1f8], RZ ;  /* 0x0001f8ff01007387 */ /* 0x000fe80000100800 */
[----:B------:R-:W-:Y:S01]  /*20d40*/  STL [R1+0x1fc], RZ ;  /* 0x0001fcff01007387 */ /* 0x000fe20000100800 */
[----:B------:R-:W-:-:S03]  /*20d50*/  USHF.R.S32.HI UR13, URZ, 0x1f, UR14 ;  /* 0x0000001f3f0d7899 */ /* 0x000fc6000801140e */
[----:B------:R-:W-:Y:S01]  /*20d60*/  STL [R1+0x1b0], RZ ;  /* 0x0001b0ff01007387 */ /* 0x000fe20000100800 */
[----:B------:R-:W-:-:S03]  /*20d70*/  IADD3 R7, P0, R5, UR14, RZ ;  /* 0x0000000e05077c10 */ /* 0x000fc6000ff1e0ff */
[----:B------:R-:W-:Y:S01]  /*20d80*/  STL [R1+0x1b4], RZ ;  /* 0x0001b4ff01007387 */ /* 0x000fe20000100800 */
[----:B------:R-:W-:-:S03]  /*20d90*/  IADD3 R6, P1, R4, UR14, RZ ;  /* 0x0000000e04067c10 */ /* 0x000fc6000ff3e0ff */
[----:B------:R-:W-:Y:S04]  /*20da0*/  STL [R1+0x1b8], RZ ;  /* 0x0001b8ff01007387 */ /* 0x000fe80000100800 */
[----:B------:R-:W-:Y:S04]  /*20db0*/  STL [R1+0x1bc], RZ ;  /* 0x0001bcff01007387 */ /* 0x000fe80000100800 */
[----:B------:R-:W-:Y:S04]  /*20dc0*/  STL [R1+0x1a0], RZ ;  /* 0x0001a0ff01007387 */ /* 0x000fe80000100800 */
[----:B------:R-:W-:Y:S01]  /*20dd0*/  STL [R1+0x1a4], RZ ;  /* 0x0001a4ff01007387 */ /* 0x000fe20000100800 */
[----:B------:R-:W-:-:S03]  /*20de0*/  UIMAD UR12, UR7, 0x1e, URZ ;  /* 0x0000001e070c78a4 */ /* 0x000fc6000f8e023f */
[----:B------:R-:W-:Y:S04]  /*20df0*/  STL [R1+0x1a8], RZ ;  /* 0x0001a8ff01007387 */ /* 0x000fe80000100800 */
[----:B------:R-:W-:Y:S04]  /*20e00*/  STL [R1+0x1ac], RZ ;  /* 0x0001acff01007387 */ /* 0x000fe80000100800 */
[----:B------:R0:W-:Y:S04]  /*20e10*/  STL [R1+0x1464], R7 ;  /* 0x0014640701007387 */ /* 0x0001e80000100800 */
[----:B------:R-:W-:Y:S04]  /*20e20*/  STL [R1+0x180], RZ ;  /* 0x000180ff01007387 */ /* 0x000fe80000100800 */
[----:B------:R1:W-:Y:S01]  /*20e30*/  STL [R1+0x146c], R6 ;  /* 0x00146c0601007387 */ /* 0x0003e20000100800 */
[----:B0-----:R-:W-:Y:S01]  /*20e40*/  IADD3.X R7, R3, UR13, RZ, P0, !PT ;  /* 0x0000000d03077c10 */ /* 0x001fe200087fe4ff */
[----:B------:R-:W-:-:S04]  /*20e50*/  USHF.R.S32.HI UR11, URZ, 0x1f, UR12 ;  /* 0x0000001f3f0b7899 */ /* 0x000fc8000801140c */
[----:B------:R0:W-:Y:S01]  /*20e60*/  STL [R1+0x1460], R7 ;  /* 0x0014600701007387 */ /* 0x0001e20000100800 */
[----:B-1----:R-:W-:-:S05]  /*20e70*/  IADD3.X R6, R2, UR13, RZ, P1, !PT ;  /* 0x0000000d02067c10 */ /* 0x002fca0008ffe4ff */
[----:B------:R1:W-:Y:S01]  /*20e80*/  STL [R1+0x1468], R6 ;  /* 0x0014680601007387 */ /* 0x0003e20000100800 */
[----:B0-----:R-:W-:Y:S01]  /*20e90*/  IADD3 R7, P0, R5, UR12, RZ ;  /* 0x0000000c05077c10 */ /* 0x001fe2000ff1e0ff */
[----:B------:R-:W-:-:S04]  /*20ea0*/  UIMAD UR10, UR7, 0x1d, URZ ;  /* 0x0000001d070a78a4 */ /* 0x000fc8000f8e023f */
[----:B------:R0:W-:Y:S01]  /*20eb0*/  STL [R1+0x1474], R7 ;  /* 0x0014740701007387 */ /* 0x0001e20000100800 */
[----:B-1----:R-:W-:-:S03]  /*20ec0*/  IADD3 R6, P1, R4, UR12, RZ ;  /* 0x0000000c04067c10 */ /* 0x002fc6000ff3e0ff */
        /* <DEDUP_REMOVED lines=24> */
[----:B0-----:R-:W-:Y:S02]  /*21050*/  IADD3.X R7, R3, UR60, RZ, P0, !PT ;  /* 0x0000003c03077c10 */ /* 0x001fe400087fe4ff */
[----:B-1----:R-:W-:-:S03]  /*21060*/  IADD3.X R6, R2, UR60, RZ, P1, !PT ;  /* 0x0000003c02067c10 */ /* 0x002fc60008ffe4ff */
[----:B------:R0:W-:Y:S04]  /*21070*/  STL [R1+0x1490], R7 ;  /* 0x0014900701007387 */ /* 0x0001e80000100800 */
[----:B------:R1:W-:Y:S01]  /*21080*/  STL [R1+0x1498], R6 ;  /* 0x0014980601007387 */ /* 0x0003e20000100800 */
[----:B0-----:R-:W-:Y:S02]  /*21090*/  IADD3 R7, P0, R5, UR57, RZ ;  /* 0x0000003905077c10 */ /* 0x001fe4000ff1e0ff */
[----:B-1----:R-:W-:-:S05]  /*210a0*/  IADD3 R6, P1, R4, UR57, RZ ;  /* 0x0000003904067c10 */ /* 0x002fca000ff3e0ff */
[----:B------:R-:W-:Y:S04]  /*210b0*/  STL [R1+0x14ac], R6 ;  /* 0x0014ac0601007387 */ /* 0x000fe80000100800 */
[----:B------:R0:W-:Y:S04]  /*210c0*/  STL [R1+0x14a4], R7 ;  /* 0x0014a40701007387 */ /* 0x0001e80000100800 */
[----:B------:R-:W3:Y:S01]  /*210d0*/  LDL.LU R28, [R1+0x11d0] ;  /* 0x0011d000011c7983 */ /* 0x000ee20000300800 */
[----:B------:R-:W-:Y:S02]  /*210e0*/  USHF.R.S32.HI UR29, URZ, 0x1f, UR57 ;  /* 0x0000001f3f1d7899 */ /* 0x000fe40008011439 */
[----:B------:R-:W-:-:S04]  /*210f0*/  UIMAD UR56, UR7, 0x1a, URZ ;  /* 0x0000001a073878a4 */ /* 0x000fc8000f8e023f */
[----:B0-----:R-:W-:Y:S02]  /*21100*/  IADD3.X R7, R3, UR29, RZ, P0, !PT ;  /* 0x0000001d03077c10 */ /* 0x001fe400087fe4ff */
[----:B------:R-:W-:Y:S01]  /*21110*/  IADD3.X R6, R2, UR29, RZ, P1, !PT ;  /* 0x0000001d02067c10 */ /* 0x000fe20008ffe4ff */
[----:B------:R-:W-:Y:S02]  /*21120*/  UIMAD UR55, UR7, 0x19, URZ ;  /* 0x00000019073778a4 */ /* 0x000fe4000f8e023f */
[----:B------:R0:W-:Y:S04]  /*21130*/  STL [R1+0x14a0], R7 ;  /* 0x0014a00701007387 */ /* 0x0001e80000100800 */
[----:B------:R1:W-:Y:S01]  /*21140*/  STL [R1+0x14a8], R6 ;  /* 0x0014a80601007387 */ /* 0x0003e20000100800 */
[----:B0-----:R-:W-:-:S02]  /*21150*/  IADD3 R7, P4, R5, UR56, RZ ;  /* 0x0000003805077c10 */ /* 0x001fc4000ff9e0ff */
[----:B-1----:R-:W-:-:S03]  /*21160*/  IADD3 R6, P6, R4, UR56, RZ ;  /* 0x0000003804067c10 */ /* 0x002fc6000ffde0ff */
[----:B------:R-:W-:Y:S01]  /*21170*/  STL [R1+0x14b4], R7 ;  /* 0x0014b40701007387 */ /* 0x000fe20000100800 */
[----:B------:R-:W-:-:S03]  /*21180*/  UIMAD UR54, UR7, 0x18, URZ ;  /* 0x00000018073678a4 */ /* 0x000fc6000f8e023f */
[----:B------:R0:W-:Y:S01]  /*21190*/  STL [R1+0x14bc], R6 ;  /* 0x0014bc0601007387 */ /* 0x0001e20000100800 */
[----:B------:R-:W-:Y:S01]  /*211a0*/  UIMAD UR53, UR7, 0x17, URZ ;  /* 0x00000017073578a4 */ /* 0x000fe2000f8e023f */
[----:B0-----:R-:W-:Y:S02]  /*211b0*/  IADD3 R6, P5, R5, UR55, RZ ;  /* 0x0000003705067c10 */ /* 0x001fe4000ffbe0ff */
[----:B------:R-:W-:Y:S01]  /*211c0*/  IADD3 R7, P3, R4, UR55, RZ ;  /* 0x0000003704077c10 */ /* 0x000fe2000ff7e0ff */
[----:B------:R-:W-:Y:S02]  /*211d0*/  USHF.R.S32.HI UR28, URZ, 0x1f, UR56 ;  /* 0x0000001f3f1c7899 */ /* 0x000fe40008011438 */
[----:B------:R-:W-:Y:S02]  /*211e0*/  UIMAD UR52, UR7, 0x16, URZ ;  /* 0x00000016073478a4 */ /* 0x000fe4000f8e023f */
[----:B------:R-:W-:Y:S02]  /*211f0*/  USHF.R.S32.HI UR27, URZ, 0x1f, UR55 ;  /* 0x0000001f3f1b7899 */ /* 0x000fe40008011437 */
[----:B------:R-:W-:-:S02]  /*21200*/  UIMAD UR51, UR7, 0x15, URZ ;  /* 0x00000015073378a4 */ /* 0x000fc4000f8e023f */
[----:B------:R-:W-:Y:S02]  /*21210*/  USHF.R.S32.HI UR26, URZ, 0x1f, UR54 ;  /* 0x0000001f3f1a7899 */ /* 0x000fe40008011436 */
[----:B------:R-:W-:Y:S02]  /*21220*/  UIMAD UR50, UR7, 0x14, URZ ;  /* 0x00000014073278a4 */ /* 0x000fe4000f8e023f */
[----:B------:R-:W-:Y:S02]  /*21230*/  USHF.R.S32.HI UR25, URZ, 0x1f, UR53 ;  /* 0x0000001f3f197899 */ /* 0x000fe40008011435 */
[----:B------:R-:W-:Y:S02]  /*21240*/  UIMAD UR49, UR7, 0x13, URZ ;  /* 0x00000013073178a4 */ /* 0x000fe4000f8e023f */
[----:B------:R-:W-:Y:S02]  /*21250*/  USHF.R.S32.HI UR24, URZ, 0x1f, UR52 ;  /* 0x0000001f3f187899 */ /* 0x000fe40008011434 */
[----:B------:R-:W-:-:S02]  /*21260*/  UIMAD UR48, UR7, 0x12, URZ ;  /* 0x00000012073078a4 */ /* 0x000fc4000f8e023f */
[----:B------:R-:W-:Y:S02]  /*21270*/  USHF.R.S32.HI UR23, URZ, 0x1f, UR51 ;  /* 0x0000001f3f177899 */ /* 0x000fe40008011433 */
[----:B------:R-:W-:Y:S02]  /*21280*/  UIMAD UR47, UR7, 0x11, URZ ;  /* 0x00000011072f78a4 */ /* 0x000fe4000f8e023f */
[----:B------:R-:W-:Y:S02]  /*21290*/  USHF.R.S32.HI UR22, URZ, 0x1f, UR50 ;  /* 0x0000001f3f167899 */ /* 0x000fe40008011432 */
[----:B------:R-:W-:Y:S02]  /*212a0*/  USHF.L.U32 UR46, UR7, 0x4, URZ ;  /* 0x00000004072e7899 */ /* 0x000fe4000800063f */
        /* <DEDUP_REMOVED lines=15> */
[----:B------:R-:W-:Y:S02]  /*213a0*/  USHF.L.U32 UR38, UR7, 0x3, URZ ;  /* 0x0000000307267899 */ /* 0x000fe4000800063f */
        /* <DEDUP_REMOVED lines=10> */
[----:B------:R-:W-:Y:S01]  /*21450*/  USHF.R.S32.HI UR61, URZ, 0x1f, UR36 ;  /* 0x0000001f3f3d7899 */ /* 0x000fe20008011424 */
[----:B---3--:R-:W-:-:S05]  /*21460*/  SHF.R.S32.HI R8, RZ, 0x5, R28 ;  /* 0x00000005ff087819 */ /* 0x008fca000001141c */
[----:B------:R-:W-:Y:S04]  /*21470*/  STL [R1+0x1fb8], R8 ;  /* 0x001fb80801007387 */ /* 0x000fe80000100800 */
[----:B------:R0:W-:Y:S04]  /*21480*/  STL [R1+0x14c4], R6 ;  /* 0x0014c40601007387 */ /* 0x0001e80000100800 */
[----:B------:R1:W-:Y:S01]  /*21490*/  STL [R1+0x14cc], R7 ;  /* 0x0014cc0701007387 */ /* 0x0003e20000100800 */
[----:B0-----:R-:W-:Y:S02]  /*214a0*/  IADD3 R6, P2, R5, UR54, RZ ;  /* 0x0000003605067c10 */ /* 0x001fe4000ff5e0ff */
[----:B-1----:R-:W-:-:S03]  /*214b0*/  IADD3 R7, P1, R4, UR54, RZ ;  /* 0x0000003604077c10 */ /* 0x002fc6000ff3e0ff */
[----:B------:R0:W-:Y:S01]  /*214c0*/  STL [R1+0x14d4], R6 ;  /* 0x0014d40601007387 */ /* 0x0001e20000100800 */
[C---:B--2---:R-:W-:Y:S02]  /*214d0*/  LOP3.LUT R8, R0.reuse, 0x40, RZ, 0x3c, !PT ;  /* 0x0000004000087812 */ /* 0x044fe400078e3cff */
[----:B------:R-:W-:Y:S01]  /*214e0*/  IADD3.X R8, R3, UR28, RZ, P4, !PT ;  /* 0x0000001c03087c10 */ /* 0x000fe2000a7fe4ff */
[----:B------:R1:W-:Y:S01]  /*214f0*/  STL [R1+0x14dc], R7 ;  /* 0x0014dc0701007387 */ /* 0x0003e20000100800 */
[C---:B0-----:R-:W-:Y:S02]  /*21500*/  LOP3.LUT R6, R0.reuse, 0x20, RZ, 0x3c, !PT ;  /* 0x0000002000067812 */ /* 0x041fe400078e3cff */
[----:B------:R-:W-:Y:S02]  /*21510*/  IADD3 R6, P0, R5, UR53, RZ ;  /* 0x0000003505067c10 */ /* 0x000fe4000ff1e0ff */
[----:B-1----:R-:W-:Y:S02]  /*21520*/  LOP3.LUT R7, R0, 0x60, RZ, 0x3c, !PT ;  /* 0x0000006000077812 */ /* 0x002fe400078e3cff */
[----:B------:R-:W-:Y:S01]  /*21530*/  IADD3 R7, P4, R4, UR53, RZ ;  /* 0x0000003504077c10 */ /* 0x000fe2000ff9e0ff */
[----:B------:R0:W-:Y:S04]  /*21540*/  STL [R1+0x14e4], R6 ;  /* 0x0014e40601007387 */ /* 0x0001e80000100800 */
[----:B------:R1:W-:Y:S01]  /*21550*/  STL [R1+0x14b0], R8 ;  /* 0x0014b00801007387 */ /* 0x0003e20000100800 */
[----:B0-----:R-:W-:-:S03]  /*21560*/  IADD3.X R6, R2, UR28, RZ, P6, !PT ;  /* 0x0000001c02067c10 */ /* 0x001fc6000b7fe4ff */
[----:B------:R0:W-:Y:S01]  /*21570*/  STL [R1+0x14ec], R7 ;  /* 0x0014ec0701007387 */ /* 0x0001e20000100800 */
[----:B-1----:R-:W-:-:S03]  /*21580*/  IADD3 R8, P6, R5, UR52, RZ ;  /* 0x0000003405087c10 */ /* 0x002fc6000ffde0ff */
[----:B------:R1:W-:Y:S01]  /*21590*/  STL [R1+0x14b8], R6 ;  /* 0x0014b80601007387 */ /* 0x0003e20000100800 */
[----:B0-----:R-:W-:-:S03]  /*215a0*/  IADD3.X R7, R3, UR27, RZ, P5, !PT ;  /* 0x0000001b03077c10 */ /* 0x001fc6000affe4ff */
[----:B------:R0:W-:Y:S01]  /*215b0*/  STL [R1+0x14f4], R8 ;  /* 0x0014f40801007387 */ /* 0x0001e20000100800 */
[----:B-1----:R-:W-:-:S03]  /*215c0*/  IADD3 R6, P5, R4, UR52, RZ ;  /* 0x0000003404067c10 */ /* 0x002fc6000ffbe0ff */
[----:B------:R1:W-:Y:S04]  /*215d0*/  STL [R1+0x14c0], R7 ;  /* 0x0014c00701007387 */ /* 0x0003e80000100800 */
[----:B------:R2:W-:Y:S01]  /*215e0*/  STL [R1+0x14fc], R6 ;  /* 0x0014fc0601007387 */ /* 0x0005e20000100800 */
[----:B0-----:R-:W-:Y:S02]  /*215f0*/  IADD3.X R8, R2, UR27, RZ, P3, !PT ;  /* 0x0000001b02087c10 */ /* 0x001fe40009ffe4ff */
[----:B-1----:R-:W-:-:S03]  /*21600*/  IADD3 R7, P3, R5, UR51, RZ ;  /* 0x0000003305077c10 */ /* 0x002fc6000ff7e0ff */
[----:B------:R0:W-:Y:S01]  /*21610*/  STL [R1+0x14c8], R8 ;  /* 0x0014c80801007387 */ /* 0x0001e20000100800 */
[----:B--2---:R-:W-:-:S03]  /*21620*/  IADD3.X R6, R3, UR26, RZ, P2, !PT ;  /* 0x0000001a03067c10 */ /* 0x004fc600097fe4ff */
[----:B------:R1:W-:Y:S04]  /*21630*/  STL [R1+0x1504], R7 ;  /* 0x0015040701007387 */ /* 0x0003e80000100800 */
[----:B------:R2:W-:Y:S01]  /*21640*/  STL [R1+0x14d0], R6 ;  /* 0x0014d00601007387 */ /* 0x0005e20000100800 */
[----:B0-----:R-:W-:Y:S02]  /*21650*/  IADD3 R8, P2, R4, UR51, RZ ;  /* 0x0000003304087c10 */ /* 0x001fe4000ff5e0ff */
[----:B-1----:R-:W-:-:S03]  /*21660*/  IADD3.X R7, R2, UR26, RZ, P1, !PT ;  /* 0x0000001a02077c10 */ /* 0x002fc60008ffe4ff */
[----:B------:R0:W-:Y:S01]  /*21670*/  STL [R1+0x150c], R8 ;  /* 0x00150c0801007387 */ /* 0x0001e20000100800 */
[----:B--2---:R-:W-:-:S03]  /*21680*/  IADD3 R6, P1, R5, UR50, RZ ;  /* 0x0000003205067c10 */ /* 0x004fc6000ff3e0ff */
        /* <DEDUP_REMOVED lines=132> */
[----:B------:R1:W-:Y:S01]  /*21ed0*/  STL [R1+0x15e0], R7 ;  /* 0x0015e00701007387 */ /* 0x0003e20000100800 */
[----:B------:R-:W-:-:S03]  /*21ee0*/  USHF.L.U32 UR32, UR7, 0x1, URZ ;  /* 0x0000000107207899 */ /* 0x000fc6000800063f */
[----:B------:R2:W-:Y:S01]  /*21ef0*/  STL [R1+0x161c], R6 ;  /* 0x00161c0601007387 */ /* 0x0005e20000100800 */
[----:B0-----:R-:W-:Y:S02]  /*21f00*/  IADD3.X R8, R2, UR9, RZ, P2, !PT ;  /* 0x0000000902087c10 */ /* 0x001fe400097fe4ff */
[----:B-1----:R-:W-:-:S03]  /*21f10*/  IADD3 R7, P2, R5, UR33, RZ ;  /* 0x0000002105077c10 */ /* 0x002fc6000ff5e0ff */
[----:B------:R0:W-:Y:S01]  /*21f20*/  STL [R1+0x15e8], R8 ;  /* 0x0015e80801007387 */ /* 0x0001e20000100800 */
[----:B--2---:R-:W-:Y:S01]  /*21f30*/  IADD3.X R6, R3, UR61, RZ, P1, !PT ;  /* 0x0000003d03067c10 */ /* 0x004fe20008ffe4ff */
[----:B------:R-:W-:Y:S02]  /*21f40*/  USHF.R.S32.HI UR60, URZ, 0x1f, UR35 ;  /* 0x0000001f3f3c7899 */ /* 0x000fe40008011423 */
[----:B------:R1:W-:Y:S04]  /*21f50*/  STL [R1+0x1624], R7 ;  /* 0x0016240701007387 */ /* 0x0003e80000100800 */
[----:B------:R2:W-:Y:S01]  /*21f60*/  STL [R1+0x15f0], R6 ;  /* 0x0015f00601007387 */ /* 0x0005e20000100800 */
[----:B0-----:R-:W-:Y:S02]  /*21f70*/  IADD3 R8, P1, R4, UR33, RZ ;  /* 0x0000002104087c10 */ /* 0x001fe4000ff3e0ff */
[----:B-1----:R-:W-:-:S03]  /*21f80*/  IADD3.X R7, R2, UR61, RZ, P0, !PT ;  /* 0x0000003d02077c10 */ /* 0x002fc600087fe4ff */
[----:B------:R0:W-:Y:S01]  /*21f90*/  STL [R1+0x162c], R8 ;  /* 0x00162c0801007387 */ /* 0x0001e20000100800 */
[----:B--2---:R-:W-:-:S03]  /*21fa0*/  IADD3 R6, P0, R5, UR32, RZ ;  /* 0x0000002005067c10 */ /* 0x004fc6000ff1e0ff */
[----:B------:R1:W-:Y:S01]  /*21fb0*/  STL [R1+0x15f8], R7 ;  /* 0x0015f80701007387 */ /* 0x0003e20000100800 */
[----:B------:R-:W-:-:S03]  /*21fc0*/  USHF.R.S32.HI UR57, URZ, 0x1f, UR34 ;  /* 0x0000001f3f397899 */ /* 0x000fc60008011422 */
[----:B------:R2:W-:Y:S01]  /*21fd0*/  STL [R1+0x1634], R6 ;  /* 0x0016340601007387 */ /* 0x0005e20000100800 */
[----:B0-----:R-:W-:Y:S01]  /*21fe0*/  IADD3.X R8, R3, UR60, RZ, P4, !PT ;  /* 0x0000003c03087c10 */ /* 0x001fe2000a7fe4ff */
[----:B------:R-:W-:Y:S01]  /*21ff0*/  USHF.R.S32.HI UR29, URZ, 0x1f, UR33 ;  /* 0x0000001f3f1d7899 */ /* 0x000fe20008011421 */
[----:B-1----:R-:W-:-:S03]  /*22000*/  IADD3 R7, P4, R4, UR32, RZ ;  /* 0x0000002004077c10 */ /* 0x002fc6000ff9e0ff */
[----:B------:R-:W-:Y:S01]  /*22010*/  STL [R1+0x1600], R8 ;  /* 0x0016000801007387 */ /* 0x000fe20000100800 */
[----:B--2---:R-:W-:Y:S02]  /*22020*/  IADD3.X R6, R2, UR60, RZ, P6, !PT ;  /* 0x0000003c02067c10 */ /* 0x004fe4000b7fe4ff */
[----:B------:R-:W-:Y:S01]  /*22030*/  IADD3 R5, P6, R5, UR7, RZ ;  /* 0x0000000705057c10 */ /* 0x000fe2000ffde0ff */
[----:B------:R0:W-:Y:S01]  /*22040*/  STL [R1+0x163c], R7 ;  /* 0x00163c0701007387 */ /* 0x0001e20000100800 */
[----:B------:R-:W-:-:S03]  /*22050*/  USHF.R.S32.HI UR56, URZ, 0x1f, UR32 ;  /* 0x0000001f3f387899 */ /* 0x000fc60008011420 */
[----:B------:R1:W-:Y:S01]  /*22060*/  STL [R1+0x1608], R6 ;  /* 0x0016080601007387 */ /* 0x0003e20000100800 */
[----:B------:R-:W-:-:S03]  /*22070*/  USHF.R.S32.HI UR31, URZ, 0x1f, UR7 ;  /* 0x0000001f3f1f7899 */ /* 0x000fc60008011407 */
[----:B------:R2:W-:Y:S01]  /*22080*/  STL [R1+0x1644], R5 ;  /* 0x0016440501007387 */ /* 0x0005e20000100800 */
[C---:B0-----:R-:W-:Y:S02]  /*22090*/  IADD3.X R7, R3.reuse, UR57, RZ, P5, !PT ;  /* 0x0000003903077c10 */ /* 0x041fe4000affe4ff */
[----:B-1----:R-:W-:Y:S02]  /*220a0*/  IADD3 R6, P5, R4, UR7, RZ ;  /* 0x0000000704067c10 */ /* 0x002fe4000ffbe0ff */
[----:B------:R-:W-:Y:S02]  /*220b0*/  IADD3.X R4, R3, UR29, RZ, P2, !PT ;  /* 0x0000001d03047c10 */ /* 0x000fe400097fe4ff */
[C---:B--2---:R-:W-:Y:S01]  /*220c0*/  IADD3.X R5, R2.reuse, UR57, RZ, P3, !PT ;  /* 0x0000003902057c10 */ /* 0x044fe20009ffe4ff */
[----:B------:R-:W-:Y:S04]  /*220d0*/  STL [R1+0x1610], R7 ;  /* 0x0016100701007387 */ /* 0x000fe80000100800 */
[----:B------:R0:W-:Y:S04]  /*220e0*/  STL [R1+0x164c], R6 ;  /* 0x00164c0601007387 */ /* 0x0001e80000100800 */
[----:B------:R1:W-:Y:S04]  /*220f0*/  STL [R1+0x1618], R5 ;  /* 0x0016180501007387 */ /* 0x0003e80000100800 */
[----:B------:R2:W-:Y:S01]  /*22100*/  STL [R1+0x1620], R4 ;  /* 0x0016200401007387 */ /* 0x0005e20000100800 */
[----:B0-----:R-:W-:-:S02]  /*22110*/  IADD3.X R6, R2, UR29, RZ, P1, !PT ;  /* 0x0000001d02067c10 */ /* 0x001fc40008ffe4ff */
[----:B-1----:R-:W-:-:S03]  /*22120*/  IADD3.X R5, R3, UR56, RZ, P0, !PT ;  /* 0x0000003803057c10 */ /* 0x002fc600087fe4ff */
[----:B------:R0:W-:Y:S01]  /*22130*/  STL [R1+0x1628], R6 ;  /* 0x0016280601007387 */ /* 0x0001e20000100800 */
[----:B------:R-:W-:Y:S02]  /*22140*/  IADD3.X R3, R3, UR31, RZ, P6, !PT ;  /* 0x0000001f03037c10 */ /* 0x000fe4000b7fe4ff */
[C---:B--2---:R-:W-:Y:S02]  /*22150*/  IADD3.X R4, R2.reuse, UR56, RZ, P4, !PT ;  /* 0x0000003802047c10 */ /* 0x044fe4000a7fe4ff */
[----:B------:R-:W-:Y:S01]  /*22160*/  IADD3.X R2, R2, UR31, RZ, P5, !PT ;  /* 0x0000001f02027c10 */ /* 0x000fe2000affe4ff */
[----:B------:R0:W-:Y:S04]  /*22170*/  STL [R1+0x1630], R5 ;  /* 0x0016300501007387 */ /* 0x0001e80000100800 */
[----:B------:R0:W-:Y:S04]  /*22180*/  STL [R1+0x1638], R4 ;  /* 0x0016380401007387 */ /* 0x0001e80000100800 */
[----:B------:R0:W-:Y:S04]  /*22190*/  STL [R1+0x1648], R2 ;  /* 0x0016480201007387 */ /* 0x0001e80000100800 */
[----:B------:R0:W-:Y:S01]  /*221a0*/  STL [R1+0x1640], R3 ;  /* 0x0016400301007387 */ /* 0x0001e20000100800 */
[----:B------:R-:W-:-:S02]  /*221b0*/  USHF.L.U32 UR6, UR6, 0x5, URZ ;  /* 0x0000000506067899 */ /* 0x000fc4000800063f */
[----:B------:R-:W-:Y:S02]  /*221c0*/  USHF.L.U32 UR30, UR7, 0x5, URZ ;  /* 0x00000005071e7899 */ /* 0x000fe4000800063f */
[----:B------:R-:W-:Y:S02]  /*221d0*/  ULEA UR8, UR5, UR4, 0x3 ;  /* 0x0000000405087291 */ /* 0x000fe4000f8e183f */
[----:B------:R-:W-:Y:S02]  /*221e0*/  USHF.R.S32.HI UR55, URZ, 0x1f, UR30 ;  /* 0x0000001f3f377899 */ /* 0x000fe4000801141e */
[----:B------:R-:W-:-:S12]  /*221f0*/  USHF.R.S32.HI UR54, URZ, 0x1f, UR6 ;  /* 0x0000001f3f367899 */ /* 0x000fd80008011406 */
.L_x_1:
[----:B01----:R-:W2:Y:S01]  /*22200*/  LDL R5, [R1+0x13cc] ;  /* 0x0013cc0001057983 */ /* 0x003ea20000100800 */
[----:B------:R-:W0:Y:S03]  /*22210*/  LDC R2, c[0x0][0x230] ;  /* 0x00008c00ff027b82 */ /* 0x000e260000000800 */
[----:B--2---:R1:W-:Y:S04]  /*22220*/  STL [R1+0x44b8], R5 ;  /* 0x0044b80501007387 */ /* 0x0043e80000100800 */
[----:B------:R-:W2:Y:S04]  /*22230*/  LDL R4, [R1+0x13d4] ;  /* 0x0013d40001047983 */ /* 0x000ea80000100800 */
[----:B-1----:R-:W0:Y:S04]  /*22240*/  LDL R5, [R1+0x13f8] ;  /* 0x0013f80001057983 */ /* 0x002e280000100800 */
        /* <DEDUP_REMOVED lines=38> */
[----:B-----5:R-:W-:Y:S04]  /*224b0*/  STL [R1+0x403c], R0 ;  /* 0x00403c0001007387 */ /* 0x020fe80000100800 */
        /* <DEDUP_REMOVED lines=110> */
[----:B------:R-:W-:Y:S01]  /*22ba0*/  STL [R1+0x43b4], R0 ;  /* 0x0043b40001007387 */ /* 0x000fe20000100800 */
[----:B0-----:R-:W-:-:S03]  /*22bb0*/  IMAD R2, R5, -0x20, R2 ;  /* 0xffffffe005027824 */ /* 0x001fc600078e0202 */
[----:B------:R-:W-:Y:S04]  /*22bc0*/  STL [R1+0x43bc], R0 ;  /* 0x0043bc0001007387 */ /* 0x000fe80000100800 */
[----:B------:R-:W-:Y:S04]  /*22bd0*/  STL [R1+0x43c4], R0 ;  /* 0x0043c40001007387 */ /* 0x000fe80000100800 */
[----:B------:R-:W-:Y:S04]  /*22be0*/  STL [R1+0x43cc], R0 ;  /* 0x0043cc0001007387 */ /* 0x000fe80000100800 */
[----:B------:R-:W-:Y:S04]  /*22bf0*/  STL [R1+0x43d4], R0 ;  /* 0x0043d40001007387 */ /* 0x000fe80000100800 */
[----:B------:R-:W2:Y:S01]  /*22c00*/  LDL.LU R5, [R1+0x44b8] ;  /* 0x0044b80001057983 */ /* 0x000ea20000300800 */
[----:B------:R-:W-:-:S02]  /*22c10*/  ISETP.GT.AND P0, PT, R2, RZ, PT ;  /* 0x000000ff0200720c */ /* 0x000fc40003f04270 */
[----:B-1----:R-:W-:-:S11]  /*22c20*/  PRMT R28, RZ, 0x7610, R28 ;  /* 0x00007610ff1c7816 */ /* 0x002fd6000000001c */
[----:B--2---:R-:W2:Y:S04]  /*22c30*/  @P0 LDG.E.U8 R28, desc[UR58][R4.64] ;  /* 0x0000003a041c0981 */ /* 0x004ea8000c1e1100 */
[----:B--2---:R0:W-:Y:S04]  /*22c40*/  STL [R1+0x98], R28 ;  /* 0x0000981c01007387 */ /* 0x0041e80000100800 */
[----:B0-----:R-:W2:Y:S04]  /*22c50*/  LDL.LU R28, [R1+0x44b4] ;  /* 0x0044b400011c7983 */ /* 0x001ea80000300800 */
[----:B------:R-:W3:Y:S04]  /*22c60*/  LDL R4, [R1+0x13c8] ;  /* 0x0013c80001047983 */ /* 0x000ee80000100800 */
[----:B------:R-:W3:Y:S01]  /*22c70*/  LDL R5, [R1+0x13d0] ;  /* 0x0013d00001057983 */ /* 0x000ee20000100800 */
[----:B------:R-:W-:-:S02]  /*22c80*/  PRMT R29, RZ, 0x7610, R29 ;  /* 0x00007610ff1d7816 */ /* 0x000fc4000000001d */
[----:B---3--:R-:W-:-:S04]  /*22c90*/  @P0 LOP3.LUT R5, R5, R4, RZ, 0x3c, !PT ;  /* 0x0000000405050212 */ /* 0x008fc800078e3cff */
[----:B------:R-:W-:-:S04]  /*22ca0*/  @P0 LOP3.LUT R4, R5, R4, RZ, 0x3c, !PT ;  /* 0x0000000405040212 */ /* 0x000fc800078e3cff */
[----:B------:R-:W-:-:S05]  /*22cb0*/  @P0 LOP3.LUT R5, R5, R4, RZ, 0x3c, !PT ;  /* 0x0000000405050212 */ /* 0x000fca00078e3cff */
[----:B------:R-:W3:Y:S01]  /*22cc0*/  @P0 LDG.E.U8 R29, desc[UR58][R4.64] ;  /* 0x0000003a041d0981 */ /* 0x000ee2000c1e1100 */
[----:B------:R-:W-:-:S03]  /*22cd0*/  ISETP.GT.AND P1, PT, R2, 0x1, PT ;  /* 0x000000010200780c */ /* 0x000fc60003f24270 */
[----:B---3--:R0:W-:Y:S04]  /*22ce0*/  STL [R1+0x94], R29 ;  /* 0x0000941d01007387 */ /* 0x0081e80000100800 */
[----:B0-----:R-:W3:Y:S04]  /*22cf0*/  LDL.LU R29, [R1+0x44b0] ;  /* 0x0044b000011d7983 */ /* 0x001ee80000300800 */
[----:B------:R-:W4:Y:S04]  /*22d00*/  LDL R4, [R1+0x1648] ;  /* 0x0016480001047983 */ /* 0x000f280000100800 */
[----:B------:R-:W4:Y:S01]  /*22d10*/  LDL R5, [R1+0x164c] ;  /* 0x00164c0001057983 */ /* 0x000f220000100800 */
[----:B--2---:R-:W-:-:S02]  /*22d20*/  PRMT R28, RZ, 0x7610, R28 ;  /* 0x00007610ff1c7816 */ /* 0x004fc4000000001c */
[----:B----4-:R-:W-:-:S04]  /*22d30*/  @P1 LOP3.LUT R5, R5, R4, RZ, 0x3c, !PT ;  /* 0x0000000405051212 */ /* 0x010fc800078e3cff */
[----:B------:R-:W-:-:S04]  /*22d40*/  @P1 LOP3.LUT R4, R5, R4, RZ, 0x3c, !PT ;  /* 0x0000000405041212 */ /* 0x000fc800078e3cff */
[----:B------:R-:W-:-:S05]  /*22d50*/  @P1 LOP3.LUT R5, R5, R4, RZ, 0x3c, !PT ;  /* 0x0000000405051212 */ /* 0x000fca00078e3cff */
[----:B------:R-:W2:Y:S04]  /*22d60*/  @P1 LDG.E.U8 R28, desc[UR58][R4.64] ;  /* 0x0000003a041c1981 */ /* 0x000ea8000c1e1100 */
[----:B--2---:R0:W-:Y:S04]  /*22d70*/  STL [R1+0x90], R28 ;  /* 0x0000901c01007387 */ /* 0x0041e80000100800 */
[----:B0-----:R-:W2:Y:S04]  /*22d80*/  LDL.LU R28, [R1+0x44ac] ;  /* 0x0044ac00011c7983 */ /* 0x001ea80000300800 */
[----:B------:R-:W4:Y:S04]  /*22d90*/  LDL R4, [R1+0x1640] ;  /* 0x0016400001047983 */ /* 0x000f280000100800 */
[----:B------:R-:W4:Y:S01]  /*22da0*/  LDL R5, [R1+0x1644] ;  /* 0x0016440001057983 */ /* 0x000f220000100800 */
[----:B---3--:R-:W-:-:S02]  /*22db0*/  PRMT R29, RZ, 0x7610, R29 ;  /* 0x00007610ff1d7816 */ /* 0x008fc4000000001d */
[----:B----4-:R-:W-:-:S04]  /*22dc0*/  @P1 LOP3.LUT R5, R5, R4, RZ, 0x3c, !PT ;  /* 0x0000000405051212 */ /* 0x010fc800078e3cff */
        /* <DEDUP_REMOVED lines=112> */
[----:B------:R-:W-:-:S02]  /*234d0*/  PRMT R27, RZ, 0x7610, R27 ;  /* 0x00007610ff1b7816 */ /* 0x000fc4000000001b */
[----:B----4-:R-:W-:-:S04]  /*234e0*/  @P1 LOP3.LUT R5, R5, R4, RZ, 0x3c, !PT ;  /* 0x0000000405051212 */ /* 0x010fc800078e3cff */
[----:B------:R-:W-:-:S04]  /*234f0*/  @P1 LOP3.LUT R4, R5, R4, RZ, 0x3c, !PT ;  /* 0x0000000405041212 */ /* 0x000fc800078e3cff */
[----:B------:R-:W-:-:S05]  /*23500*/  @P1 LOP3.LUT R5, R5, R4, RZ, 0x3c, !PT ;  /* 0x0000000405051212 */ /* 0x000fca00078e3cff */
[----:B------:R-:W4:Y:S01]  /*23510*/  @P1 LDG.E.U8 R27, desc[UR58][R4.64] ;  /* 0x0000003a041b1981 */ /* 0x000f22000c1e1100 */
[----:B------:R-:W-:-:S03]  /*23520*/  ISETP.GT.AND P2, PT, R2, 0x8, PT ;  /* 0x000000080200780c */ /* 0x000fc60003f44270 */
[----:B----4-:R0:W-:Y:S04]  /*23530*/  STL [R1+0x5c], R27 ;  /* 0x00005c1b01007387 */ /* 0x0101e80000100800 */
[----:B0-----:R-:W4:Y:S04]  /*23540*/  LDL.LU R27, [R1+0x4478] ;  /* 0x00447800011b7983 */ /* 0x001f280000300800 */
[----:B------:R-:W3:Y:S04]  /*23550*/  LDL R4, [R1+0x15d8] ;  /* 0x0015d80001047983 */ /* 0x000ee80000100800 */
[----:B------:R-:W3:Y:S01]  /*23560*/  LDL R5, [R1+0x15dc] ;  /* 0x0015dc0001057983 */ /* 0x000ee20000100800 */
[----:B------:R-:W-:-:S02]  /*23570*/  PRMT R26, RZ, 0x7610, R26 ;  /* 0x00007610ff1a7816 */ /* 0x000fc4000000001a */
[----:B---3--:R-:W-:-:S04]  /*23580*/  @P2 LOP3.LUT R5, R5, R4, RZ, 0x3c, !PT ;  /* 0x0000000405052212 */ /* 0x008fc800078e3cff */
[----:B------:R-:W-:-:S04]  /*23590*/  @P2 LOP3.LUT R4, R5, R4, RZ, 0x3c, !PT ;  /* 0x0000000405042212 */ /* 0x000fc800078e3cff */
[----:B------:R-:W-:-:S05]  /*235a0*/  @P2 LOP3.LUT R5, R5, R4, RZ, 0x3c, !PT ;  /* 0x0000000405052212 */ /* 0x000fca00078e3cff */
[----:B------:R-:W3:Y:S04]  /*235b0*/  @P2 LDG.E.U8 R26, desc[UR58][R4.64] ;  /* 0x0000003a041a2981 */ /* 0x000ee8000c1e1100 */
[----:B---3--:R0:W-:Y:S04]  /*235c0*/  STL [R1+0x58], R26 ;  /* 0x0000581a01007387 */ /* 0x0081e80000100800 */
[----:B0-----:R-:W3:Y:S04]  /*235d0*/  LDL.LU R26, [R1+0x4474] ;  /* 0x00447400011a7983 */ /* 0x001ee80000300800 */
[----:B------:R-:W2:Y:S04]  /*235e0*/  LDL R4, [R1+0x15d0] ;  /* 0x0015d00001047983 */ /* 0x000ea80000100800 */
[----:B------:R-:W2:Y:S01]  /*235f0*/  LDL R5, [R1+0x15d4] ;  /* 0x0015d40001057983 */ /* 0x000ea20000100800 */
[----:B------:R-:W-:-:S02]  /*23600*/  PRMT R25, RZ, 0x7610, R25 ;  /* 0x00007610ff197816 */ /* 0x000fc40000000019 */
[----:B--2---:R-:W-:-:S04]  /*23610*/  @P2 LOP3.LUT R5, R5, R4, RZ, 0x3c, !PT ;  /* 0x0000000405052212 */ /* 0x004fc800078e3cff */
[----:B------:R-:W-:-:S04]  /*23620*/  @P2 LOP3.LUT R4, R5, R4, RZ, 0x3c, !PT ;  /* 0x0000000405042212 */ /* 0x000fc800078e3cff */
[----:B------:R-:W-:-:S05]  /*23630*/  @P2 LOP3.LUT R5, R5, R4, RZ, 0x3c, !PT ;  /* 0x0000000405052212 */ /* 0x000fca00078e3cff */
[----:B------:R-:W2:Y:S01]  /*23640*/  @P2 LDG.E.U8 R25, desc[UR58][R4.64] ;  /* 0x0000003a04192981 */ /* 0x000ea2000c1e1100 */
[----:B------:R-:W-:-:S03]  /*23650*/  ISETP.GT.AND P0, PT, R2, 0x9, PT ;  /* 0x000000090200780c */ /* 0x000fc60003f04270 */
        /* <DEDUP_REMOVED lines=8> */
[----:B------:R-:W4:Y:S04]  /*236e0*/  @P0 LDG.E.U8 R24, desc[UR58][R4.64] ;  /* 0x0000003a04180981 */ /* 0x000f28000c1e1100 */
        /* <DEDUP_REMOVED lines=151> */
[----:B------:R0:W3:Y:S04]  /*24060*/  @P2 LDG.E.U8 R0, desc[UR58][R4.64] ;  /* 0x0000003a04002981 */ /* 0x0000e8000c1e1100 */
[----:B------:R-:W0:Y:S04]  /*24070*/  LDL R4, [R1+0x1540] ;  /* 0x0015400001047983 */ /* 0x000e280000100800 */
[----:B------:R-:W0:Y:S01]  /*24080*/  LDL R5, [R1+0x1544] ;  /* 0x0015440001057983 */ /* 0x000e220000100800 */
[----:B------:R-:W-:Y:S02]  /*24090*/  PRMT R8, RZ, 0x7610, R8 ;  /* 0x00007610ff087816 */ /* 0x000fe40000000008 */
[----:B0-----:R-:W-:-:S04]  /*240a0*/  @P2 LOP3.LUT R5, R5, R4, RZ, 0x3c, !PT ;  /* 0x0000000405052212 */ /* 0x001fc800078e3cff */
[----:B------:R-:W-:-:S04]  /*240b0*/  @P2 LOP3.LUT R4, R5, R4, RZ, 0x3c, !PT ;  /* 0x0000000405042212 */ /* 0x000fc800078e3cff */
[----:B------:R-:W-:-:S05]  /*240c0*/  @P2 LOP3.LUT R5, R5, R4, RZ, 0x3c, !PT ;  /* 0x0000000405052212 */ /* 0x000fca00078e3cff */
[----:B------:R-:W2:Y:S04]  /*240d0*/  @P2 LDG.E.U8 R8, desc[UR58][R4.64] ;  /* 0x0000003a04082981 */ /* 0x000ea8000c1e1100 */
[----:B---3--:R0:W-:Y:S04]  /*240e0*/  STL [R1+0x10], R0 ;  /* 0x0000100001007387 */ /* 0x0081e80000100800 */
[----:B0-----:R-:W3:Y:S04]  /*240f0*/  LDL R0, [R1+0x151c] ;  /* 0x00151c0001007983 */ /* 0x001ee80000100800 */
[----:B--2---:R0:W-:Y:S04]  /*24100*/  STL [R1+0xc], R8 ;  /* 0x00000c0801007387 */ /* 0x0041e80000100800 */
[----:B0-----:R-:W2:Y:S04]  /*24110*/  LDL.LU R8, [R1+0x442c] ;  /* 0x00442c0001087983 */ /* 0x001ea80000300800 */
[----:B------:R-:W4:Y:S04]  /*24120*/  LDL R4, [R1+0x1538] ;  /* 0x0015380001047983 */ /* 0x000f280000100800 */
[----:B------:R-:W4:Y:S01]  /*24130*/  LDL R5, [R1+0x153c] ;  /* 0x00153c0001057983 */ /* 0x000f220000100800 */
[----:B------:R-:W-:-:S02]  /*24140*/  ISETP.GT.AND P0, PT, R2, 0x12, PT ;  /* 0x000000120200780c */ /* 0x000fc40003f04270 */
[----:B------:R-:W-:-:S11]  /*24150*/  PRMT R7, RZ, 0x7610, R7 ;  /* 0x00007610ff077816 */ /* 0x000fd60000000007 */
        /* <DEDUP_REMOVED lines=23> */
[----:B--2---:R0:W-:Y:S04]  /*242d0*/  STL [R1], R3 ;  /* 0x0000000301007387 */ /* 0x0041e80000100800 */
[----:B0-----:R-:W2:Y:S04]  /*242e0*/  LDL.LU R3, [R1+0x4420] ;  /* 0x0044200001037983 */ /* 0x001ea80000300800 */
[----:B------:R-:W4:Y:S04]  /*242f0*/  LDL R4, [R1+0x1520] ;  /* 0x0015200001047983 */ /* 0x000f280000100800 */
[----:B------:R-:W4:Y:S01]  /*24300*/  LDL R5, [R1+0x1524] ;  /* 0x0015240001057983 */ /* 0x000f220000100800 */
[----:B------:R-:W-:-:S02]  /*24310*/  PRMT R29, RZ, 0x7610, R29 ;  /* 0x00007610ff1d7816 */ /* 0x000fc4000000001d */
[----:B------:R-:W-:Y:S02]  /*24320*/  ISETP.GT.AND P2, PT, R2, 0x14, PT ;  /* 0x000000140200780c */ /* 0x000fe40003f44270 */
[----:B----4-:R-:W-:-:S04]  /*24330*/  @P1 LOP3.LUT R5, R5, R4, RZ, 0x3c, !PT ;  /* 0x0000000405051212 */ /* 0x010fc800078e3cff */
[----:B------:R-:W-:-:S04]  /*24340*/  @P1 LOP3.LUT R4, R5, R4, RZ, 0x3c, !PT ;  /* 0x0000000405041212 */ /* 0x000fc800078e3cff */
[----:B------:R-:W-:-:S05]  /*24350*/  @P1 LOP3.LUT R5, R5, R4, RZ, 0x3c, !PT ;  /* 0x0000000405051212 */ /* 0x000fca00078e3cff */
[----:B------:R0:W4:Y:S04]  /*24360*/  @P1 LDG.E.U8 R29, desc[UR58][R4.64] ;  /* 0x0000003a041d1981 */ /* 0x000128000c1e1100 */
[----:B------:R-:W3:Y:S01]  /*24370*/  LDL R5, [R1+0x1518] ;  /* 0x0015180001057983 */ /* 0x000ee20000100800 */
[----:B------:R-:W-:Y:S01]  /*24380*/  PRMT R28, RZ, 0x7610, R28 ;  /* 0x00007610ff1c7816 */ /* 0x000fe2000000001c */
[----:B0-----:R-:W-:Y:S01]  /*24390*/  @P2 IMAD.MOV.U32 R4, RZ, RZ, R0 ;  /* 0x000000ffff042224 */ /* 0x001fe200078e0000 */
[----:B------:R-:W-:Y:S01]  /*243a0*/  PRMT R27, RZ, 0x7610, R27 ;  /* 0x00007610ff1b7816 */ /* 0x000fe2000000001b */
[----:B------:R-:W2:Y:S04]  /*243b0*/  LDL R0, [R1+0x1504] ;  /* 0x0015040001007983 */ /* 0x000ea80000100800 */
[----:B---3--:R-:W3:Y:S04]  /*243c0*/  @P2 LDG.E.U8 R28, desc[UR58][R4.64] ;  /* 0x0000003a041c2981 */ /* 0x008ee8000c1e1100 */
[----:B------:R-:W4:Y:S04]  /*243d0*/  LDL R4, [R1+0x1510] ;  /* 0x0015100001047983 */ /* 0x000f280000100800 */
[----:B------:R-:W4:Y:S04]  /*243e0*/  LDL R5, [R1+0x1514] ;  /* 0x0015140001057983 */ /* 0x000f280000100800 */
[----:B---3--:R0:W-:Y:S01]  /*243f0*/  STL [R1+0x440c], R28 ;  /* 0x00440c1c01007387 */ /* 0x0081e20000100800 */
[----:B------:R-:W-:-:S02]  /*24400*/  ISETP.GT.AND P0, PT, R2, 0x15, PT ;  /* 0x000000150200780c */ /* 0x000fc40003f04270 */
[----:B------:R-:W-:Y:S01]  /*24410*/  PRMT R26, RZ, 0x7610, R26 ;  /* 0x00007610ff1a7816 */ /* 0x000fe2000000001a */
[----:B0-----:R-:W3:Y:S01]  /*24420*/  LDL R28, [R1+0x14fc] ;  /* 0x0014fc00011c7983 */ /* 0x001ee20000100800 */
[----:B----4-:R-:W-:-:S04]  /*24430*/  @P2 LOP3.LUT R5, R5, R4, RZ, 0x3c, !PT ;  /* 0x0000000405052212 */ /* 0x010fc800078e3cff */
[----:B------:R-:W-:-:S04]  /*24440*/  @P2 LOP3.LUT R4, R5, R4, RZ, 0x3c, !PT ;  /* 0x0000000405042212 */ /* 0x000fc800078e3cff */
[----:B------:R-:W-:-:S05]  /*24450*/  @P2 LOP3.LUT R5, R5, R4, RZ, 0x3c, !PT ;  /* 0x0000000405052212 */ /* 0x000fca00078e3cff */
[----:B------:R-:W4:Y:S04]  /*24460*/  @P2 LDG.E.U8 R27, desc[UR58][R4.64] ;  /* 0x0000003a041b2981 */ /* 0x000f28000c1e1100 */
[----:B------:R-:W2:Y:S04]  /*24470*/  LDL R4, [R1+0x1508] ;  /* 0x0015080001047983 */ /* 0x000ea80000100800 */
[----:B------:R-:W2:Y:S04]  /*24480*/  LDL R5, [R1+0x150c] ;  /* 0x00150c0001057983 */ /* 0x000ea80000100800 */
[----:B----4-:R0:W-:Y:S04]  /*24490*/  STL [R1+0x4410], R27 ;  /* 0x0044101b01007387 */ /* 0x0101e80000100800 */
[----:B0-----:R-:W4:Y:S01]  /*244a0*/  LDL R27, [R1+0x1500] ;  /* 0x00150000011b7983 */ /* 0x001f220000100800 */
[----:B--2---:R-:W-:-:S04]  /*244b0*/  @P0 LOP3.LUT R5, R5, R4, RZ, 0x3c, !PT ;  /* 0x0000000405050212 */ /* 0x004fc800078e3cff */
[----:B------:R-:W-:-:S04]  /*244c0*/  @P0 LOP3.LUT R4, R5, R4, RZ, 0x3c, !PT ;  /* 0x0000000405040212 */ /* 0x000fc800078e3cff */
[----:B------:R-:W-:-:S05]  /*244d0*/  @P0 LOP3.LUT R5, R5, R4, RZ, 0x3c, !PT ;  /* 0x0000000405050212 */ /* 0x000fca00078e3cff */
[----:B------:R0:W2:Y:S01]  /*244e0*/  @P0 LDG.E.U8 R26, desc[UR58][R4.64] ;  /* 0x0000003a041a0981 */ /* 0x0000a2000c1e1100 */
[----:B------:R-:W-:Y:S01]  /*244f0*/  PRMT R25, RZ, 0x7610, R25 ;  /* 0x00007610ff197816 */ /* 0x000fe20000000019 */
[----:B0-----:R-:W-:Y:S02]  /*24500*/  @P0 IMAD.MOV.U32 R4, RZ, RZ, R0 ;  /* 0x000000ffff040224 */ /* 0x001fe400078e0000 */
[----:B----4-:R-:W-:-:S05]  /*24510*/  @P0 IMAD.MOV.U32 R5, RZ, RZ, R27 ;  /* 0x000000ffff050224 */ /* 0x010fca00078e001b */
[----:B------:R3:W4:Y:S04]  /*24520*/  @P0 LDG.E.U8 R25, desc[UR58][R4.64] ;  /* 0x0000003a04190981 */ /* 0x000728000c1e1100 */
[----:B--2---:R0:W-:Y:S01]  /*24530*/  STL [R1+0x43fc], R26 ;  /* 0x0043fc1a01007387 */ /* 0x0041e20000100800 */
[----:B------:R-:W-:Y:S02]  /*24540*/  ISETP.GT.AND P1, PT, R2, 0x16, PT ;  /* 0x000000160200780c */ /* 0x000fe40003f24270 */
[----:B------:R-:W-:Y:S01]  /*24550*/  PRMT R24, RZ, 0x7610, R24 ;  /* 0x00007610ff187816 */ /* 0x000fe20000000018 */
[----:B------:R-:W2:Y:S04]  /*24560*/  LDL R27, [R1+0x14c8] ;  /* 0x0014c800011b7983 */ /* 0x000ea80000100800 */
[----:B------:R-:W2:Y:S04]  /*24570*/  LDL R0, [R1+0x14cc] ;  /* 0x0014cc0001007983 */ /* 0x000ea80000100800 */
[----:B0-----:R-:W2:Y:S02]  /*24580*/  LDL R26, [R1+0x14f8] ;  /* 0x0014f800011a7983 */ /* 0x001ea40000100800 */
[----:B---3--:R-:W-:-:S02]  /*24590*/  @P1 IMAD.MOV.U32 R4, RZ, RZ, R28 ;  /* 0x000000ffff041224 */ /* 0x008fc400078e001c */
[----:B----4-:R0:W-:Y:S01]  /*245a0*/  STL [R1+0x4400], R25 ;  /* 0x0044001901007387 */ /* 0x0101e20000100800 */
[----:B------:R-:W-:Y:S02]  /*245b0*/  ISETP.GT.AND P3, PT, R2, 0x18, PT ;  /* 0x000000180200780c */ /* 0x000fe40003f64270 */
[----:B------:R-:W-:Y:S01]  /*245c0*/  PRMT R23, RZ, 0x7610, R23 ;  /* 0x00007610ff177816 */ /* 0x000fe20000000017 */
[----:B------:R-:W3:Y:S04]  /*245d0*/  LDL R28, [R1+0x14c4] ;  /* 0x0014c400011c7983 */ /* 0x000ee80000100800 */
[----:B0-----:R-:W4:Y:S01]  /*245e0*/  LDL R25, [R1+0x14f4] ;  /* 0x0014f40001197983 */ /* 0x001f220000100800 */
[----:B--2---:R-:W-:-:S03]  /*245f0*/  @P1 IMAD.MOV.U32 R5, RZ, RZ, R26 ;  /* 0x000000ffff051224 */ /* 0x004fc600078e001a */
[----:B------:R-:W2:Y:S04]  /*24600*/  LDL R26, [R1+0x14f0] ;  /* 0x0014f000011a7983 */ /* 0x000ea80000100800 */
[----:B------:R-:W3:Y:S04]  /*24610*/  @P1 LDG.E.U8 R24, desc[UR58][R4.64] ;  /* 0x0000003a04181981 */ /* 0x000ee8000c1e1100 */
[----:B------:R-:W4:Y:S04]  /*24620*/  LDL R4, [R1+0x14d8] ;  /* 0x0014d80001047983 */ /* 0x000f280000100800 */
[----:B------:R-:W4:Y:S04]  /*24630*/  LDL R5, [R1+0x14dc] ;  /* 0x0014dc0001057983 */ /* 0x000f280000100800 */
[----:B---3--:R0:W-:Y:S04]  /*24640*/  STL [R1+0x43ec], R24 ;  /* 0x0043ec1801007387 */ /* 0x0081e80000100800 */
[----:B0-----:R-:W3:Y:S01]  /*24650*/  LDL R24, [R1+0x14c0] ;  /* 0x0014c00001187983 */ /* 0x001ee20000100800 */
[----:B----4-:R-:W-:-:S04]  /*24660*/  @P3 LOP3.LUT R5, R5, R4, RZ, 0x3c, !PT ;  /* 0x0000000405053212 */ /* 0x010fc800078e3cff */
[----:B------:R-:W-:-:S04]  /*24670*/  @P3 LOP3.LUT R4, R5, R4, RZ, 0x3c, !PT ;  /* 0x0000000405043212 */ /* 0x000fc800078e3cff */
[----:B------:R-:W-:-:S05]  /*24680*/  @P3 LOP3.LUT R5, R5, R4, RZ, 0x3c, !PT ;  /* 0x0000000405053212 */ /* 0x000fca00078e3cff */
[----:B------:R0:W4:Y:S04]  /*24690*/  @P3 LDG.E.U8 R23, desc[UR58][R4.64] ;  /* 0x0000003a04173981 */ /* 0x000128000c1e1100 */
[----:B------:R-:W0:Y:S04]  /*246a0*/  LDL R4, [R1+0x14d0] ;  /* 0x0014d00001047983 */ /* 0x000e280000100800 */
[----:B------:R-:W0:Y:S01]  /*246b0*/  LDL R5, [R1+0x14d4] ;  /* 0x0014d40001057983 */ /* 0x000e220000100800 */
[----:B------:R-:W-:Y:S02]  /*246c0*/  ISETP.GT.AND P2, PT, R2, 0x19, PT ;  /* 0x000000190200780c */ /* 0x000fe40003f44270 */
[----:B------:R-:W-:-:S02]  /*246d0*/  PRMT R22, RZ, 0x7610, R22 ;  /* 0x00007610ff167816 */ /* 0x000fc40000000016 */
[----:B------:R-:W-:Y:S02]  /*246e0*/  PRMT R21, RZ, 0x7610, R21 ;  /* 0x00007610ff157816 */ /* 0x000fe40000000015 */
[----:B------:R-:W-:Y:S02]  /*246f0*/  PRMT R20, RZ, 0x7610, R20 ;  /* 0x00007610ff147816 */ /* 0x000fe40000000014 */
[----:B------:R-:W-:Y:S02]  /*24700*/  PRMT R19, RZ, 0x7610, R19 ;  /* 0x00007610ff137816 */ /* 0x000fe40000000013 */
[----:B0-----:R-:W-:-:S04]  /*24710*/  @P3 LOP3.LUT R5, R5, R4, RZ, 0x3c, !PT ;  /* 0x0000000405053212 */ /* 0x001fc800078e3cff */
[----:B------:R-:W-:-:S04]  /*24720*/  @P3 LOP3.LUT R4, R5, R4, RZ, 0x3c, !PT ;  /* 0x0000000405043212 */ /* 0x000fc800078e3cff */
[----:B------:R-:W-:-:S05]  /*24730*/  @P3 LOP3.LUT R5, R5, R4, RZ, 0x3c, !PT ;  /* 0x0000000405053212 */ /* 0x000fca00078e3cff */
[----:B------:R0:W4:Y:S02]  /*24740*/  @P3 LDG.E.U8 R22, desc[UR58][R4.64] ;  /* 0x0000003a04163981 */ /* 0x000124000c1e1100 */
[----:B0-----:R-:W-:Y:S02]  /*24750*/  @P2 IMAD.MOV.U32 R4, RZ, RZ, R0 ;  /* 0x000000ffff042224 */ /* 0x001fe400078e0000 */
[----:B------:R-:W-:Y:S01]  /*24760*/  @P2 IMAD.MOV.U32 R5, RZ, RZ, R27 ;  /* 0x000000ffff052224 */ /* 0x000fe200078e001b */
[----:B------:R-:W4:Y:S04]  /*24770*/  LDL R0, [R1+0x14b4] ;  /* 0x0014b40001007983 */ /* 0x000f280000100800 */
[----:B------:R0:W4:Y:S04]  /*24780*/  @P2 LDG.E.U8 R21, desc[UR58][R4.64] ;  /* 0x0000003a04152981 */ /* 0x000128000c1e1100 */
[----:B------:R-:W4:Y:S01]  /*24790*/  LDL R27, [R1+0x14b0] ;  /* 0x0014b000011b7983 */ /* 0x000f220000100800 */
[----:B0-----:R-:W-:-:S02]  /*247a0*/  @P2 IMAD.MOV.U32 R4, RZ, RZ, R28 ;  /* 0x000000ffff042224 */ /* 0x001fc400078e001c */
[----:B---3--:R-:W-:Y:S01]  /*247b0*/  @P2 IMAD.MOV.U32 R5, RZ, RZ, R24 ;  /* 0x000000ffff052224 */ /* 0x008fe200078e0018 */
[----:B------:R-:W-:Y:S01]  /*247c0*/  ISETP.GT.AND P0, PT, R2, 0x1a, PT ;  /* 0x0000001a0200780c */ /* 0x000fe20003f04270 */
[----:B------:R-:W3:Y:S04]  /*247d0*/  LDL R28, [R1+0x1498] ;  /* 0x00149800011c7983 */ /* 0x000ee80000100800 */
[----:B------:R0:W3:Y:S01]  /*247e0*/  @P2 LDG.E.U8 R20, desc[UR58][R4.64] ;  /* 0x0000003a04142981 */ /* 0x0000e2000c1e1100 */
[----:B------:R-:W-:Y:S02]  /*247f0*/  PRMT R18, RZ, 0x7610, R18 ;  /* 0x00007610ff127816 */ /* 0x000fe40000000012 */
[----:B------:R-:W-:Y:S01]  /*24800*/  PRMT R17, RZ, 0x7610, R17 ;  /* 0x00007610ff117816 */ /* 0x000fe20000000011 */
[----:B------:R-:W3:Y:S01]  /*24810*/  LDL R24, [R1+0x149c] ;  /* 0x00149c0001187983 */ /* 0x000ee20000100800 */
[----:B0-----:R-:W-:-:S02]  /*24820*/  @P1 IMAD.MOV.U32 R4, RZ, RZ, R25 ;  /* 0x000000ffff041224 */ /* 0x001fc400078e0019 */
[----:B--2---:R-:W-:Y:S01]  /*24830*/  @P1 IMAD.MOV.U32 R5, RZ, RZ, R26 ;  /* 0x000000ffff051224 */ /* 0x004fe200078e001a */
[----:B------:R-:W2:Y:S04]  /*24840*/  LDL R25, [R1+0x14a4] ;  /* 0x0014a40001197983 */ /* 0x000ea80000100800 */
[----:B------:R-:W4:Y:S04]  /*24850*/  @P1 LDG.E.U8 R19, desc[UR58][R4.64] ;  /* 0x0000003a04131981 */ /* 0x000f28000c1e1100 */
[----:B------:R-:W3:Y:S04]  /*24860*/  LDL R26, [R1+0x14a0] ;  /* 0x0014a000011a7983 */ /* 0x000ee80000100800 */
[----:B------:R-:W2:Y:S04]  /*24870*/  LDL R4, [R1+0x14b8] ;  /* 0x0014b80001047983 */ /* 0x000ea80000100800 */
[----:B------:R-:W2:Y:S04]  /*24880*/  LDL R5, [R1+0x14bc] ;  /* 0x0014bc0001057983 */ /* 0x000ea80000100800 */
[----:B----4-:R0:W-:Y:S04]  /*24890*/  STL [R1+0x43f0], R19 ;  /* 0x0043f01301007387 */ /* 0x0101e80000100800 */
[----:B0-----:R-:W4:Y:S01]  /*248a0*/  LDL R19, [R1+0x14ac] ;  /* 0x0014ac0001137983 */ /* 0x001f220000100800 */
[----:B--2---:R-:W-:-:S04]  /*248b0*/  @P0 LOP3.LUT R5, R5, R4, RZ, 0x3c, !PT ;  /* 0x0000000405050212 */ /* 0x004fc800078e3cff */
[----:B------:R-:W-:-:S04]  /*248c0*/  @P0 LOP3.LUT R4, R5, R4, RZ, 0x3c, !PT ;  /* 0x0000000405040212 */ /* 0x000fc800078e3cff */
[----:B------:R-:W-:-:S05]  /*248d0*/  @P0 LOP3.LUT R5, R5, R4, RZ, 0x3c, !PT ;  /* 0x0000000405050212 */ /* 0x000fca00078e3cff */
[----:B------:R0:W2:Y:S02]  /*248e0*/  @P0 LDG.E.U8 R18, desc[UR58][R4.64] ;  /* 0x0000003a04120981 */ /* 0x0000a4000c1e1100 */
[----:B0-----:R-:W-:Y:S02]  /*248f0*/  @P0 IMAD.MOV.U32 R4, RZ, RZ, R0 ;  /* 0x000000ffff040224 */ /* 0x001fe400078e0000 */
[----:B------:R-:W-:Y:S01]  /*24900*/  @P0 IMAD.MOV.U32 R5, RZ, RZ, R27 ;  /* 0x000000ffff050224 */ /* 0x000fe200078e001b */
[----:B------:R-:W-:Y:S01]  /*24910*/  ISETP.GT.AND P2, PT, R2, 0x1b, PT ;  /* 0x0000001b0200780c */ /* 0x000fe20003f44270 */
[----:B------:R-:W2:Y:S04]  /*24920*/  LDL R27, [R1+0x1490] ;  /* 0x00149000011b7983 */ /* 0x000ea80000100800 */
[----:B------:R4:W2:Y:S01]  /*24930*/  @P0 LDG.E.U8 R17, desc[UR58][R4.64] ;  /* 0x0000003a04110981 */ /* 0x0008a2000c1e1100 */
[----:B------:R-:W-:-:S03]  /*24940*/  PRMT R16, RZ, 0x7610, R16 ;  /* 0x00007610ff107816 */ /* 0x000fc60000000010 */
[----:B------:R-:W2:Y:S04]  /*24950*/  LDL R0, [R1+0x1494] ;  /* 0x0014940001007983 */ /* 0x000ea80000100800 */
[----:B------:R-:W3:Y:S01]  /*24960*/  LDL R5, [R1+0x14a8] ;  /* 0x0014a80001057983 */ /* 0x000ee20000100800 */
[----:B------:R-:W-:Y:S02]  /*24970*/  ISETP.GT.AND P1, PT, R2, 0x1c, PT ;  /* 0x0000001c0200780c */ /* 0x000fe40003f24270 */
[----:B------:R-:W-:Y:S02]  /*24980*/  PRMT R15, RZ, 0x7610, R15 ;  /* 0x00007610ff0f7816 */ /* 0x000fe4000000000f */
[----:B------:R-:W-:Y:S01]  /*24990*/  PRMT R14, RZ, 0x7610, R14 ;  /* 0x00007610ff0e7816 */ /* 0x000fe2000000000e */
[----:B----4-:R-:W-:-:S02]  /*249a0*/  @P2 IMAD.MOV.U32 R4, RZ, RZ, R19 ;  /* 0x000000ffff042224 */ /* 0x010fc400078e0013 */
[----:B------:R-:W4:Y:S04]  /*249b0*/  LDL R19, [R1+0x1484] ;  /* 0x0014840001137983 */ /* 0x000f280000100800 */
[----:B---3--:R0:W3:Y:S02]  /*249c0*/  @P2 LDG.E.U8 R16, desc[UR58][R4.64] ;  /* 0x0000003a04102981 */ /* 0x0080e4000c1e1100 */
[----:B0-----:R-:W-:Y:S02]  /*249d0*/  @P2 IMAD.MOV.U32 R4, RZ, RZ, R25 ;  /* 0x000000ffff042224 */ /* 0x001fe400078e0019 */
[----:B------:R-:W-:Y:S01]  /*249e0*/  @P2 IMAD.MOV.U32 R5, RZ, RZ, R26 ;  /* 0x000000ffff052224 */ /* 0x000fe200078e001a */
[----:B------:R-:W4:Y:S04]  /*249f0*/  LDL R25, [R1+0x148c] ;  /* 0x00148c0001197983 */ /* 0x000f280000100800 */
[----:B------:R-:W3:Y:S04]  /*24a00*/  LDL R26, [R1+0x1488] ;  /* 0x00148800011a7983 */ /* 0x000ee80000100800 */
[----:B------:R0:W3:Y:S02]  /*24a10*/  @P2 LDG.E.U8 R15, desc[UR58][R4.64] ;  /* 0x0000003a040f2981 */ /* 0x0000e4000c1e1100 */
[----:B0-----:R-:W-:-:S02]  /*24a20*/  @P1 IMAD.MOV.U32 R4, RZ, RZ, R24 ;  /* 0x000000ffff041224 */ /* 0x001fc400078e0018 */
[----:B------:R-:W-:Y:S01]  /*24a30*/  @P1 IMAD.MOV.U32 R5, RZ, RZ, R28 ;  /* 0x000000ffff051224 */ /* 0x000fe200078e001c */
[----:B------:R-:W3:Y:S04]  /*24a40*/  LDL R24, [R1+0x1480] ;  /* 0x0014800001187983 */ /* 0x000ee80000100800 */
[----:B------:R2:W3:Y:S01]  /*24a50*/  @P1 LDG.E.U8 R14, desc[UR58][R4.64] ;  /* 0x0000003a040e1981 */ /* 0x0004e2000c1e1100 */
[----:B------:R-:W-:Y:S02]  /*24a60*/  ISETP.GT.AND P3, PT, R2, 0x1d, PT ;  /* 0x0000001d0200780c */ /* 0x000fe40003f64270 */
[----:B------:R-:W-:Y:S02]  /*24a70*/  PRMT R13, RZ, 0x7610, R13 ;  /* 0x00007610ff0d7816 */ /* 0x000fe4000000000d */
[----:B------:R-:W-:Y:S01]  /*24a80*/  PRMT R12, RZ, 0x7610, R12 ;  /* 0x00007610ff0c7816 */ /* 0x000fe2000000000c */
[----:B--2---:R-:W-:-:S02]  /*24a90*/  @P1 IMAD.MOV.U32 R4, RZ, RZ, R0 ;  /* 0x000000ffff041224 */ /* 0x004fc400078e0000 */
[----:B------:R-:W-:-:S05]  /*24aa0*/  @P1 IMAD.MOV.U32 R5, RZ, RZ, R27 ;  /* 0x000000ffff051224 */ /* 0x000fca00078e001b */
[----:B------:R4:W2:Y:S01]  /*24ab0*/  @P1 LDG.E.U8 R13, desc[UR58][R4.64] ;  /* 0x0000003a040d1981 */ /* 0x0008a2000c1e1100 */
[----:B------:R-:W-:Y:S01]  /*24ac0*/  PRMT R11, RZ, 0x7610, R11 ;  /* 0x00007610ff0b7816 */ /* 0x000fe2000000000b */
[----:B----4-:R-:W-:Y:S02]  /*24ad0*/  @P3 IMAD.MOV.U32 R4, RZ, RZ, R25 ;  /* 0x000000ffff043224 */ /* 0x010fe400078e0019 */
[----:B---3--:R-:W-:-:S05]  /*24ae0*/  @P3 IMAD.MOV.U32 R5, RZ, RZ, R26 ;  /* 0x000000ffff053224 */ /* 0x008fca00078e001a */
[----:B------:R0:W3:Y:S02]  /*24af0*/  @P3 LDG.E.U8 R12, desc[UR58][R4.64] ;  /* 0x0000003a040c3981 */ /* 0x0000e4000c1e1100 */
[----:B0-----:R-:W-:Y:S02]  /*24b00*/  @P3 IMAD.MOV.U32 R4, RZ, RZ, R19 ;  /* 0x000000ffff043224 */ /* 0x001fe400078e0013 */
[----:B------:R-:W-:Y:S01]  /*24b10*/  @P3 IMAD.MOV.U32 R5, RZ, RZ, R24 ;  /* 0x000000ffff053224 */ /* 0x000fe200078e0018 */
[----:B------:R0:W-:Y:S04]  /*24b20*/  STL [R1+0x4414], R14 ;  /* 0x0044140e01007387 */ /* 0x0001e80000100800 */
[----:B------:R-:W4:Y:S04]  /*24b30*/  @P3 LDG.E.U8 R11, desc[UR58][R4.64] ;  /* 0x0000003a040b3981 */ /* 0x000f28000c1e1100 */
[----:B------:R-:W4:Y:S04]  /*24b40*/  LDL R0, [R1+0x14ec] ;  /* 0x0014ec0001007983 */ /* 0x000f280000100800 */
[----:B0-----:R-:W4:Y:S01]  /*24b50*/  LDL R14, [R1+0x14e8] ;  /* 0x0014e800010e7983 */ /* 0x001f220000100800 */
[----:B------:R-:W-:-:S03]  /*24b60*/  ISETP.GT.AND P0, PT, R2, 0x17, PT ;  /* 0x000000170200780c */ /* 0x000fc60003f04270 */
[----:B--2---:R0:W-:Y:S04]  /*24b70*/  STL [R1+0x4418], R13 ;  /* 0x0044180d01007387 */ /* 0x0041e80000100800 */
[----:B---3--:R1:W-:Y:S04]  /*24b80*/  STL [R1+0x4404], R12 ;  /* 0x0044040c01007387 */ /* 0x0083e80000100800 */
[----:B------:R-:W2:Y:S04]  /*24b90*/  LDL R27, [R1+0x1478] ;  /* 0x00147800011b7983 */ /* 0x000ea80000100800 */
[----:B------:R-:W3:Y:S04]  /*24ba0*/  LDL R26, [R1+0x147c] ;  /* 0x00147c00011a7983 */ /* 0x000ee80000100800 */
[----:B------:R-:W3:Y:S04]  /*24bb0*/  LDL R25, [R1+0x1470] ;  /* 0x0014700001197983 */ /* 0x000ee80000100800 */
[----:B------:R-:W3:Y:S04]  /*24bc0*/  LDL R24, [R1+0x1474] ;  /* 0x0014740001187983 */ /* 0x000ee80000100800 */
[----:B----4-:R4:W-:Y:S04]  /*24bd0*/  STL [R1+0x4408], R11 ;  /* 0x0044080b01007387 */ /* 0x0109e80000100800 */
[----:B------:R-:W3:Y:S01]  /*24be0*/  LDL R19, [R1+0x14e0] ;  /* 0x0014e00001137983 */ /* 0x000ee20000100800 */
[----:B------:R-:W-:-:S03]  /*24bf0*/  @P0 IMAD.MOV.U32 R5, RZ, RZ, R14 ;  /* 0x000000ffff050224 */ /* 0x000fc600078e000e */
[----:B0-----:R-:W3:Y:S04]  /*24c00*/  LDL R13, [R1+0x1468] ;  /* 0x00146800010d7983 */ /* 0x001ee80000100800 */
[----:B------:R-:W3:Y:S04]  /*24c10*/  LDL R14, [R1+0x14e4] ;  /* 0x0014e400010e7983 */ /* 0x000ee80000100800 */
[----:B-1----:R-:W3:Y:S01]  /*24c20*/  LDL R12, [R1+0x146c] ;  /* 0x00146c00010c7983 */ /* 0x002ee20000100800 */
[----:B------:R-:W-:-:S03]  /*24c30*/  @P0 IMAD.MOV.U32 R4, RZ, RZ, R0 ;  /* 0x000000ffff040224 */ /* 0x000fc600078e0000 */
[----:B----4-:R-:W4:Y:S04]  /*24c40*/  LDL R11, [R1+0x1460] ;  /* 0x00146000010b7983 */ /* 0x010f280000100800 */
[----:B------:R-:W4:Y:S01]  /*24c50*/  LDL R0, [R1+0x1464] ;  /* 0x0014640001007983 */ /* 0x000f220000100800 */
[----:B------:R-:W-:Y:S02]  /*24c60*/  ISETP.GT.AND P2, PT, R2, 0x1e, PT ;  /* 0x0000001e0200780c */ /* 0x000fe40003f44270 */
[----:B------:R-:W-:Y:S02]  /*24c70*/  PRMT R10, RZ, 0x7610, R10 ;  /* 0x00007610ff0a7816 */ /* 0x000fe4000000000a */
[----:B------:R-:W-:-:S04]  /*24c80*/  PRMT R9, RZ, 0x7610, R9 ;  /* 0x00007610ff097816 */ /* 0x000fc80000000009 */
[----:B------:R2:W4:Y:S01]  /*24c90*/  @P0 LDG.E.U8 R10, desc[UR58][R4.64] ;  /* 0x0000003a040a0981 */ /* 0x000522000c1e1100 */
[----:B------:R-:W-:Y:S02]  /*24ca0*/  ISETP.GT.AND P1, PT, R2, 0x1f, PT ;  /* 0x0000001f0200780c */ /* 0x000fe40003f24270 */
[----:B------:R-:W-:Y:S02]  /*24cb0*/  PRMT R8, RZ, 0x7610, R8 ;  /* 0x00007610ff087816 */ /* 0x000fe40000000008 */
[----:B------:R-:W-:Y:S02]  /*24cc0*/  PRMT R7, RZ, 0x7610, R7 ;  /* 0x00007610ff077816 */ /* 0x000fe40000000007 */
[----:B------:R-:W-:Y:S02]  /*24cd0*/  PRMT R6, RZ, 0x7610, R6 ;  /* 0x00007610ff067816 */ /* 0x000fe40000000006 */
[----:B------:R-:W-:Y:S01]  /*24ce0*/  PRMT R3, RZ, 0x7610, R3 ;  /* 0x00007610ff037816 */ /* 0x000fe20000000003 */
[----:B--2---:R-:W-:-:S02]  /*24cf0*/  @P2 IMAD.MOV.U32 R5, RZ, RZ, R27 ;  /* 0x000000ffff052224 */ /* 0x004fc400078e001b */
[----:B---3--:R-:W-:-:S05]  /*24d00*/  @P2 IMAD.MOV.U32 R4, RZ, RZ, R26 ;  /* 0x000000ffff042224 */ /* 0x008fca00078e001a */
[----:B------:R0:W2:Y:S02]  /*24d10*/  @P2 LDG.E.U8 R9, desc[UR58][R4.64] ;  /* 0x0000003a04092981 */ /* 0x0000a4000c1e1100 */
[----:B0-----:R-:W-:Y:S02]  /*24d20*/  @P2 IMAD.MOV.U32 R4, RZ, RZ, R24 ;  /* 0x000000ffff042224 */ /* 0x001fe400078e0018 */
[----:B------:R-:W-:-:S05]  /*24d30*/  @P2 IMAD.MOV.U32 R5, RZ, RZ, R25 ;  /* 0x000000ffff052224 */ /* 0x000fca00078e0019 */
[----:B------:R0:W3:Y:S02]  /*24d40*/  @P2 LDG.E.U8 R8, desc[UR58][R4.64] ;  /* 0x0000003a04082981 */ /* 0x0000e4000c1e1100 */
[----:B0-----:R-:W-:Y:S02]  /*24d50*/  @P0 IMAD.MOV.U32 R4, RZ, RZ, R14 ;  /* 0x000000ffff040224 */ /* 0x001fe400078e000e */
[----:B------:R-:W-:-:S05]  /*24d60*/  @P0 IMAD.MOV.U32 R5, RZ, RZ, R19 ;  /* 0x000000ffff050224 */ /* 0x000fca00078e0013 */
[----:B------:R0:W3:Y:S02]  /*24d70*/  @P0 LDG.E.U8 R7, desc[UR58][R4.64] ;  /* 0x0000003a04070981 */ /* 0x0000e4000c1e1100 */
[----:B0-----:R-:W-:Y:S02]  /*24d80*/  @P1 IMAD.MOV.U32 R4, RZ, RZ, R12 ;  /* 0x000000ffff041224 */ /* 0x001fe400078e000c */
[----:B------:R-:W-:-:S05]  /*24d90*/  @P1 IMAD.MOV.U32 R5, RZ, RZ, R13 ;  /* 0x000000ffff051224 */ /* 0x000fca00078e000d */
[----:B------:R4:W3:Y:S02]  /*24da0*/  @P1 LDG.E.U8 R6, desc[UR58][R4.64] ;  /* 0x0000003a04061981 */ /* 0x0008e4000c1e1100 */
[----:B----4-:R-:W-:Y:S02]  /*24db0*/  @P1 IMAD.MOV.U32 R4, RZ, RZ, R0 ;  /* 0x000000ffff041224 */ /* 0x010fe400078e0000 */
[----:B------:R-:W-:-:S05]  /*24dc0*/  @P1 IMAD.MOV.U32 R5, RZ, RZ, R11 ;  /* 0x000000ffff051224 */ /* 0x000fca00078e000b */
[----:B------:R-:W4:Y:S04]  /*24dd0*/  @P1 LDG.E.U8 R3, desc[UR58][R4.64] ;  /* 0x0000003a04031981 */ /* 0x000f28000c1e1100 */
[----:B------:R-:W-:Y:S01]  /*24de0*/  STL [R1+0x43d8], R10 ;  /* 0x0043d80a01007387 */ /* 0x000fe20000100800 */
[----:B------:R-:W0:Y:S01]  /*24df0*/  S2R R11, SR_TID.X ;  /* 0x00000000000b7919 */ /* 0x000e220000002100 */
[----:B------:R-:W1:Y:S01]  /*24e00*/  S2R R19, SR_TID.X ;  /* 0x0000000000137919 */ /* 0x000e620000002100 */
[----:B------:R-:W-:Y:S06]  /*24e10*/  BAR.SYNC.DEFER_BLOCKING 0x0 ;  /* 0x0000000000007b1d */ /* 0x000fec0000010000 */
[----:B--2---:R-:W-:Y:S04]  /*24e20*/  STL [R1+0x43f4], R9 ;  /* 0x0043f40901007387 */ /* 0x004fe80000100800 */
[----:B---3--:R-:W-:Y:S04]  /*24e30*/  STL [R1+0x43f8], R8 ;  /* 0x0043f80801007387 */ /* 0x008fe80000100800 */
[----:B------:R-:W-:Y:S04]  /*24e40*/  STL [R1+0x43dc], R7 ;  /* 0x0043dc0701007387 */ /* 0x000fe80000100800 */
[----:B------:R2:W-:Y:S04]  /*24e50*/  STL [R1+0x43e0], R6 ;  /* 0x0043e00601007387 */ /* 0x0005e80000100800 */
[----:B------:R-:W3:Y:S04]  /*24e60*/  LDL.LU R25, [R1+0x98] ;  /* 0x0000980001197983 */ /* 0x000ee80000300800 */
[----:B------:R-:W3:Y:S04]  /*24e70*/  LDL.LU R26, [R1+0x94] ;  /* 0x00009400011a7983 */ /* 0x000ee80000300800 */
[----:B--2---:R-:W2:Y:S04]  /*24e80*/  LDL.LU R6, [R1+0x54] ;  /* 0x0000540001067983 */ /* 0x004ea80000300800 */
        /* <DEDUP_REMOVED lines=9> */
[----:B----4-:R4:W-:Y:S04]  /*24f20*/  STL [R1+0x43e4], R3 ;  /* 0x0043e40301007387 */ /* 0x0109e80000100800 */
[----:B----4-:R-:W4:Y:S04]  /*24f30*/  LDL.LU R3, [R1+0x10] ;  /* 0x0000100001037983 */ /* 0x010f280000300800 */
        /* <DEDUP_REMOVED lines=114> */
[----:B0-----:R-:W4:Y:S04]  /*25660*/  LDL.LU R4, [R1+0x4c] ;  /* 0x00004c0001047983 */ /* 0x001f280000300800 */
[----:B------:R-:W-:Y:S04]  /*25670*/  STL [R1+0x4040], R5 ;  /* 0x0040400501007387 */ /* 0x000fe80000100800 */
[----:B------:R-:W-:Y:S04]  /*25680*/  STL [R1+0x43d0], R5 ;  /* 0x0043d00501007387 */ /* 0x000fe80000100800 */
[----:B------:R0:W-:Y:S04]  /*25690*/  STL [R1+0x441c], R5 ;  /* 0x00441c0501007387 */ /* 0x0001e80000100800 */
[----:B0-----:R-:W2:Y:S01]  /*256a0*/  LDL.LU R5, [R1+0x58] ;  /* 0x0000580001057983 */ /* 0x001ea20000300800 */
[----:B------:R-:W-:-:S02]  /*256b0*/  LOP3.LUT R0, R11, 0x3f, RZ, 0xc0, !PT ;  /* 0x0000003f0b007812 */ /* 0x000fc400078ec0ff */
[C---:B-1----:R-:W-:Y:S02]  /*256c0*/  LOP3.LUT R12, R19.reuse, 0x1f, RZ, 0xc0, !PT ;  /* 0x0000001f130c7812 */ /* 0x042fe400078ec0ff */
[----:B------:R-:W-:Y:S01]  /*256d0*/  LOP3.LUT R19, R19, 0x3f, RZ, 0xc0, !PT ;  /* 0x0000003f13137812 */ /* 0x000fe200078ec0ff */
[----:B---3--:R0:W-:Y:S04]  /*256e0*/  STS.U8 [R0+UR4], R25 ;  /* 0x0000001900007988 */ /* 0x0081e80008000004 */
[----:B------:R1:W-:Y:S01]  /*256f0*/  STS.U8 [R0+UR4+0x40], R26 ;  /* 0x0000401a00007988 */ /* 0x0003e20008000004 */
[----:B------:R-:W-:-:S03]  /*25700*/  ISETP.GE.AND P0, PT, R12, R2, PT ;  /* 0x000000020c00720c */ /* 0x000fc60003f06270 */
[----:B------:R-:W3:Y:S04]  /*25710*/  LDL.LU R12, [R1+0x44] ;  /* 0x00004400010c7983 */ /* 0x000ee80000300800 */
[----:B0-----:R-:W3:Y:S04]  /*25720*/  LDL.LU R25, [R1+0x8] ;  /* 0x0000080001197983 */ /* 0x001ee80000300800 */
[----:B-1----:R-:W3:Y:S04]  /*25730*/  LDL.LU R26, [R1+0x4] ;  /* 0x00000400011a7983 */ /* 0x002ee80000300800 */
[----:B--2---:R-:W-:Y:S04]  /*25740*/  STS.U8 [R0+UR4+0x440], R5 ;  /* 0x0004400500007988 */ /* 0x004fe80008000004 */
[----:B------:R0:W-:Y:S04]  /*25750*/  STS.U8 [R0+UR4+0x400], R6 ;  /* 0x0004000600007988 */ /* 0x0001e80008000004 */
[----:B------:R-:W-:Y:S04]  /*25760*/  STS.U8 [R0+UR4+0x800], R7 ;  /* 0x0008000700007988 */ /* 0x000fe80008000004 */
[----:B------:R1:W-:Y:S01]  /*25770*/  STS.U8 [R0+UR4+0x840], R9 ;  /* 0x0008400900007988 */ /* 0x0003e20008000004 */
[----:B0-----:R-:W-:-:S03]  /*25780*/  LOP3.LUT R6, R19, 0x8, RZ, 0x3c, !PT ;  /* 0x0000000813067812 */ /* 0x001fc600078e3cff */
[----:B------:R-:W-:Y:S04]  /*25790*/  STS.U8 [R0+UR4+0xc40], R23 ;  /* 0x000c401700007988 */ /* 0x000fe80008000004 */
[----:B------:R-:W-:Y:S04]  /*257a0*/  STS.U8 [R0+UR4+0xc00], R22 ;  /* 0x000c001600007988 */ /* 0x000fe80008000004 */
[----:B------:R0:W-:Y:S04]  /*257b0*/  STS.U8 [R6+UR4+0x80], R10 ;  /* 0x0000800a06007988 */ /* 0x0001e80008000004 */
[----:B-1----:R-:W2:Y:S04]  /*257c0*/  LDL.LU R9, [R1+0x80] ;  /* 0x0000800001097983 */ /* 0x002ea80000300800 */
[----:B------:R-:W2:Y:S01]  /*257d0*/  LDL.LU R19, [R1+0x7c] ;  /* 0x00007c0001137983 */ /* 0x000ea20000300800 */
[----:B0-----:R-:W0:Y:S03]  /*257e0*/  S2R R10, SR_TID.X ;  /* 0x00000000000a7919 */ /* 0x001e260000002100 */
[----:B------:R1:W-:Y:S04]  /*257f0*/  STS.U8 [R6+UR4+0xc0], R24 ;  /* 0x0000c01806007988 */ /* 0x0003e80008000004 */
[----:B------:R4:W-:Y:S04]  /*25800*/  STS.U8 [R6+UR4+0x4c0], R8 ;  /* 0x0004c00806007988 */ /* 0x0009e80008000004 */
[----:B-1----:R-:W2:Y:S04]  /*25810*/  LDL.LU R24, [R1+0x40] ;  /* 0x0000400001187983 */ /* 0x002ea80000300800 */
[----:B----4-:R-:W4:Y:S04]  /*25820*/  LDL.LU R8, [R1+0x3c] ;  /* 0x00003c0001087983 */ /* 0x010f280000300800 */
[----:B------:R-:W-:Y:S04]  /*25830*/  STS.U8 [R6+UR4+0x480], R4 ;  /* 0x0004800406007988 */ /* 0x000fe80008000004 */
[----:B------:R-:W-:Y:S01]  /*25840*/  STS.U8 [R6+UR4+0x880], R3 ;  /* 0x0008800306007988 */ /* 0x000fe20008000004 */
[----:B0-----:R-:W-:-:S03]  /*25850*/  LOP3.LUT R7, R10, 0x3f, RZ, 0xc0, !PT ;  /* 0x0000003f0a077812 */ /* 0x001fc600078ec0ff */
[----:B------:R0:W-:Y:S01]  /*25860*/  STS.U8 [R6+UR4+0x8c0], R13 ;  /* 0x0008c00d06007988 */ /* 0x0001e20008000004 */
[----:B------:R-:W-:-:S03]  /*25870*/  LOP3.LUT R2, R7, 0x10, RZ, 0x3c, !PT ;  /* 0x0000001007027812 */ /* 0x000fc600078e3cff */
[----:B------:R-:W4:Y:S04]  /*25880*/  LDL.LU R10, [R1] ;  /* 0x00000000010a7983 */ /* 0x000f280000300800 */
[----:B------:R-:W-:Y:S04]  /*25890*/  STS.U8 [R6+UR4+0xcc0], R21 ;  /* 0x000cc01506007988 */ /* 0x000fe80008000004 */
[----:B------:R-:W-:Y:S04]  /*258a0*/  STS.U8 [R6+UR4+0xc80], R20 ;  /* 0x000c801406007988 */ /* 0x000fe80008000004 */
[----:B------:R1:W-:Y:S04]  /*258b0*/  STS.U8 [R2+UR4+0x100], R14 ;  /* 0x0001000e02007988 */ /* 0x0003e80008000004 */
[----:B0-----:R-:W4:Y:S04]  /*258c0*/  LDL.LU R13, [R1+0x78] ;  /* 0x00007800010d7983 */ /* 0x001f280000300800 */
[----:B------:R0:W-:Y:S04]  /*258d0*/  STS.U8 [R2+UR4+0x140], R27 ;  /* 0x0001401b02007988 */ /* 0x0001e80008000004 */
[----:B-1----:R-:W4:Y:S04]  /*258e0*/  LDL.LU R14, [R1+0x74] ;  /* 0x00007400010e7983 */ /* 0x002f280000300800 */
[----:B------:R1:W-:Y:S04]  /*258f0*/  STS.U8 [R2+UR4+0x540], R28 ;  /* 0x0005401c02007988 */ /* 0x0003e80008000004 */
[----:B0-----:R-:W4:Y:S04]  /*25900*/  LDL.LU R27, [R1+0x38] ;  /* 0x00003800011b7983 */ /* 0x001f280000300800 */
[----:B-1----:R-:W4:Y:S01]  /*25910*/  LDL.LU R28, [R1+0x34] ;  /* 0x00003400011c7983 */ /* 0x002f220000300800 */
[----:B------:R-:W-:-:S03]  /*25920*/  LOP3.LUT R5, R7, 0x18, RZ, 0x3c, !PT ;  /* 0x0000001807057812 */ /* 0x000fc600078e3cff */
[----:B---3--:R0:W-:Y:S04]  /*25930*/  STS.U8 [R2+UR4+0x500], R12 ;  /* 0x0005000c02007988 */ /* 0x0081e80008000004 */
[----:B------:R1:W-:Y:S04]  /*25940*/  STS.U8 [R2+UR4+0x900], R25 ;  /* 0x0009001902007988 */ /* 0x0003e80008000004 */
[----:B------:R3:W-:Y:S04]  /*25950*/  STS.U8 [R2+UR4+0x940], R26 ;  /* 0x0009401a02007988 */ /* 0x0007e80008000004 */
[----:B------:R-:W-:Y:S04]  /*25960*/  STS.U8 [R2+UR4+0xd40], R18 ;  /* 0x000d401202007988 */ /* 0x000fe80008000004 */
[----:B------:R-:W-:Y:S04]  /*25970*/  STS.U8 [R2+UR4+0xd00], R17 ;  /* 0x000d001102007988 */ /* 0x000fe80008000004 */
[----:B0-----:R-:W4:Y:S04]  /*25980*/  LDL.LU R12, [R1+0x70] ;  /* 0x00007000010c7983 */ /* 0x001f280000300800 */
[----:B-1----:R-:W4:Y:S04]  /*25990*/  LDL.LU R25, [R1+0x6c] ;  /* 0x00006c0001197983 */ /* 0x002f280000300800 */
[----:B---3--:R-:W3:Y:S04]  /*259a0*/  LDL.LU R26, [R1+0x30] ;  /* 0x00003000011a7983 */ /* 0x008ee80000300800 */
[----:B------:R-:W3:Y:S04]  /*259b0*/  LDL.LU R4, [R1+0x2c] ;  /* 0x00002c0001047983 */ /* 0x000ee80000300800 */
[----:B--2---:R0:W-:Y:S04]  /*259c0*/  STS.U8 [R5+UR4+0x180], R9 ;  /* 0x0001800905007988 */ /* 0x0041e80008000004 */
[----:B------:R1:W-:Y:S04]  /*259d0*/  STS.U8 [R5+UR4+0x1c0], R19 ;  /* 0x0001c01305007988 */ /* 0x0003e80008000004 */
[----:B0-----:R-:W2:Y:S04]  /*259e0*/  LDL.LU R9, [R1+0x68] ;  /* 0x0000680001097983 */ /* 0x001ea80000300800 */
[----:B-1----:R-:W2:Y:S04]  /*259f0*/  LDL.LU R19, [R1+0x64] ;  /* 0x0000640001137983 */ /* 0x002ea80000300800 */
[----:B------:R-:W2:Y:S04]  /*25a00*/  LDL.LU R2, [R1+0x28] ;  /* 0x0000280001027983 */ /* 0x000ea80000300800 */
[----:B------:R0:W-:Y:S04]  /*25a10*/  STS.U8 [R5+UR4+0x5c0], R24 ;  /* 0x0005c01805007988 */ /* 0x0001e80008000004 */
[----:B----4-:R1:W-:Y:S04]  /*25a20*/  STS.U8 [R5+UR4+0x580], R8 ;  /* 0x0005800805007988 */ /* 0x0103e80008000004 */
[----:B0-----:R-:W4:Y:S01]  /*25a30*/  LDL.LU R24, [R1+0x24] ;  /* 0x0000240001187983 */ /* 0x001f220000300800 */
[----:B-1----:R-:W-:-:S03]  /*25a40*/  LOP3.LUT R8, R11, 0x3f, RZ, 0xc0, !PT ;  /* 0x0000003f0b087812 */ /* 0x002fc600078ec0ff */
[----:B------:R-:W4:Y:S01]  /*25a50*/  LDL.LU R3, [R1+0x60] ;  /* 0x0000600001037983 */ /* 0x000f220000300800 */
[----:B------:R-:W-:-:S03]  /*25a60*/  LOP3.LUT R11, R8, 0x20, RZ, 0x3c, !PT ;  /* 0x00000020080b7812 */ /* 0x000fc600078e3cff */
[----:B------:R-:W4:Y:S04]  /*25a70*/  LDL.LU R6, [R1+0x5c] ;  /* 0x00005c0001067983 */ /* 0x000f280000300800 */
[----:B------:R0:W-:Y:S04]  /*25a80*/  STS.U8 [R5+UR4+0x980], R10 ;  /* 0x0009800a05007988 */ /* 0x0001e80008000004 */
[----:B------:R-:W-:Y:S04]  /*25a90*/  STS.U8 [R5+UR4+0x9c0], R29 ;  /* 0x0009c01d05007988 */ /* 0x000fe80008000004 */
[----:B------:R-:W4:Y:S04]  /*25aa0*/  LDL.LU R7, [R1+0x20] ;  /* 0x0000200001077983 */ /* 0x000f280000300800 */
[----:B------:R-:W-:Y:S04]  /*25ab0*/  STS.U8 [R5+UR4+0xdc0], R16 ;  /* 0x000dc01005007988 */ /* 0x000fe80008000004 */
[----:B0-----:R-:W4:Y:S04]  /*25ac0*/  LDL.LU R10, [R1+0x1c] ;  /* 0x00001c00010a7983 */ /* 0x001f280000300800 */
[----:B------:R0:W-:Y:S04]  /*25ad0*/  STS.U8 [R5+UR4+0xd80], R15 ;  /* 0x000d800f05007988 */ /* 0x0001e80008000004 */
[----:B------:R1:W-:Y:S04]  /*25ae0*/  STS.U8 [R11+UR4+0x200], R13 ;  /* 0x0002000d0b007988 */ /* 0x0003e80008000004 */
[----:B------:R1:W-:Y:S04]  /*25af0*/  STS.U8 [R11+UR4+0x240], R14 ;  /* 0x0002400e0b007988 */ /* 0x0003e80008000004 */
[----:B0-----:R-:W4:Y:S04]  /*25b00*/  LDL.LU R5, [R1+0x441c] ;  /* 0x00441c0001057983 */ /* 0x001f280000300800 */
[----:B-1----:R-:W3:Y:S04]  /*25b10*/  LDL.LU R13, [R1+0x4418] ;  /* 0x00441800010d7983 */ /* 0x002ee80000300800 */
[----:B------:R-:W2:Y:S04]  /*25b20*/  LDL.LU R14, [R1+0x4414] ;  /* 0x00441400010e7983 */ /* 0x000ea80000300800 */
[----:B------:R0:W-:Y:S04]  /*25b30*/  STS.U8 [R11+UR4+0x640], R27 ;  /* 0x0006401b0b007988 */ /* 0x0001e80008000004 */
[----:B------:R1:W-:Y:S04]  /*25b40*/  STS.U8 [R11+UR4+0x600], R28 ;  /* 0x0006001c0b007988 */ /* 0x0003e80008000004 */
[----:B0-----:R-:W4:Y:S04]  /*25b50*/  LDL.LU R27, [R1+0x4410] ;  /* 0x00441000011b7983 */ /* 0x001f280000300800 */
[----:B-1----:R-:W3:Y:S01]  /*25b60*/  LDL.LU R28, [R1+0x440c] ;  /* 0x00440c00011c7983 */ /* 0x002ee20000300800 */
[----:B------:R-:W-:-:S03]  /*25b70*/  LOP3.LUT R8, R8, 0x28, RZ, 0x3c, !PT ;  /* 0x0000002808087812 */ /* 0x000fc600078e3cff */
[----:B---3--:R-:W-:Y:S04]  /*25b80*/  STS.U8 [R11+UR4+0xa00], R28 ;  /* 0x000a001c0b007988 */ /* 0x008fe80008000004 */
[----:B----4-:R-:W-:Y:S04]  /*25b90*/  STS.U8 [R11+UR4+0xa40], R27 ;  /* 0x000a401b0b007988 */ /* 0x010fe80008000004 */
[----:B--2---:R-:W-:Y:S04]  /*25ba0*/  STS.U8 [R11+UR4+0xe40], R14 ;  /* 0x000e400e0b007988 */ /* 0x004fe80008000004 */
[----:B------:R0:W-:Y:S04]  /*25bb0*/  STS.U8 [R11+UR4+0xe00], R13 ;  /* 0x000e000d0b007988 */ /* 0x0001e80008000004 */
[----:B------:R1:W-:Y:S04]  /*25bc0*/  STS.U8 [R8+UR4+0x280], R12 ;  /* 0x0002800c08007988 */ /* 0x0003e80008000004 */
[----:B------:R2:W-:Y:S04]  /*25bd0*/  STS.U8 [R8+UR4+0x2c0], R25 ;  /* 0x0002c01908007988 */ /* 0x0005e80008000004 */
[----:B0-----:R-:W3:Y:S04]  /*25be0*/  LDL.LU R11, [R1+0x4408] ;  /* 0x00440800010b7983 */ /* 0x001ee80000300800 */
[----:B-1----:R-:W4:Y:S04]  /*25bf0*/  LDL.LU R12, [R1+0x4404] ;  /* 0x00440400010c7983 */ /* 0x002f280000300800 */
[----:B--2---:R-:W2:Y:S04]  /*25c00*/  LDL.LU R25, [R1+0x4400] ;  /* 0x0044000001197983 */ /* 0x004ea80000300800 */
[----:B------:R0:W-:Y:S04]  /*25c10*/  STS.U8 [R8+UR4+0x6c0], R26 ;  /* 0x0006c01a08007988 */ /* 0x0001e80008000004 */
[----:B0-----:R-:W3:Y:S04]  /*25c20*/  LDL.LU R26, [R1+0x43fc] ;  /* 0x0043fc00011a7983 */ /* 0x001ee80000300800 */
[----:B------:R0:W-:Y:S02]  /*25c30*/  STS.U8 [R8+UR4+0x680], R4 ;  /* 0x0006800408007988 */ /* 0x0001e40008000004 */
[----:B0-----:R-:W-:-:S02]  /*25c40*/  LOP3.LUT R4, R0, 0x30, RZ, 0x3c, !PT ;  /* 0x0000003000047812 */ /* 0x001fc400078e3cff */
[----:B---3--:R-:W-:Y:S04]  /*25c50*/  STS.U8 [R8+UR4+0xa80], R26 ;  /* 0x000a801a08007988 */ /* 0x008fe80008000004 */
[----:B--2---:R-:W-:Y:S04]  /*25c60*/  STS.U8 [R8+UR4+0xac0], R25 ;  /* 0x000ac01908007988 */ /* 0x004fe80008000004 */
[----:B----4-:R-:W-:Y:S04]  /*25c70*/  STS.U8 [R8+UR4+0xec0], R12 ;  /* 0x000ec00c08007988 */ /* 0x010fe80008000004 */
[----:B------:R0:W-:Y:S04]  /*25c80*/  STS.U8 [R8+UR4+0xe80], R11 ;  /* 0x000e800b08007988 */ /* 0x0001e80008000004 */
[----:B------:R1:W-:Y:S04]  /*25c90*/  STS.U8 [R4+UR4+0x300], R9 ;  /* 0x0003000904007988 */ /* 0x0003e80008000004 */
[----:B------:R2:W-:Y:S04]  /*25ca0*/  STS.U8 [R4+UR4+0x340], R19 ;  /* 0x0003401304007988 */ /* 0x0005e80008000004 */
[----:B0-----:R-:W3:Y:S04]  /*25cb0*/  LDL.LU R8, [R1+0x43f8] ;  /* 0x0043f80001087983 */ /* 0x001ee80000300800 */
[----:B-1----:R-:W4:Y:S04]  /*25cc0*/  LDL.LU R9, [R1+0x43f4] ;  /* 0x0043f40001097983 */ /* 0x002f280000300800 */
[----:B--2---:R-:W2:Y:S04]  /*25cd0*/  LDL.LU R19, [R1+0x43f0] ;  /* 0x0043f00001137983 */ /* 0x004ea80000300800 */
[----:B------:R0:W-:Y:S04]  /*25ce0*/  STS.U8 [R4+UR4+0x740], R2 ;  /* 0x0007400204007988 */ /* 0x0001e80008000004 */
[----:B------:R1:W-:Y:S04]  /*25cf0*/  STS.U8 [R4+UR4+0x700], R24 ;  /* 0x0007001804007988 */ /* 0x0003e80008000004 */
[----:B0-----:R-:W3:Y:S04]  /*25d00*/  LDL R2, [R1+0x1e30] ;  /* 0x001e300001027983 */ /* 0x001ee80000100800 */
[----:B-1----:R-:W4:Y:S01]  /*25d10*/  LDL.LU R24, [R1+0x43ec] ;  /* 0x0043ec0001187983 */ /* 0x002f220000300800 */
[----:B------:R-:W-:-:S03]  /*25d20*/  LOP3.LUT R0, R0, 0x38, RZ, 0x3c, !PT ;  /* 0x0000003800007812 */ /* 0x000fc600078e3cff */
[----:B----4-:R-:W-:Y:S04]  /*25d30*/  STS.U8 [R4+UR4+0xb00], R24 ;  /* 0x000b001804007988 */ /* 0x010fe80008000004 */
[----:B--2---:R-:W-:Y:S04]  /*25d40*/  STS.U8 [R4+UR4+0xb40], R19 ;  /* 0x000b401304007988 */ /* 0x004fe80008000004 */
[----:B------:R-:W-:Y:S04]  /*25d50*/  STS.U8 [R4+UR4+0xf40], R9 ;  /* 0x000f400904007988 */ /* 0x000fe80008000004 */
[----:B---3--:R0:W-:Y:S04]  /*25d60*/  STS.U8 [R4+UR4+0xf00], R8 ;  /* 0x000f000804007988 */ /* 0x0081e80008000004 */
[----:B------:R1:W-:Y:S04]  /*25d70*/  STS.U8 [R0+UR4+0x380], R3 ;  /* 0x0003800300007988 */ /* 0x0003e80008000004 */
[----:B------:R2:W-:Y:S04]  /*25d80*/  STS.U8 [R0+UR4+0x3c0], R6 ;  /* 0x0003c00600007988 */ /* 0x0005e80008000004 */
[----:B0-----:R-:W3:Y:S04]  /*25d90*/  LDL.LU R4, [R1+0x43e8] ;  /* 0x0043e80001047983 */ /* 0x001ee80000300800 */
[----:B-1----:R-:W4:Y:S04]  /*25da0*/  LDL.LU R3, [R1+0x43e4] ;  /* 0x0043e40001037983 */ /* 0x002f280000300800 */
[----:B--2---:R-:W2:Y:S04]  /*25db0*/  LDL.LU R6, [R1+0x43e0] ;  /* 0x0043e00001067983 */ /* 0x004ea80000300800 */
[----:B------:R0:W-:Y:S04]  /*25dc0*/  STS.U8 [R0+UR4+0x7c0], R7 ;  /* 0x0007c00700007988 */ /* 0x0001e80008000004 */
[----:B------:R1:W-:Y:S04]  /*25dd0*/  STS.U8 [R0+UR4+0x780], R10 ;  /* 0x0007800a00007988 */ /* 0x0003e80008000004 */
[----:B0-----:R-:W3:Y:S04]  /*25de0*/  LDL.LU R7, [R1+0x43dc] ;  /* 0x0043dc0001077983 */ /* 0x001ee80000300800 */
[----:B-1----:R-:W4:Y:S01]  /*25df0*/  LDL.LU R10, [R1+0x43d8] ;  /* 0x0043d800010a7983 */ /* 0x002f220000300800 */
[----:B------:R-:W-:-:S03]  /*25e00*/  PRMT R5, RZ, 0x7610, R5 ;  /* 0x00007610ff057816 */ /* 0x000fc60000000005 */
[----:B----4-:R-:W-:Y:S04]  /*25e10*/  STS.U8 [R0+UR4+0xb80], R10 ;  /* 0x000b800a00007988 */ /* 0x010fe80008000004 */
[----:B---3--:R-:W-:Y:S04]  /*25e20*/  STS.U8 [R0+UR4+0xbc0], R7 ;  /* 0x000bc00700007988 */ /* 0x008fe80008000004 */
[----:B--2---:R-:W-:Y:S04]  /*25e30*/  STS.U8 [R0+UR4+0xfc0], R6 ;  /* 0x000fc00600007988 */ /* 0x004fe80008000004 */
[----:B------:R0:W-:Y:S04]  /*25e40*/  STS.U8 [R0+UR4+0xf80], R3 ;  /* 0x000f800300007988 */ /* 0x0001e80008000004 */
[----:B0-----:R-:W2:Y:S04]  /*25e50*/  LDL.LU R0, [R1+0x43d4] ;  /* 0x0043d40001007983 */ /* 0x001ea80000300800 */
[----:B------:R-:W3:Y:S01]  /*25e60*/  LDL R3, [R1+0x1e28] ;  /* 0x001e280001037983 */ /* 0x000ee20000100800 */
[----:B------:R-:W-:Y:S06]  /*25e70*/  BAR.SYNC.DEFER_BLOCKING 0x0 ;  /* 0x0000000000007b1d */ /* 0x000fec0000010000 */
[----:B---3--:R-:W3:Y:S04]  /*25e80*/  @!P0 LDG.E.U8 R5, desc[UR58][R2.64] ;  /* 0x0000003a02058981 */ /* 0x008ee8000c1e1100 */
[----:B---3--:R0:W-:Y:S04]  /*25e90*/  STL [R1+0x13a4], R5 ;  /* 0x0013a40501007387 */ /* 0x0081e80000100800 */
[----:B0-----:R-:W3:Y:S04]  /*25ea0*/  LDL.LU R5, [R1+0x43d0] ;  /* 0x0043d00001057983 */ /* 0x001ee80000300800 */
[----:B------:R-:W4:Y:S04]  /*25eb0*/  LDL R2, [R1+0x1d60] ;  /* 0x001d600001027983 */ /* 0x000f280000100800 */
[----:B------:R-:W4:Y:S01]  /*25ec0*/  LDL R3, [R1+0x1d64] ;  /* 0x001d640001037983 */ /* 0x000f220000100800 */
[----:B--2---:R-:W-:-:S02]  /*25ed0*/  PRMT R0, RZ, 0x7610, R0 ;  /* 0x00007610ff007816 */ /* 0x004fc40000000000 */
[----:B----4-:R-:W-:-:S04]  /*25ee0*/  @!P0 LOP3.LUT R3, R3, R2, RZ, 0x3c, !PT ;  /* 0x0000000203038212 */ /* 0x010fc800078e3cff */
[----:B------:R-:W-:-:S04]  /*25ef0*/  @!P0 LOP3.LUT R2, R3, R2, RZ, 0x3c, !PT ;  /* 0x0000000203028212 */ /* 0x000fc800078e3cff */
[----:B------:R-:W-:-:S05]  /*25f00*/  @!P0 LOP3.LUT R3, R3, R2, RZ, 0x3c, !PT ;  /* 0x0000000203038212 */ /* 0x000fca00078e3cff */
[----:B------:R-:W2:Y:S04]  /*25f10*/  @!P0 LDG.E.U8 R0, desc[UR58][R2.64] ;  /* 0x0000003a02008981 */ /* 0x000ea8000c1e1100 */
[----:B--2---:R0:W-:Y:S04]  /*25f20*/  STL [R1+0x13ac], R0 ;  /* 0x0013ac0001007387 */ /* 0x0041e80000100800 */
[----:B0-----:R-:W2:Y:S04]  /*25f30*/  LDL.LU R0, [R1+0x43cc] ;  /* 0x0043cc0001007983 */ /* 0x001ea80000300800 */
[----:B------:R-:W4:Y:S04]  /*25f40*/  LDL R2, [R1+0x145c] ;  /* 0x00145c0001027983 */ /* 0x000f280000100800 */
[----:B------:R-:W4:Y:S01]  /*25f50*/  LDL R3, [R1+0x1668] ;  /* 0x0016680001037983 */ /* 0x000f220000100800 */
[----:B------:R-:W-:-:S02]  /*25f60*/  PRMT R4, RZ, 0x7610, R4 ;  /* 0x00007610ff047816 */ /* 0x000fc40000000004 */
[----:B----4-:R-:W-:-:S04]  /*25f70*/  @!P0 LOP3.LUT R3, R3, R2, RZ, 0x3c, !PT ;  /* 0x0000000203038212 */ /* 0x010fc800078e3cff */
[----:B------:R-:W-:-:S04]  /*25f80*/  @!P0 LOP3.LUT R2, R3, R2, RZ, 0x3c, !PT ;  /* 0x0000000203028212 */ /* 0x000fc800078e3cff */
[----:B------:R-:W-:-:S05]  /*25f90*/  @!P0 LOP3.LUT R3, R3, R2, RZ, 0x3c, !PT ;  /* 0x0000000203038212 */ /* 0x000fca00078e3cff */
[----:B------:R-:W4:Y:S04]  /*25fa0*/  @!P0 LDG.E.U8 R4, desc[UR58][R2.64] ;  /* 0x0000003a02048981 */ /* 0x000f28000c1e1100 */
[----:B----4-:R0:W-:Y:S04]  /*25fb0*/  STL [R1+0x13a8], R4 ;  /* 0x0013a80401007387 */ /* 0x0101e80000100800 */
[----:B0-----:R-:W4:Y:S04]  /*25fc0*/  LDL.LU R4, [R1+0x43c8] ;  /* 0x0043c80001047983 */ /* 0x001f280000300800 */
[----:B------:R-:W3:Y:S04]  /*25fd0*/  LDL R2, [R1+0x1664] ;  /* 0x0016640001027983 */ /* 0x000ee80000100800 */
[----:B------:R-:W3:Y:S01]  /*25fe0*/  LDL R3, [R1+0x1d5c] ;  /* 0x001d5c0001037983 */ /* 0x000ee20000100800 */
[----:B--2---:R-:W-:-:S02]  /*25ff0*/  PRMT R0, RZ, 0x7610, R0 ;  /* 0x00007610ff007816 */ /* 0x004fc40000000000 */
[----:B---3--:R-:W-:-:S04]  /*26000*/  @!P0 LOP3.LUT R3, R3, R2, RZ, 0x3c, !PT ;  /* 0x0000000203038212 */ /* 0x008fc800078e3cff */
[----:B------:R-:W-:-:S04]  /*26010*/  @!P0 LOP3.LUT R2, R3, R2, RZ, 0x3c, !PT ;  /* 0x0000000203028212 */ /* 0x000fc800078e3cff */
[----:B------:R-:W-:-:S05]  /*26020*/  @!P0 LOP3.LUT R3, R3, R2, RZ, 0x3c, !PT ;  /* 0x0000000203038212 */ /* 0x000fca00078e3cff */
[----:B------:R-:W2:Y:S04]  /*26030*/  @!P0 LDG.E.U8 R0, desc[UR58][R2.64] ;  /* 0x0000003a02008981 */ /* 0x000ea8000c1e1100 */
[----:B--2---:R0:W-:Y:S04]  /*26040*/  STL [R1+0x13a0], R0 ;  /* 0x0013a00001007387 */ /* 0x0041e80000100800 */
[----:B0-----:R-:W2:Y:S04]  /*26050*/  LDL.LU R0, [R1+0x43c4] ;  /* 0x0043c40001007983 */ /* 0x001ea80000300800 */
[----:B------:R-:W3:Y:S04]  /*26060*/  LDL R2, [R1+0x1660] ;  /* 0x0016600001027983 */ /* 0x000ee80000100800 */
[----:B------:R-:W3:Y:S01]  /*26070*/  LDL R3, [R1+0x1d58] ;  /* 0x001d580001037983 */ /* 0x000ee20000100800 */
[----:B----4-:R-:W-:-:S02]  /*26080*/  PRMT R4, RZ, 0x7610, R4 ;  /* 0x00007610ff047816 */ /* 0x010fc40000000004 */
[----:B---3--:R-:W-:-:S04]  /*26090*/  @!P0 LOP3.LUT R3, R3, R2, RZ, 0x3c, !PT ;  /* 0x0000000203038212 */ /* 0x008fc800078e3cff */
[----:B------:R-:W-:-:S04]  /*260a0*/  @!P0 LOP3.LUT R2, R3, R2, RZ, 0x3c, !PT ;  /* 0x0000000203028212 */ /* 0x000fc800078e3cff */
[----:B------:R-:W-:-:S05]  /*260b0*/  @!P0 LOP3.LUT R3, R3, R2, RZ, 0x3c, !PT ;  /* 0x0000000203038212 */ /* 0x000fca00078e3cff */
[----:B------:R-:W3:Y:S04]  /*260c0*/  @!P0 LDG.E.U8 R4, desc[UR58][R2.64] ;  /* 0x0000003a02048981 */ /* 0x000ee8000c1e1100 */
        /* <DEDUP_REMOVED lines=13> */
[----:B---3--:R-:W-:-:S02]  /*261a0*/  PRMT R4, RZ, 0x7610, R4 ;  /* 0x00007610ff047816 */ /* 0x008fc40000000004 */
[----:B----4-:R-:W-:-:S04]  /*261b0*/  @!P0 LOP3.LUT R3, R3, R2, RZ, 0x3c, !PT ;  /* 0x0000000203038212 */ /* 0x010fc800078e3cff */
        /* <DEDUP_REMOVED lines=2010> */
[----:B--2---:R0:W-:Y:S04]  /*2df60*/  STL [R1], R0 ;  /* 0x0000000001007387 */ /* 0x0041e80000100800 */
[----:B0-----:R-:W2:Y:S04]  /*2df70*/  LDL.LU R0, [R1+0x403c] ;  /* 0x00403c0001007983 */ /* 0x001ea80000300800 */
[----:B------:R-:W3:Y:S04]  /*2df80*/  LDL R2, [R1+0x1d78] ;  /* 0x001d780001027983 */ /* 0x000ee80000100800 */
[----:B------:R-:W3:Y:S01]  /*2df90*/  LDL R3, [R1+0x1db4] ;  /* 0x001db40001037983 */ /* 0x000ee20000100800 */
[----:B------:R-:W-:-:S02]  /*2dfa0*/  PRMT R29, RZ, 0x7610, R29 ;  /* 0x00007610ff1d7816 */ /* 0x000fc4000000001d */
[----:B---3--:R-:W-:-:S04]  /*2dfb0*/  @!P0 LOP3.LUT R3, R3, R2, RZ, 0x3c, !PT ;  /* 0x0000000203038212 */ /* 0x008fc800078e3cff */
[----:B------:R-:W-:-:S04]  /*2dfc0*/  @!P0 LOP3.LUT R2, R3, R2, RZ, 0x3c, !PT ;  /* 0x0000000203028212 */ /* 0x000fc800078e3cff */
[----:B------:R-:W-:-:S05]  /*2dfd0*/  @!P0 LOP3.LUT R3, R3, R2, RZ, 0x3c, !PT ;  /* 0x0000000203038212 */ /* 0x000fca00078e3cff */
[----:B------:R-:W3:Y:S04]  /*2dfe0*/  @!P0 LDG.E.U8 R29, desc[UR58][R2.64] ;  /* 0x0000003a021d8981 */ /* 0x000ee8000c1e1100 */
[----:B------:R-:W4:Y:S04]  /*2dff0*/  LDL R2, [R1+0x1d90] ;  /* 0x001d900001027983 */ /* 0x000f280000100800 */
[----:B------:R-:W4:Y:S01]  /*2e000*/  LDL R3, [R1+0x1dcc] ;  /* 0x001dcc0001037983 */ /* 0x000f220000100800 */
[----:B------:R-:W-:-:S03]  /*2e010*/  PRMT R28, RZ, 0x7610, R28 ;  /* 0x00007610ff1c7816 */ /* 0x000fc6000000001c */
[----:B---3--:R0:W-:Y:S04]  /*2e020*/  STL [R1+0x3ff0], R29 ;  /* 0x003ff01d01007387 */ /* 0x0081e80000100800 */
[----:B0-----:R-:W3:Y:S01]  /*2e030*/  LDL R29, [R1+0x1dd4] ;  /* 0x001dd400011d7983 */ /* 0x001ee20000100800 */
[----:B----4-:R-:W-:-:S04]  /*2e040*/  @!P0 LOP3.LUT R3, R3, R2, RZ, 0x3c, !PT ;  /* 0x0000000203038212 */ /* 0x010fc800078e3cff */
[----:B------:R-:W-:-:S04]  /*2e050*/  @!P0 LOP3.LUT R2, R3, R2, RZ, 0x3c, !PT ;  /* 0x0000000203028212 */ /* 0x000fc800078e3cff */
[----:B------:R-:W-:-:S05]  /*2e060*/  @!P0 LOP3.LUT R3, R3, R2, RZ, 0x3c, !PT ;  /* 0x0000000203038212 */ /* 0x000fca00078e3cff */
[----:B------:R3:W4:Y:S04]  /*2e070*/  @!P0 LDG.E.U8 R28, desc[UR58][R2.64] ;  /* 0x0000003a021c8981 */ /* 0x000728000c1e1100 */
[----:B------:R-:W2:Y:S01]  /*2e080*/  LDL R3, [R1+0x1d98] ;  /* 0x001d980001037983 */ /* 0x000ea20000100800 */
[----:B------:R-:W-:Y:S01]  /*2e090*/  PRMT R27, RZ, 0x7610, R27 ;  /* 0x00007610ff1b7816 */ /* 0x000fe2000000001b */
[----:B---3--:R-:W-:Y:S02]  /*2e0a0*/  @!P0 IMAD.MOV.U32 R2, RZ, RZ, R29 ;  /* 0x000000ffff028224 */ /* 0x008fe400078e001d */
[----:B----4-:R0:W-:Y:S01]  /*2e0b0*/  STL [R1+0x3ff4], R28 ;  /* 0x003ff41c01007387 */ /* 0x0101e20000100800 */
[----:B------:R-:W-:-:S03]  /*2e0c0*/  PRMT R26, RZ, 0x7610, R26 ;  /* 0x00007610ff1a7816 */ /* 0x000fc6000000001a */
[----:B------:R-:W3:Y:S04]  /*2e0d0*/  LDL R29, [R1+0x1dd8] ;  /* 0x001dd800011d7983 */ /* 0x000ee80000100800 */
[----:B--2---:R1:W2:Y:S04]  /*2e0e0*/  @!P0 LDG.E.U8 R27, desc[UR58][R2.64] ;  /* 0x0000003a021b8981 */ /* 0x0042a8000c1e1100 */
[----:B0-----:R-:W4:Y:S04]  /*2e0f0*/  LDL R28, [R1+0x1e14] ;  /* 0x001e1400011c7983 */ /* 0x001f280000100800 */
[----:B------:R-:W1:Y:S04]  /*2e100*/  LDL R2, [R1+0x1db0] ;  /* 0x001db00001027983 */ /* 0x000e680000100800 */
[----:B------:R-:W1:Y:S02]  /*2e110*/  LDL R3, [R1+0x1dec] ;  /* 0x001dec0001037983 */ /* 0x000e640000100800 */
[----:B-1----:R-:W-:-:S04]  /*2e120*/  @!P0 LOP3.LUT R3, R3, R2, RZ, 0x3c, !PT ;  /* 0x0000000203038212 */ /* 0x002fc800078e3cff */
[----:B------:R-:W-:-:S04]  /*2e130*/  @!P0 LOP3.LUT R2, R3, R2, RZ, 0x3c, !PT ;  /* 0x0000000203028212 */ /* 0x000fc800078e3cff */
[----:B------:R-:W-:-:S05]  /*2e140*/  @!P0 LOP3.LUT R3, R3, R2, RZ, 0x3c, !PT ;  /* 0x0000000203038212 */ /* 0x000fca00078e3cff */
[----:B------:R-:W3:Y:S04]  /*2e150*/  @!P0 LDG.E.U8 R26, desc[UR58][R2.64] ;  /* 0x0000003a021a8981 */ /* 0x000ee8000c1e1100 */
[----:B--2---:R0:W-:Y:S04]  /*2e160*/  STL [R1+0x3ff8], R27 ;  /* 0x003ff81b01007387 */ /* 0x0041e80000100800 */
[----:B------:R-:W2:Y:S04]  /*2e170*/  LDL R2, [R1+0x1db8] ;  /* 0x001db80001027983 */ /* 0x000ea80000100800 */
[----:B------:R-:W2:Y:S04]  /*2e180*/  LDL R3, [R1+0x1df4] ;  /* 0x001df40001037983 */ /* 0x000ea80000100800 */
[----:B0-----:R-:W4:Y:S04]  /*2e190*/  LDL R27, [R1+0x1e0c] ;  /* 0x001e0c00011b7983 */ /* 0x001f280000100800 */
[----:B---3--:R0:W-:Y:S04]  /*2e1a0*/  STL [R1+0x3fec], R26 ;  /* 0x003fec1a01007387 */ /* 0x0081e80000100800 */
[----:B0-----:R-:W3:Y:S01]  /*2e1b0*/  LDL R26, [R1+0x1dd0] ;  /* 0x001dd000011a7983 */ /* 0x001ee20000100800 */
[----:B--2---:R-:W-:-:S02]  /*2e1c0*/  @!P0 LOP3.LUT R3, R3, R2, RZ, 0x3c, !PT ;  /* 0x0000000203038212 */ /* 0x004fc400078e3cff */
[----:B------:R-:W-:Y:S02]  /*2e1d0*/  PRMT R25, RZ, 0x7610, R25 ;  /* 0x00007610ff197816 */ /* 0x000fe40000000019 */
[----:B------:R-:W-:-:S04]  /*2e1e0*/  @!P0 LOP3.LUT R2, R3, R2, RZ, 0x3c, !PT ;  /* 0x0000000203028212 */ /* 0x000fc800078e3cff */
[----:B------:R-:W-:Y:S02]  /*2e1f0*/  @!P0 LOP3.LUT R3, R3, R2, RZ, 0x3c, !PT ;  /* 0x0000000203038212 */ /* 0x000fe400078e3cff */
[----:B------:R-:W-:-:S03]  /*2e200*/  PRMT R24, RZ, 0x7610, R24 ;  /* 0x00007610ff187816 */ /* 0x000fc60000000018 */
[----:B------:R4:W2:Y:S02]  /*2e210*/  @!P0 LDG.E.U8 R25, desc[UR58][R2.64] ;  /* 0x0000003a02198981 */ /* 0x0008a4000c1e1100 */
[----:B----4-:R-:W-:Y:S02]  /*2e220*/  @!P0 IMAD.MOV.U32 R2, RZ, RZ, R27 ;  /* 0x000000ffff028224 */ /* 0x010fe400078e001b */
[----:B---3--:R-:W-:-:S05]  /*2e230*/  @!P0 IMAD.MOV.U32 R3, RZ, RZ, R26 ;  /* 0x000000ffff038224 */ /* 0x008fca00078e001a */
[----:B------:R0:W3:Y:S01]  /*2e240*/  @!P0 LDG.E.U8 R24, desc[UR58][R2.64] ;  /* 0x0000003a02188981 */ /* 0x0000e2000c1e1100 */
[----:B------:R-:W-:Y:S01]  /*2e250*/  PRMT R23, RZ, 0x7610, R23 ;  /* 0x00007610ff177816 */ /* 0x000fe20000000017 */
[----:B0-----:R-:W-:Y:S02]  /*2e260*/  @!P0 IMAD.MOV.U32 R2, RZ, RZ, R28 ;  /* 0x000000ffff028224 */ /* 0x001fe400078e001c */
[----:B------:R-:W-:Y:S01]  /*2e270*/  @!P0 IMAD.MOV.U32 R3, RZ, RZ, R29 ;  /* 0x000000ffff038224 */ /* 0x000fe200078e001d */
[----:B--2---:R0:W-:Y:S04]  /*2e280*/  STL [R1+0x3ffc], R25 ;  /* 0x003ffc1901007387 */ /* 0x0041e80000100800 */
[----:B------:R-:W2:Y:S04]  /*2e290*/  @!P0 LDG.E.U8 R23, desc[UR58][R2.64] ;  /* 0x0000003a02178981 */ /* 0x000ea8000c1e1100 */
[----:B0-----:R-:W4:Y:S04]  /*2e2a0*/  LDL R25, [R1+0x1e2c] ;  /* 0x001e2c0001197983 */ /* 0x001f280000100800 */
[----:B---3--:R0:W-:Y:S01]  /*2e2b0*/  STL [R1+0x4000], R24 ;  /* 0x0040001801007387 */ /* 0x0081e20000100800 */
[----:B------:R-:W-:-:S03]  /*2e2c0*/  PRMT R22, RZ, 0x7610, R22 ;  /* 0x00007610ff167816 */ /* 0x000fc60000000016 */
[----:B------:R-:W3:Y:S04]  /*2e2d0*/  LDL R29, [R1+0x1e10] ;  /* 0x001e1000011d7983 */ /* 0x000ee80000100800 */
[----:B------:R-:W3:Y:S04]  /*2e2e0*/  LDL R28, [R1+0x1e3c] ;  /* 0x001e3c00011c7983 */ /* 0x000ee80000100800 */
[----:B------:R-:W3:Y:S04]  /*2e2f0*/  LDL R27, [R1+0x1e18] ;  /* 0x001e1800011b7983 */ /* 0x000ee80000100800 */
[----:B------:R-:W3:Y:S04]  /*2e300*/  LDL R26, [R1+0x1e38] ;  /* 0x001e3800011a7983 */ /* 0x000ee80000100800 */
[----:B0-----:R-:W3:Y:S04]  /*2e310*/  LDL R24, [R1+0x1df0] ;  /* 0x001df00001187983 */ /* 0x001ee80000100800 */
[----:B--2---:R0:W-:Y:S01]  /*2e320*/  STL [R1+0x4004], R23 ;  /* 0x0040041701007387 */ /* 0x0041e20000100800 */
[----:B----4-:R-:W-:-:S03]  /*2e330*/  @!P0 IMAD.MOV.U32 R2, RZ, RZ, R25 ;  /* 0x000000ffff028224 */ /* 0x010fc600078e0019 */
[----:B------:R-:W2:Y:S04]  /*2e340*/  LDL R25, [R1+0x167c] ;  /* 0x00167c0001197983 */ /* 0x000ea80000100800 */
[----:B0-----:R-:W4:Y:S01]  /*2e350*/  LDL R23, [R1+0x1e48] ;  /* 0x001e480001177983 */ /* 0x001f220000100800 */
[----:B---3--:R-:W-:-:S03]  /*2e360*/  @!P0 IMAD.MOV.U32 R3, RZ, RZ, R24 ;  /* 0x000000ffff038224 */ /* 0x008fc600078e0018 */
[----:B------:R-:W3:Y:S04]  /*2e370*/  LDL R24, [R1+0x1d7c] ;  /* 0x001d7c0001187983 */ /* 0x000ee80000100800 */
[----:B------:R4:W2:Y:S04]  /*2e380*/  @!P0 LDG.E.U8 R22, desc[UR58][R2.64] ;  /* 0x0000003a02168981 */ /* 0x0008a8000c1e1100 */
[----:B------:R-:W3:Y:S01]  /*2e390*/  LDL R3, [R1+0x1df8] ;  /* 0x001df80001037983 */ /* 0x000ee20000100800 */
[----:B------:R-:W-:Y:S01]  /*2e3a0*/  PRMT R21, RZ, 0x7610, R21 ;  /* 0x00007610ff157816 */ /* 0x000fe20000000015 */
[----:B----4-:R-:W-:Y:S01]  /*2e3b0*/  @!P0 IMAD.MOV.U32 R2, RZ, RZ, R23 ;  /* 0x000000ffff028224 */ /* 0x010fe200078e0017 */
[----:B------:R-:W-:-:S02]  /*2e3c0*/  PRMT R20, RZ, 0x7610, R20 ;  /* 0x00007610ff147816 */ /* 0x000fc40000000014 */
[----:B------:R-:W-:Y:S02]  /*2e3d0*/  PRMT R19, RZ, 0x7610, R19 ;  /* 0x00007610ff137816 */ /* 0x000fe40000000013 */
[----:B------:R-:W-:Y:S01]  /*2e3e0*/  PRMT R18, RZ, 0x7610, R18 ;  /* 0x00007610ff127816 */ /* 0x000fe20000000012 */
[----:B---3--:R0:W3:Y:S02]  /*2e3f0*/  @!P0 LDG.E.U8 R21, desc[UR58][R2.64] ;  /* 0x0000003a02158981 */ /* 0x0080e4000c1e1100 */
[----:B0-----:R-:W-:Y:S02]  /*2e400*/  @!P0 IMAD.MOV.U32 R2, RZ, RZ, R28 ;  /* 0x000000ffff028224 */ /* 0x001fe400078e001c */
[----:B------:R-:W-:-:S05]  /*2e410*/  @!P0 IMAD.MOV.U32 R3, RZ, RZ, R29 ;  /* 0x000000ffff038224 */ /* 0x000fca00078e001d */
[----:B------:R0:W4:Y:S02]  /*2e420*/  @!P0 LDG.E.U8 R20, desc[UR58][R2.64] ;  /* 0x0000003a02148981 */ /* 0x000124000c1e1100 */
[----:B0-----:R-:W-:Y:S02]  /*2e430*/  @!P0 IMAD.MOV.U32 R2, RZ, RZ, R26 ;  /* 0x000000ffff028224 */ /* 0x001fe400078e001a */
[----:B------:R-:W-:-:S05]  /*2e440*/  @!P0 IMAD.MOV.U32 R3, RZ, RZ, R27 ;  /* 0x000000ffff038224 */ /* 0x000fca00078e001b */
[----:B------:R0:W4:Y:S04]  /*2e450*/  @!P0 LDG.E.U8 R19, desc[UR58][R2.64] ;  /* 0x0000003a02138981 */ /* 0x000128000c1e1100 */
[----:B--2---:R1:W-:Y:S04]  /*2e460*/  STL [R1+0x4008], R22 ;  /* 0x0040081601007387 */ /* 0x0043e80000100800 */
[----:B------:R-:W2:Y:S01]  /*2e470*/  LDL R23, [R1+0x1678] ;  /* 0x0016780001177983 */ /* 0x000ea20000100800 */
[----:B0-----:R-:W-:Y:S02]  /*2e480*/  @!P0 IMAD.MOV.U32 R2, RZ, RZ, R24 ;  /* 0x000000ffff028224 */ /* 0x001fe400078e0018 */
[----:B------:R-:W-:Y:S01]  /*2e490*/  @!P0 IMAD.MOV.U32 R3, RZ, RZ, R25 ;  /* 0x000000ffff038224 */ /* 0x000fe200078e0019 */
[----:B-1----:R-:W2:Y:S04]  /*2e4a0*/  LDL R22, [R1+0x1d84] ;  /* 0x001d840001167983 */ /* 0x002ea80000100800 */
[----:B------:R2:W2:Y:S04]  /*2e4b0*/  @!P0 LDG.E.U8 R18, desc[UR58][R2.64] ;  /* 0x0000003a02128981 */ /* 0x0004a8000c1e1100 */
[----:B---3--:R0:W-:Y:S04]  /*2e4c0*/  STL [R1+0x400c], R21 ;  /* 0x00400c1501007387 */ /* 0x0081e80000100800 */
[----:B----4-:R1:W-:Y:S04]  /*2e4d0*/  STL [R1+0x4010], R20 ;  /* 0x0040101401007387 */ /* 0x0103e80000100800 */
[----:B------:R-:W3:Y:S04]  /*2e4e0*/  LDL R27, [R1+0x166c] ;  /* 0x00166c00011b7983 */ /* 0x000ee80000100800 */
[----:B------:R-:W4:Y:S04]  /*2e4f0*/  LDL R26, [R1+0x1d9c] ;  /* 0x001d9c00011a7983 */ /* 0x000f280000100800 */
[----:B------:R4:W-:Y:S04]  /*2e500*/  STL [R1+0x4014], R19 ;  /* 0x0040141301007387 */ /* 0x0009e80000100800 */
[----:B------:R-:W4:Y:S04]  /*2e510*/  LDL R25, [R1+0x1d68] ;  /* 0x001d680001197983 */ /* 0x000f280000100800 */
[----:B------:R-:W4:Y:S01]  /*2e520*/  LDL R24, [R1+0x1da4] ;  /* 0x001da40001187983 */ /* 0x000f220000100800 */
[----:B--2---:R-:W-:-:S02]  /*2e530*/  @!P0 IMAD.MOV.U32 R3, RZ, RZ, R23 ;  /* 0x000000ffff038224 */ /* 0x004fc400078e0017 */
[----:B------:R-:W-:Y:S01]  /*2e540*/  @!P0 IMAD.MOV.U32 R2, RZ, RZ, R22 ;  /* 0x000000ffff028224 */ /* 0x000fe200078e0016 */
[----:B------:R2:W-:Y:S04]  /*2e550*/  STL [R1+0x3f90], R18 ;  /* 0x003f901201007387 */ /* 0x0005e80000100800 */
[----:B------:R-:W2:Y:S04]  /*2e560*/  LDL R23, [R1+0x1d80] ;  /* 0x001d800001177983 */ /* 0x000ea80000100800 */
[----:B------:R-:W2:Y:S01]  /*2e570*/  LDL R22, [R1+0x1dbc] ;  /* 0x001dbc0001167983 */ /* 0x000ea20000100800 */
[----:B------:R-:W-:-:S02]  /*2e580*/  PRMT R17, RZ, 0x7610, R17 ;  /* 0x00007610ff117816 */ /* 0x000fc40000000011 */
[----:B------:R-:W-:Y:S02]  /*2e590*/  PRMT R16, RZ, 0x7610, R16 ;  /* 0x00007610ff107816 */ /* 0x000fe40000000010 */
[----:B------:R-:W-:Y:S02]  /*2e5a0*/  PRMT R15, RZ, 0x7610, R15 ;  /* 0x00007610ff0f7816 */ /* 0x000fe4000000000f */
[----:B------:R-:W-:Y:S01]  /*2e5b0*/  PRMT R14, RZ, 0x7610, R14 ;  /* 0x00007610ff0e7816 */ /* 0x000fe2000000000e */
[----:B0-----:R-:W2:Y:S04]  /*2e5c0*/  LDL R21, [R1+0x1d88] ;  /* 0x001d880001157983 */ /* 0x001ea80000100800 */
[----:B------:R3:W2:Y:S04]  /*2e5d0*/  @!P0 LDG.E.U8 R17, desc[UR58][R2.64] ;  /* 0x0000003a02118981 */ /* 0x0006a8000c1e1100 */
[----:B-1----:R-:W2:Y:S01]  /*2e5e0*/  LDL R20, [R1+0x1dc4] ;  /* 0x001dc40001147983 */ /* 0x002ea20000100800 */
[----:B---3--:R-:W-:-:S02]  /*2e5f0*/  @!P0 IMAD.MOV.U32 R3, RZ, RZ, R27 ;  /* 0x000000ffff038224 */ /* 0x008fc400078e001b */
[----:B----4-:R-:W-:-:S05]  /*2e600*/  @!P0 IMAD.MOV.U32 R2, RZ, RZ, R26 ;  /* 0x000000ffff028224 */ /* 0x010fca00078e001a */
[----:B------:R0:W3:Y:S02]  /*2e610*/  @!P0 LDG.E.U8 R16, desc[UR58][R2.64] ;  /* 0x0000003a02108981 */ /* 0x0000e4000c1e1100 */
[----:B0-----:R-:W-:Y:S02]  /*2e620*/  @!P0 IMAD.MOV.U32 R3, RZ, RZ, R25 ;  /* 0x000000ffff038224 */ /* 0x001fe400078e0019 */
[----:B------:R-:W-:-:S05]  /*2e630*/  @!P0 IMAD.MOV.U32 R2, RZ, RZ, R24 ;  /* 0x000000ffff028224 */ /* 0x000fca00078e0018 */
[----:B------:R2:W4:Y:S02]  /*2e640*/  @!P0 LDG.E.U8 R15, desc[UR58][R2.64] ;  /* 0x0000003a020f8981 */ /* 0x000524000c1e1100 */
[----:B--2---:R-:W-:Y:S02]  /*2e650*/  @!P0 IMAD.MOV.U32 R3, RZ, RZ, R23 ;  /* 0x000000ffff038224 */ /* 0x004fe400078e0017 */
[----:B------:R-:W-:-:S05]  /*2e660*/  @!P0 IMAD.MOV.U32 R2, RZ, RZ, R22 ;  /* 0x000000ffff028224 */ /* 0x000fca00078e0016 */
[----:B------:R-:W2:Y:S04]  /*2e670*/  @!P0 LDG.E.U8 R14, desc[UR58][R2.64] ;  /* 0x0000003a020e8981 */ /* 0x000ea8000c1e1100 */
[----:B------:R0:W-:Y:S04]  /*2e680*/  STL [R1+0x3f94], R17 ;  /* 0x003f941101007387 */ /* 0x0001e80000100800 */
[----:B------:R-:W2:Y:S04]  /*2e690*/  LDL R19, [R1+0x1da0] ;  /* 0x001da00001137983 */ /* 0x000ea80000100800 */
[----:B------:R-:W2:Y:S04]  /*2e6a0*/  LDL R18, [R1+0x1ddc] ;  /* 0x001ddc0001127983 */ /* 0x000ea80000100800 */
[----:B---3--:R1:W-:Y:S04]  /*2e6b0*/  STL [R1+0x3f98], R16 ;  /* 0x003f981001007387 */ /* 0x0083e80000100800 */
[----:B0-----:R-:W3:Y:S04]  /*2e6c0*/  LDL R17, [R1+0x1da8] ;  /* 0x001da80001117983 */ /* 0x001ee80000100800 */
[----:B-1----:R-:W3:Y:S04]  /*2e6d0*/  LDL R16, [R1+0x1de4] ;  /* 0x001de40001107983 */ /* 0x002ee80000100800 */
[----:B----4-:R0:W-:Y:S04]  /*2e6e0*/  STL [R1+0x3f9c], R15 ;  /* 0x003f9c0f01007387 */ /* 0x0101e80000100800 */
[----:B--2---:R1:W-:Y:S04]  /*2e6f0*/  STL [R1+0x3fa0], R14 ;  /* 0x003fa00e01007387 */ /* 0x0043e80000100800 */
[----:B0-----:R-:W2:Y:S04]  /*2e700*/  LDL R15, [R1+0x1dc0] ;  /* 0x001dc000010f7983 */ /* 0x001ea80000100800 */
[----:B-1----:R-:W4:Y:S01]  /*2e710*/  LDL R14, [R1+0x1dfc] ;  /* 0x001dfc00010e7983 */ /* 0x002f220000100800 */
[----:B------:R-:W-:Y:S01]  /*2e720*/  PRMT R13, RZ, 0x7610, R13 ;  /* 0x00007610ff0d7816 */ /* 0x000fe2000000000d */
[----:B------:R-:W-:-:S02]  /*2e730*/  @!P0 IMAD.MOV.U32 R2, RZ, RZ, R20 ;  /* 0x000000ffff028224 */ /* 0x000fc400078e0014 */
[----:B------:R-:W-:Y:S01]  /*2e740*/  @!P0 IMAD.MOV.U32 R3, RZ, RZ, R21 ;  /* 0x000000ffff038224 */ /* 0x000fe200078e0015 */
[----:B------:R-:W-:-:S04]  /*2e750*/  PRMT R12, RZ, 0x7610, R12 ;  /* 0x00007610ff0c7816 */ /* 0x000fc8000000000c */
[----:B------:R0:W4:Y:S02]  /*2e760*/  @!P0 LDG.E.U8 R13, desc[UR58][R2.64] ;  /* 0x0000003a020d8981 */ /* 0x000124000c1e1100 */
[----:B0-----:R-:W-:Y:S02]  /*2e770*/  @!P0 IMAD.MOV.U32 R2, RZ, RZ, R18 ;  /* 0x000000ffff028224 */ /* 0x001fe400078e0012 */
[----:B------:R-:W-:-:S05]  /*2e780*/  @!P0 IMAD.MOV.U32 R3, RZ, RZ, R19 ;  /* 0x000000ffff038224 */ /* 0x000fca00078e0013 */
[----:B------:R3:W4:Y:S01]  /*2e790*/  @!P0 LDG.E.U8 R12, desc[UR58][R2.64] ;  /* 0x0000003a020c8981 */ /* 0x000722000c1e1100 */
[----:B------:R-:W-:Y:S02]  /*2e7a0*/  PRMT R11, RZ, 0x7610, R11 ;  /* 0x00007610ff0b7816 */ /* 0x000fe4000000000b */
[----:B------:R-:W-:Y:S01]  /*2e7b0*/  PRMT R10, RZ, 0x7610, R10 ;  /* 0x00007610ff0a7816 */ /* 0x000fe2000000000a */
[----:B---3--:R-:W-:Y:S02]  /*2e7c0*/  @!P0 IMAD.MOV.U32 R3, RZ, RZ, R17 ;  /* 0x000000ffff038224 */ /* 0x008fe400078e0011 */
[----:B------:R-:W-:-:S05]  /*2e7d0*/  @!P0 IMAD.MOV.U32 R2, RZ, RZ, R16 ;  /* 0x000000ffff028224 */ /* 0x000fca00078e0010 */
[----:B------:R2:W3:Y:S02]  /*2e7e0*/  @!P0 LDG.E.U8 R11, desc[UR58][R2.64] ;  /* 0x0000003a020b8981 */ /* 0x0004e4000c1e1100 */
[----:B--2---:R-:W-:Y:S02]  /*2e7f0*/  @!P0 IMAD.MOV.U32 R3, RZ, RZ, R15 ;  /* 0x000000ffff038224 */ /* 0x004fe400078e000f */
[----:B----4-:R-:W-:-:S05]  /*2e800*/  @!P0 IMAD.MOV.U32 R2, RZ, RZ, R14 ;  /* 0x000000ffff028224 */ /* 0x010fca00078e000e */
[----:B------:R-:W2:Y:S04]  /*2e810*/  @!P0 LDG.E.U8 R10, desc[UR58][R2.64] ;  /* 0x0000003a020a8981 */ /* 0x000ea8000c1e1100 */
[----:B------:R0:W-:Y:S04]  /*2e820*/  STL [R1+0x3fa4], R13 ;  /* 0x003fa40d01007387 */ /* 0x0001e80000100800 */
[----:B------:R-:W4:Y:S04]  /*2e830*/  LDL R21, [R1+0x1dc8] ;  /* 0x001dc80001157983 */ /* 0x000f280000100800 */
[----:B------:R-:W4:Y:S04]  /*2e840*/  LDL R20, [R1+0x1e04] ;  /* 0x001e040001147983 */ /* 0x000f280000100800 */
[----:B------:R1:W-:Y:S04]  /*2e850*/  STL [R1+0x3fa8], R12 ;  /* 0x003fa80c01007387 */ /* 0x0003e80000100800 */
[----:B------:R-:W4:Y:S04]  /*2e860*/  LDL R19, [R1+0x1de0] ;  /* 0x001de00001137983 */ /* 0x000f280000100800 */
[----:B------:R-:W4:Y:S04]  /*2e870*/  LDL R18, [R1+0x1e1c] ;  /* 0x001e1c0001127983 */ /* 0x000f280000100800 */
[----:B------:R-:W4:Y:S04]  /*2e880*/  LDL R17, [R1+0x1de8] ;  /* 0x001de80001117983 */ /* 0x000f280000100800 */
[----:B------:R-:W4:Y:S04]  /*2e890*/  LDL R16, [R1+0x1e24] ;  /* 0x001e240001107983 */ /* 0x000f280000100800 */
[----:B---3--:R3:W-:Y:S04]  /*2e8a0*/  STL [R1+0x3fac], R11 ;  /* 0x003fac0b01007387 */ /* 0x0087e80000100800 */
[----:B------:R-:W4:Y:S04]  /*2e8b0*/  LDL R15, [R1+0x1e00] ;  /* 0x001e0000010f7983 */ /* 0x000f280000100800 */
[----:B------:R-:W4:Y:S04]  /*2e8c0*/  LDL R14, [R1+0x1e44] ;  /* 0x001e4400010e7983 */ /* 0x000f280000100800 */
[----:B0-----:R-:W4:Y:S04]  /*2e8d0*/  LDL R13, [R1+0x1e08] ;  /* 0x001e0800010d7983 */ /* 0x001f280000100800 */
[----:B-1----:R-:W4:Y:S04]  /*2e8e0*/  LDL R12, [R1+0x1e40] ;  /* 0x001e4000010c7983 */ /* 0x002f280000100800 */
[----:B--2---:R0:W-:Y:S04]  /*2e8f0*/  STL [R1+0x3fb0], R10 ;  /* 0x003fb00a01007387 */ /* 0x0041e80000100800 */
[----:B---3--:R-:W2:Y:S04]  /*2e900*/  LDL R11, [R1+0x1e20] ;  /* 0x001e2000010b7983 */ /* 0x008ea80000100800 */
[----:B0-----:R-:W3:Y:S01]  /*2e910*/  LDL R10, [R1+0x1e34] ;  /* 0x001e3400010a7983 */ /* 0x001ee20000100800 */
[----:B------:R-:W-:Y:S01]  /*2e920*/  PRMT R9, RZ, 0x7610, R9 ;  /* 0x00007610ff097816 */ /* 0x000fe20000000009 */
[----:B----4-:R-:W-:-:S02]  /*2e930*/  @!P0 IMAD.MOV.U32 R2, RZ, RZ, R20 ;  /* 0x000000ffff028224 */ /* 0x010fc400078e0014 */
[----:B------:R-:W-:Y:S01]  /*2e940*/  @!P0 IMAD.MOV.U32 R3, RZ, RZ, R21 ;  /* 0x000000ffff038224 */ /* 0x000fe200078e0015 */
[----:B------:R-:W-:-:S04]  /*2e950*/  PRMT R8, RZ, 0x7610, R8 ;  /* 0x00007610ff087816 */ /* 0x000fc80000000008 */
[----:B------:R0:W4:Y:S01]  /*2e960*/  @!P0 LDG.E.U8 R9, desc[UR58][R2.64] ;  /* 0x0000003a02098981 */ /* 0x000122000c1e1100 */
[----:B------:R-:W-:Y:S01]  /*2e970*/  PRMT R7, RZ, 0x7610, R7 ;  /* 0x00007610ff077816 */ /* 0x000fe20000000007 */
[----:B0-----:R-:W-:Y:S02]  /*2e980*/  @!P0 IMAD.MOV.U32 R2, RZ, RZ, R18 ;  /* 0x000000ffff028224 */ /* 0x001fe400078e0012 */
[----:B------:R-:W-:-:S05]  /*2e990*/  @!P0 IMAD.MOV.U32 R3, RZ, RZ, R19 ;  /* 0x000000ffff038224 */ /* 0x000fca00078e0013 */
[----:B------:R0:W4:Y:S01]  /*2e9a0*/  @!P0 LDG.E.U8 R8, desc[UR58][R2.64] ;  /* 0x0000003a02088981 */ /* 0x000122000c1e1100 */
[----:B------:R-:W-:Y:S01]  /*2e9b0*/  PRMT R6, RZ, 0x7610, R6 ;  /* 0x00007610ff067816 */ /* 0x000fe20000000006 */
[----:B0-----:R-:W-:Y:S02]  /*2e9c0*/  @!P0 IMAD.MOV.U32 R2, RZ, RZ, R16 ;  /* 0x000000ffff028224 */ /* 0x001fe400078e0010 */
[----:B------:R-:W-:-:S05]  /*2e9d0*/  @!P0 IMAD.MOV.U32 R3, RZ, RZ, R17 ;  /* 0x000000ffff038224 */ /* 0x000fca00078e0011 */
[----:B------:R0:W4:Y:S01]  /*2e9e0*/  @!P0 LDG.E.U8 R7, desc[UR58][R2.64] ;  /* 0x0000003a02078981 */ /* 0x000122000c1e1100 */
[----:B------:R-:W-:Y:S02]  /*2e9f0*/  PRMT R5, RZ, 0x7610, R5 ;  /* 0x00007610ff057816 */ /* 0x000fe40000000005 */
[----:B------:R-:W-:Y:S01]  /*2ea00*/  PRMT R4, RZ, 0x7610, R4 ;  /* 0x00007610ff047816 */ /* 0x000fe20000000004 */
[----:B0-----:R-:W-:Y:S02]  /*2ea10*/  @!P0 IMAD.MOV.U32 R3, RZ, RZ, R15 ;  /* 0x000000ffff038224 */ /* 0x001fe400078e000f */
[----:B------:R-:W-:-:S05]  /*2ea20*/  @!P0 IMAD.MOV.U32 R2, RZ, RZ, R14 ;  /* 0x000000ffff028224 */ /* 0x000fca00078e000e */
[----:B------:R0:W4:Y:S02]  /*2ea30*/  @!P0 LDG.E.U8 R6, desc[UR58][R2.64] ;  /* 0x0000003a02068981 */ /* 0x000124000c1e1100 */
[----:B0-----:R-:W-:Y:S02]  /*2ea40*/  @!P0 IMAD.MOV.U32 R2, RZ, RZ, R12 ;  /* 0x000000ffff028224 */ /* 0x001fe400078e000c */
[----:B------:R-:W-:-:S05]  /*2ea50*/  @!P0 IMAD.MOV.U32 R3, RZ, RZ, R13 ;  /* 0x000000ffff038224 */ /* 0x000fca00078e000d */
[----:B------:R2:W4:Y:S02]  /*2ea60*/  @!P0 LDG.E.U8 R5, desc[UR58][R2.64] ;  /* 0x0000003a02058981 */ /* 0x000524000c1e1100 */
[----:B--2---:R-:W-:Y:S02]  /*2ea70*/  @!P0 IMAD.MOV.U32 R3, RZ, RZ, R11 ;  /* 0x000000ffff038224 */ /* 0x004fe400078e000b */
[----:B---3--:R-:W-:-:S05]  /*2ea80*/  @!P0 IMAD.MOV.U32 R2, RZ, RZ, R10 ;  /* 0x000000ffff028224 */ /* 0x008fca00078e000a */
[----:B------:R0:W2:Y:S04]  /*2ea90*/  @!P0 LDG.E.U8 R4, desc[UR58][R2.64] ;  /* 0x0000003a02048981 */ /* 0x0000a8000c1e1100 */
[----:B0-----:R-:W0:Y:S04]  /*2eaa0*/  LDS.U8 R3, [R0+UR4] ;  /* 0x0000000400037984 */ /* 0x001e280008000000 */
[----:B------:R-:W1:Y:S04]  /*2eab0*/  LDS.U8 R2, [R0+UR4+0x88] ;  /* 0x0000880400027984 */ /* 0x000e680008000000 */
[----:B----4-:R-:W-:Y:S04]  /*2eac0*/  STL [R1+0x3fb4], R9 ;  /* 0x003fb40901007387 */ /* 0x010fe80000100800 */
[----:B------:R-:W-:Y:S04]  /*2ead0*/  STL [R1+0x3fb8], R8 ;  /* 0x003fb80801007387 */ /* 0x000fe80000100800 */
[----:B------:R-:W-:Y:S04]  /*2eae0*/  STL [R1+0x3fbc], R7 ;  /* 0x003fbc0701007387 */ /* 0x000fe80000100800 */
[----:B------:R-:W-:Y:S04]  /*2eaf0*/  STL [R1+0x3fc0], R6 ;  /* 0x003fc00601007387 */ /* 0x000fe80000100800 */
[----:B------:R-:W-:Y:S04]  /*2eb00*/  STL [R1+0x3fc4], R5 ;  /* 0x003fc40501007387 */ /* 0x000fe80000100800 */
[----:B--2---:R-:W-:Y:S04]  /*2eb10*/  STL [R1+0x3fc8], R4 ;  /* 0x003fc80401007387 */ /* 0x004fe80000100800 */
[----:B0-----:R-:W-:Y:S04]  /*2eb20*/  STL [R1+0x3fcc], R3 ;  /* 0x003fcc0301007387 */ /* 0x001fe80000100800 */
[----:B-1----:R-:W-:Y:S04]  /*2eb30*/  STL [R1+0x3fd0], R2 ;  /* 0x003fd00201007387 */ /* 0x002fe80000100800 */
[----:B------:R-:W0:Y:S04]  /*2eb40*/  LDS.U8 R4, [R0+UR4+0x110] ;  /* 0x0001100400047984 */ /* 0x000e280008000000 */
[----:B------:R-:W1:Y:S04]  /*2eb50*/  LDS.U8 R2, [R0+UR4+0x198] ;  /* 0x0001980400027984 */ /* 0x000e680008000000 */
[----:B------:R-:W2:Y:S04]  /*2eb60*/  LDS.U8 R3, [R0+UR4+0x8] ;  /* 0x0000080400037984 */ /* 0x000ea80008000000 */
[----:B0-----:R-:W-:Y:S04]  /*2eb70*/  STL [R1+0x1eb0], R4 ;  /* 0x001eb00401007387 */ /* 0x001fe80000100800 */
[----:B------:R-:W0:Y:S04]  /*2eb80*/  LDS.U8 R4, [R0+UR4+0x80] ;  /* 0x0000800400047984 */ /* 0x000e280008000000 */
[----:B-1----:R-:W-:Y:S04]  /*2eb90*/  STL [R1+0x1eac], R2 ;  /* 0x001eac0201007387 */ /* 0x002fe80000100800 */
[----:B------:R-:W1:Y:S04]  /*2eba0*/  LDS.U8 R2, [R0+UR4+0x118] ;  /* 0x0001180400027984 */ /* 0x000e680008000000 */
[----:B--2---:R-:W-:Y:S04]  /*2ebb0*/  STL [R1+0x13b4], R3 ;  /* 0x0013b40301007387 */ /* 0x004fe80000100800 */
        /* <DEDUP_REMOVED lines=45> */
[----:B-1----:R1:W-:Y:S04]  /*2ee90*/  STL [R1+0x1edc], R2 ;  /* 0x001edc0201007387 */ /* 0x0023e80000100800 */
[----:B--2---:R-:W-:Y:S04]  /*2eea0*/  STL [R1+0x13f4], R3 ;  /* 0x0013f40301007387 */ /* 0x004fe80000100800 */
[----:B------:R-:W2:Y:S01]  /*2eeb0*/  LDS.U8 R3, [R0+UR4+0x908] ;  /* 0x0009080400037984 */ /* 0x000ea20008000000 */
[----:B-1----:R-:W-:Y:S01]  /*2eec0*/  LOP3.LUT R2, R0, 0x20, RZ, 0x3c, !PT ;  /* 0x0000002000027812 */ /* 0x002fe200078e3cff */
[----:B------:R-:W1:Y:S04]  /*2eed0*/  S2R R29, SR_TID.X ;  /* 0x00000000001d7919 */ /* 0x000e680000002100 */
[----:B------:R-:W-:Y:S04]  /*2eee0*/  LDS.U8 R5, [R2+UR4+0x890] ;  /* 0x0008900402057984 */ /* 0x000fe80008000000 */
[----:B0-----:R-:W-:Y:S04]  /*2eef0*/  STL [R1+0x13f0], R4 ;  /* 0x0013f00401007387 */ /* 0x001fe80000100800 */
[----:B------:R-:W-:Y:S04]  /*2ef00*/  STL [R1+0x1fbc], R0 ;  /* 0x001fbc0001007387 */ /* 0x000fe80000100800 */
[----:B------:R-:W0:Y:S04]  /*2ef10*/  LDS.U8 R4, [R0+UR4+0x980] ;  /* 0x0009800400047984 */ /* 0x000e280008000000 */
[----:B------:R-:W-:Y:S04]  /*2ef20*/  LDS.U8 R0, [R2+UR4+0x88] ;  /* 0x0000880402007984 */ /* 0x000fe80008000000 */
[----:B--2---:R-:W-:Y:S04]  /*2ef30*/  STL [R1+0x1ee8], R3 ;  /* 0x001ee80301007387 */ /* 0x004fe80000100800 */
[----:B------:R-:W2:Y:S04]  /*2ef40*/  LDS.U8 R3, [R2+UR4] ;  /* 0x0000000402037984 */ /* 0x000ea80008000000 */
[----:B0-----:R-:W-:Y:S04]  /*2ef50*/  STL [R1+0x1ee4], R4 ;  /* 0x001ee40401007387 */ /* 0x001fe80000100800 */
[----:B------:R-:W0:Y:S04]  /*2ef60*/  LDS.U8 R4, [R2+UR4+0x110] ;  /* 0x0001100402047984 */ /* 0x000e280008000000 */
[----:B--2---:R-:W-:Y:S04]  /*2ef70*/  STL [R1+0x1400], R3 ;  /* 0x0014000301007387 */ /* 0x004fe80000100800 */
[----:B------:R-:W2:Y:S04]  /*2ef80*/  LDS.U8 R3, [R2+UR4+0x198] ;  /* 0x0001980402037984 */ /* 0x000ea80008000000 */
[----:B------:R-:W-:Y:S04]  /*2ef90*/  STL [R1+0x13fc], R0 ;  /* 0x0013fc0001007387 */ /* 0x000fe80000100800 */
[----:B------:R-:W3:Y:S04]  /*2efa0*/  LDS.U8 R0, [R2+UR4+0x8] ;  /* 0x0000080402007984 */ /* 0x000ee80008000000 */
[----:B0-----:R-:W-:Y:S04]  /*2efb0*/  STL [R1+0x1ef0], R4 ;  /* 0x001ef00401007387 */ /* 0x001fe80000100800 */
[----:B------:R-:W0:Y:S04]  /*2efc0*/  LDS.U8 R4, [R2+UR4+0x80] ;  /* 0x0000800402047984 */ /* 0x000e280008000000 */
[----:B--2---:R-:W-:Y:S04]  /*2efd0*/  STL [R1+0x1eec], R3 ;  /* 0x001eec0301007387 */ /* 0x004fe80000100800 */
[----:B------:R-:W2:Y:S04]  /*2efe0*/  LDS.U8 R3, [R2+UR4+0x118] ;  /* 0x0001180402037984 */ /* 0x000ea80008000000 */
[----:B---3--:R-:W-:Y:S04]  /*2eff0*/  STL [R1+0x1408], R0 ;  /* 0x0014080001007387 */ /* 0x008fe80000100800 */
        /* <DEDUP_REMOVED lines=38> */
[----:B--2---:R-:W-:Y:S04]  /*2f260*/  STL [R1+0x1430], R3 ;  /* 0x0014300301007387 */ /* 0x004fe80000100800 */
[----:B------:R-:W0:Y:S04]  /*2f270*/  LDS.U8 R4, [R2+UR4+0x900] ;  /* 0x0009000402047984 */ /* 0x000e280008000000 */
[----:B------:R-:W2:Y:S04]  /*2f280*/  LDS.U8 R3, [R2+UR4+0x988] ;  /* 0x0009880402037984 */ /* 0x000ea80008000000 */
[----:B---3--:R-:W-:Y:S04]  /*2f290*/  STL [R1+0x142c], R0 ;  /* 0x00142c0001007387 */ /* 0x008fe80000100800 */
[----:B------:R-:W3:Y:S04]  /*2f2a0*/  LDS.U8 R0, [R2+UR4+0x818] ;  /* 0x0008180402007984 */ /* 0x000ee80008000000 */
[----:B0-----:R-:W-:Y:S04]  /*2f2b0*/  STL [R1+0x1f20], R4 ;  /* 0x001f200401007387 */ /* 0x001fe80000100800 */
[----:B--2---:R1:W-:Y:S04]  /*2f2c0*/  STL [R1+0x1f1c], R3 ;  /* 0x001f1c0301007387 */ /* 0x0043e80000100800 */
[----:B---3--:R-:W-:Y:S04]  /*2f2d0*/  STL [R1+0x1438], R0 ;  /* 0x0014380001007387 */ /* 0x008fe80000100800 */
[----:B------:R-:W0:Y:S01]  /*2f2e0*/  LDS.U8 R0, [R2+UR4+0x908] ;  /* 0x0009080402007984 */ /* 0x000e220008000000 */
[----:B-1----:R-:W-:-:S02]  /*2f2f0*/  LOP3.LUT R3, R29, 0x3, RZ, 0xc0, !PT ;  /* 0x000000031d037812 */ /* 0x002fc400078ec0ff */
[----:B------:R-:W-:-:S03]  /*2f300*/  SHF.R.U32.HI R4, RZ, 0x2, R29 ;  /* 0x00000002ff047819 */ /* 0x000fc6000001161d */
[----:B------:R-:W-:Y:S01]  /*2f310*/  IMAD R3, R3, 0x220, RZ ;  /* 0x0000022003037824 */ /* 0x000fe200078e02ff */
[----:B------:R-:W-:-:S04]  /*2f320*/  SGXT.U32 R4, R4, 0x3 ;  /* 0x000000030404781a */ /* 0x000fc80000000000 */
[----:B------:R-:W-:Y:S01]  /*2f330*/  LOP3.LUT R3, R3, R4, RZ, 0xfc, !PT ;  /* 0x0000000403037212 */ /* 0x000fe200078efcff */
[----:B------:R-:W-:Y:S04]  /*2f340*/  STL [R1+0x1434], R5 ;  /* 0x0014340501007387 */ /* 0x000fe80000100800 */
[----:B------:R-:W1:Y:S01]  /*2f350*/  LDS.U8 R4, [R2+UR4+0x980] ;  /* 0x0009800402047984 */ /* 0x000e620008000000 */
[----:B------:R-:W-:-:S05]  /*2f360*/  LOP3.LUT R3, R3, 0x40, RZ, 0x3c, !PT ;  /* 0x0000004003037812 */ /* 0x000fca00078e3cff */
[----:B------:R-:W2:Y:S01]  /*2f370*/  LDS.U8 R2, [R3+UR4] ;  /* 0x0000000403027984 */ /* 0x000ea20008000000 */
[----:B------:R-:W3:Y:S03]  /*2f380*/  S2R R26, SR_TID.X ;  /* 0x00000000001a7919 */ /* 0x000ee60000002100 */
[----:B------:R-:W-:Y:S04]  /*2f390*/  LDS.U8 R5, [R3+UR4+0x908] ;  /* 0x0009080403057984 */ /* 0x000fe80008000000 */
        /* <DEDUP_REMOVED lines=51> */
[----:B------:R-:W-:Y:S04]  /*2f6d0*/  LDS.U8 R4, [R3+UR4+0x988] ;  /* 0x0009880403047984 */ /* 0x000fe80008000000 */
[----:B--2---:R-:W-:Y:S04]  /*2f6e0*/  STL [R1+0x1e60], R2 ;  /* 0x001e600201007387 */ /* 0x004fe80000100800 */
[----:B------:R-:W1:Y:S04]  /*2f6f0*/  LDS.U8 R2, [R3+UR4+0x900] ;  /* 0x0009000403027984 */ /* 0x000e680008000000 */
[----:B0-----:R-:W-:Y:S04]  /*2f700*/  STL [R1+0x1e5c], R0 ;  /* 0x001e5c0001007387 */ /* 0x001fe80000100800 */
[----:B------:R-:W0:Y:S04]  /*2f710*/  LDS.U8 R0, [R3+UR4+0x818] ;  /* 0x0008180403007984 */ /* 0x000e280008000000 */
[----:B-1----:R3:W-:Y:S04]  /*2f720*/  STL [R1+0x1f60], R2 ;  /* 0x001f600201007387 */ /* 0x0027e80000100800 */
[----:B------:R-:W-:Y:S04]  /*2f730*/  STL [R1+0x1f5c], R4 ;  /* 0x001f5c0401007387 */ /* 0x000fe80000100800 */
[----:B------:R-:W1:Y:S01]  /*2f740*/  LDS.U8 R4, [R3+UR4+0x890] ;  /* 0x0008900403047984 */ /* 0x000e620008000000 */
[----:B---3--:R-:W-:-:S03]  /*2f750*/  SHF.R.U32.HI R2, RZ, 0x2, R26 ;  /* 0x00000002ff027819 */ /* 0x008fc6000001161a */
[----:B0-----:R0:W-:Y:S01]  /*2f760*/  STL [R1+0x1e68], R0 ;  /* 0x001e680001007387 */ /* 0x0011e20000100800 */
[----:B------:R-:W-:Y:S02]  /*2f770*/  SGXT.U32 R2, R2, 0x3 ;  /* 0x000000030202781a */ /* 0x000fe40000000000 */
[----:B0-----:R-:W-:-:S05]  /*2f780*/  LOP3.LUT R0, R26, 0x3, RZ, 0xc0, !PT ;  /* 0x000000031a007812 */ /* 0x001fca00078ec0ff */
[----:B------:R-:W-:-:S05]  /*2f790*/  IMAD R0, R0, 0x220, RZ ;  /* 0x0000022000007824 */ /* 0x000fca00078e02ff */
[----:B------:R-:W-:Y:S02]  /*2f7a0*/  LOP3.LUT R0, R0, R2, RZ, 0xfc, !PT ;  /* 0x0000000200007212 */ /* 0x000fe400078efcff */
[----:B------:R-:W0:Y:S02]  /*2f7b0*/  LDS.U8 R2, [R3+UR4+0x980] ;  /* 0x0009800403027984 */ /* 0x000e240008000000 */
[----:B------:R-:W-:Y:S02]  /*2f7c0*/  LOP3.LUT R0, R0, 0x60, RZ, 0x3c, !PT ;  /* 0x0000006000007812 */ /* 0x000fe400078e3cff */
[----:B-1----:R-:W-:Y:S04]  /*2f7d0*/  STL [R1+0x1e64], R4 ;  /* 0x001e640401007387 */ /* 0x002fe80000100800 */
[----:B------:R-:W1:Y:S04]  /*2f7e0*/  LDS.U8 R4, [R0+UR4] ;  /* 0x0000000400047984 */ /* 0x000e680008000000 */
[----:B------:R-:W-:Y:S04]  /*2f7f0*/  STL [R1+0x1f68], R5 ;  /* 0x001f680501007387 */ /* 0x000fe80000100800 */
        /* <DEDUP_REMOVED lines=52> */
[----:B------:R-:W3:Y:S04]  /*2fb40*/  LDL.LU R5, [R1+0x13ac] ;  /* 0x0013ac0001057983 */ /* 0x000ee80000300800 */
[----:B--2---:R-:W-:Y:S04]  /*2fb50*/  STL [R1+0x1e9c], R3 ;  /* 0x001e9c0301007387 */ /* 0x004fe80000100800 */
[----:B------:R-:W2:Y:S04]  /*2fb60*/  LDL.LU R6, [R1+0x13a8] ;  /* 0x0013a80001067983 */ /* 0x000ea80000300800 */
[----:B------:R-:W1:Y:S04]  /*2fb70*/  LDS.U8 R4, [R0+UR4+0x988] ;  /* 0x0009880400047984 */ /* 0x000e680008000000 */
[----:B------:R-:W-:Y:S04]  /*2fb80*/  LDS.U8 R3, [R0+UR4+0x890] ;  /* 0x0008900400037984 */ /* 0x000fe80008000000 */
[----:B0-----:R-:W-:Y:S04]  /*2fb90*/  STL [R1+0x1fa0], R2 ;  /* 0x001fa00201007387 */ /* 0x001fe80000100800 */
[----:B------:R-:W0:Y:S04]  /*2fba0*/  LDS.U8 R2, [R0+UR4+0x818] ;  /* 0x0008180400027984 */ /* 0x000e280008000000 */
        /* <DEDUP_REMOVED lines=22> */
[----:B-1----:R-:W-:Y:S04]  /*2fd10*/  STL [R1+0x1f9c], R4 ;  /* 0x001f9c0401007387 */ /* 0x002fe80000100800 */
[----:B0-----:R-:W-:Y:S04]  /*2fd20*/  STL [R1+0x1ea8], R2 ;  /* 0x001ea80201007387 */ /* 0x001fe80000100800 */
[----:B------:R-:W0:Y:S04]  /*2fd30*/  LDS.U8 R2, [R0+UR4+0x908] ;  /* 0x0009080400027984 */ /* 0x000e280008000000 */
[----:B------:R-:W1:Y:S04]  /*2fd40*/  LDS.U8 R0, [R0+UR4+0x980] ;  /* 0x0009800400007984 */ /* 0x000e680008000000 */
[----:B------:R-:W-:Y:S04]  /*2fd50*/  STL [R1+0x1ea4], R3 ;  /* 0x001ea40301007387 */ /* 0x000fe80000100800 */
[----:B0-----:R-:W-:Y:S04]  /*2fd60*/  STL [R1+0x1fa8], R2 ;  /* 0x001fa80201007387 */ /* 0x001fe80000100800 */
[----:B-1----:R0:W-:Y:S01]  /*2fd70*/  STL [R1+0x1fa4], R0 ;  /* 0x001fa40001007387 */ /* 0x0021e20000100800 */
[----:B------:R-:W-:Y:S06]  /*2fd80*/  BAR.SYNC.DEFER_BLOCKING 0x0 ;  /* 0x0000000000007b1d */ /* 0x000fec0000010000 */
[----:B0-----:R-:W3:Y:S04]  /*2fd90*/  LDL.LU R0, [R1+0x12d4] ;  /* 0x0012d40001007983 */ /* 0x001ee80000300800 */
[----:B---3--:R0:W-:Y:S04]  /*2fda0*/  STL [R1+0x4030], R0 ;  /* 0x0040300001007387 */ /* 0x0081e80000100800 */
[----:B0-----:R-:W3:Y:S04]  /*2fdb0*/  LDL.LU R0, [R1+0x12d8] ;  /* 0x0012d80001007983 */ /* 0x001ee80000300800 */
[----:B---3--:R0:W-:Y:S04]  /*2fdc0*/  STL [R1+0x4034], R0 ;  /* 0x0040340001007387 */ /* 0x0081e80000100800 */
[----:B0-----:R-:W3:Y:S01]  /*2fdd0*/  LDL.LU R0, [R1+0x12e4] ;  /* 0x0012e40001007983 */ /* 0x001ee20000300800 */
[----:B------:R-:W-:-:S05]  /*2fde0*/  LOP3.LUT R26, R26, 0x3f, RZ, 0xc0, !PT ;  /* 0x0000003f1a1a7812 */ /* 0x000fca00078ec0ff */
[----:B------:R-:W-:Y:S04]  /*2fdf0*/  STS.U8 [R26+UR4], R5 ;  /* 0x000000051a007988 */ /* 0x000fe80008000004 */
[----:B--2---:R-:W-:Y:S04]  /*2fe00*/  STS.U8 [R26+UR4+0x40], R6 ;  /* 0x000040061a007988 */ /* 0x004fe80008000004 */
[----:B----4-:R-:W-:Y:S04]  /*2fe10*/  STS.U8 [R26+UR4+0x100], R7 ;  /* 0x000100071a007988 */ /* 0x010fe80008000004 */
[----:B------:R-:W-:Y:S04]  /*2fe20*/  STS.U8 [R26+UR4+0x140], R8 ;  /* 0x000140081a007988 */ /* 0x000fe80008000004 */
[----:B------:R-:W-:Y:S04]  /*2fe30*/  STS.U8 [R26+UR4+0x200], R9 ;  /* 0x000200091a007988 */ /* 0x000fe80008000004 */
[----:B------:R-:W-:Y:S04]  /*2fe40*/  STS.U8 [R26+UR4+0x240], R10 ;  /* 0x0002400a1a007988 */ /* 0x000fe80008000004 */
[----:B------:R-:W-:Y:S04]  /*2fe50*/  STS.U8 [R26+UR4+0x300], R11 ;  /* 0x0003000b1a007988 */ /* 0x000fe80008000004 */
[----:B------:R-:W-:Y:S04]  /*2fe60*/  STS.U8 [R26+UR4+0x340], R12 ;  /* 0x0003400c1a007988 */ /* 0x000fe80008000004 */
[----:B------:R-:W-:Y:S04]  /*2fe70*/  STS.U8 [R26+UR4+0x400], R13 ;  /* 0x0004000d1a007988 */ /* 0x000fe80008000004 */
[----:B---3--:R0:W-:Y:S04]  /*2fe80*/  STL [R1+0x4038], R0 ;  /* 0x0040380001007387 */ /* 0x0081e80000100800 */
[----:B0-----:R-:W2:Y:S04]  /*2fe90*/  LDL.LU R0, [R1+0x12e8] ;  /* 0x0012e80001007983 */ /* 0x001ea80000300800 */
[----:B------:R-:W3:Y:S04]  /*2fea0*/  LDL.LU R2, [R1+0x12c8] ;  /* 0x0012c80001027983 */ /* 0x000ee80000300800 */
        /* <DEDUP_REMOVED lines=10> */
[----:B------:R0:W-:Y:S04]  /*2ff50*/  STS.U8 [R26+UR4+0x440], R14 ;  /* 0x0004400e1a007988 */ /* 0x0001e80008000004 */
[----:B------:R-:W4:Y:S04]  /*2ff60*/  LDL.LU R13, [R1+0x1274] ;  /* 0x00127400010d7983 */ /* 0x000f280000300800 */
[----:B------:R1:W-:Y:S04]  /*2ff70*/  STS.U8 [R26+UR4+0x500], R15 ;  /* 0x0005000f1a007988 */ /* 0x0003e80008000004 */
[----:B------:R1:W-:Y:S04]  /*2ff80*/  STS.U8 [R26+UR4+0x540], R16 ;  /* 0x000540101a007988 */ /* 0x0003e80008000004 */
[----:B------:R1:W-:Y:S04]  /*2ff90*/  STS.U8 [R26+UR4+0x600], R17 ;  /* 0x000600111a007988 */ /* 0x0003e80008000004 */
[----:B------:R1:W-:Y:S04]  /*2ffa0*/  STS.U8 [R26+UR4+0x640], R18 ;  /* 0x000640121a007988 */ /* 0x0003e80008000004 */
[----:B------:R1:W-:Y:S04]  /*2ffb0*/  STS.U8 [R26+UR4+0x700], R19 ;  /* 0x000700131a007988 */ /* 0x0003e80008000004 */
[----:B0-----:R-:W4:Y:S04]  /*2ffc0*/  LDL.LU R14, [R1+0x1268] ;  /* 0x00126800010e7983 */ /* 0x001f280000300800 */
[----:B-1----:R-:W4:Y:S04]  /*2ffd0*/  LDL.LU R15, [R1+0x1264] ;  /* 0x00126400010f7983 */ /* 0x002f280000300800 */
        /* <DEDUP_REMOVED lines=19> */
[----:B0-----:R-:W4:Y:S04]  /*30110*/  LDL.LU R27, [R1+0x1208] ;  /* 0x00120800011b7983 */ /* 0x001f280000300800 */
[----:B-1----:R-:W4:Y:S04]  /*30120*/  LDL.LU R28, [R1+0x1204] ;  /* 0x00120400011c7983 */ /* 0x002f280000300800 */
[----:B------:R-:W4:Y:S04]  /*30130*/  LDL.LU R29, [R1+0x11f8] ;  /* 0x0011f800011d7983 */ /* 0x000f280000300800 */
[----:B--2---:R0:W-:Y:S04]  /*30140*/  STS.U8 [R26+UR4+0xc00], R0 ;  /* 0x000c00001a007988 */ /* 0x0041e80008000004 */
[----:B0-----:R-:W2:Y:S04]  /*30150*/  LDL.LU R0, [R1+0x4038] ;  /* 0x0040380001007983 */ /* 0x001ea80000300800 */
[----:B--2---:R0:W-:Y:S04]  /*30160*/  STS.U8 [R26+UR4+0xc40], R0 ;  /* 0x000c40001a007988 */ /* 0x0041e80008000004 */
[----:B0-----:R-:W2:Y:S04]  /*30170*/  LDL.LU R0, [R1+0x4034] ;  /* 0x0040340001007983 */ /* 0x001ea80000300800 */
[----:B--2---:R0:W-:Y:S04]  /*30180*/  STS.U8 [R26+UR4+0xd00], R0 ;  /* 0x000d00001a007988 */ /* 0x0041e80008000004 */
[----:B0-----:R-:W2:Y:S04]  /*30190*/  LDL.LU R0, [R1+0x4030] ;  /* 0x0040300001007983 */ /* 0x001ea80000300800 */
[----:B--2---:R0:W-:Y:S04]  /*301a0*/  STS.U8 [R26+UR4+0xd40], R0 ;  /* 0x000d40001a007988 */ /* 0x0041e80008000004 */
[----:B0-----:R-:W2:Y:S04]  /*301b0*/  LDL.LU R0, [R1+0x11d8] ;  /* 0x0011d80001007983 */ /* 0x001ea80000300800 */
[----:B--2---:R0:W-:Y:S04]  /*301c0*/  STL [R1+0x4024], R0 ;  /* 0x0040240001007387 */ /* 0x0041e80000100800 */
[----:B0-----:R-:W2:Y:S04]  /*301d0*/  LDL.LU R0, [R1+0x11e4] ;  /* 0x0011e40001007983 */ /* 0x001ea80000300800 */
[----:B--2---:R0:W-:Y:S04]  /*301e0*/  STL [R1+0x4028], R0 ;  /* 0x0040280001007387 */ /* 0x0041e80000100800 */
[----:B0-----:R-:W2:Y:S04]  /*301f0*/  LDL.LU R0, [R1+0x11e8] ;  /* 0x0011e80001007983 */ /* 0x001ea80000300800 */
[----:B---3--:R-:W-:Y:S04]  /*30200*/  STS.U8 [R26+UR4+0xe00], R2 ;  /* 0x000e00021a007988 */ /* 0x008fe80008000004 */
[----:B----4-:R-:W-:Y:S04]  /*30210*/  STS.U8 [R26+UR4+0xe40], R3 ;  /* 0x000e40031a007988 */ /* 0x010fe80008000004 */
[----:B------:R-:W-:Y:S04]  /*30220*/  STS.U8 [R26+UR4+0xf00], R4 ;  /* 0x000f00041a007988 */ /* 0x000fe80008000004 */
        /* <DEDUP_REMOVED lines=10> */
[----:B--2---:R0:W-:Y:S04]  /*302d0*/  STL [R1+0x402c], R0 ;  /* 0x00402c0001007387 */ /* 0x0041e80000100800 */
        /* <DEDUP_REMOVED lines=40> */
[----:B0-----:R-:W4:Y:S04]  /*30560*/  LDL.LU R28, [R1+0x108] ;  /* 0x00010800011c7983 */ /* 0x001f280000300800 */
[----:B-1----:R-:W4:Y:S04]  /*30570*/  LDL.LU R29, [R1+0x104] ;  /* 0x00010400011d7983 */ /* 0x002f280000300800 */
[----:B--2---:R0:W-:Y:S04]  /*30580*/  STS.U8 [R26+UR4+0x1b40], R0 ;  /* 0x001b40001a007988 */ /* 0x0041e80008000004 */
[----:B0-----:R-:W2:Y:S04]  /*30590*/  LDL.LU R0, [R1+0x402c] ;  /* 0x00402c0001007983 */ /* 0x001ea80000300800 */
[----:B--2---:R0:W-:Y:S04]  /*305a0*/  STS.U8 [R26+UR4+0x1c00], R0 ;  /* 0x001c00001a007988 */ /* 0x0041e80008000004 */
[----:B0-----:R-:W2:Y:S04]  /*305b0*/  LDL.LU R0, [R1+0x4028] ;  /* 0x0040280001007983 */ /* 0x001ea80000300800 */
[----:B--2---:R0:W-:Y:S04]  /*305c0*/  STS.U8 [R26+UR4+0x1c40], R0 ;  /* 0x001c40001a007988 */ /* 0x0041e80008000004 */
[----:B0-----:R-:W2:Y:S04]  /*305d0*/  LDL.LU R0, [R1+0x4024] ;  /* 0x0040240001007983 */ /* 0x001ea80000300800 */
[----:B--2---:R-:W-:Y:S04]  /*305e0*/  STS.U8 [R26+UR4+0x1d00], R0 ;  /* 0x001d00001a007988 */ /* 0x004fe80008000004 */
        /* <DEDUP_REMOVED lines=17> */
[----:B------:R0:W-:Y:S04]  /*30700*/  STS.U8 [R26+UR4+0x2600], R19 ;  /* 0x002600131a007988 */ /* 0x0001e80008000004 */
[----:B0-----:R-:W2:Y:S04]  /*30710*/  LDL.LU R19, [R1+0xe4] ;  /* 0x0000e40001137983 */ /* 0x001ea80000300800 */
[----:B--2---:R0:W-:Y:S04]  /*30720*/  STL [R1+0x4018], R19 ;  /* 0x0040181301007387 */ /* 0x0041e80000100800 */
[----:B0-----:R-:W2:Y:S04]  /*30730*/  LDL.LU R19, [R1+0xe8] ;  /* 0x0000e80001137983 */ /* 0x001ea80000300800 */
[----:B--2---:R0:W-:Y:S04]  /*30740*/  STL [R1+0x401c], R19 ;  /* 0x00401c1301007387 */ /* 0x0041e80000100800 */
[----:B0-----:R-:W2:Y:S04]  /*30750*/  LDL.LU R19, [R1+0xf4] ;  /* 0x0000f40001137983 */ /* 0x001ea80000300800 */
        /* <DEDUP_REMOVED lines=37> */
[----:B------:R-:W4:Y:S04]  /*309b0*/  LDL.LU R18, [R1] ;  /* 0x0000000001127983 */ /* 0x000f280000300800 */
[----:B--2---:R0:W-:Y:S04]  /*309c0*/  STS.U8 [R26+UR4+0x2b00], R19 ;  /* 0x002b00131a007988 */ /* 0x0041e80008000004 */
[----:B0-----:R-:W2:Y:S04]  /*309d0*/  LDL.LU R19, [R1+0x4020] ;  /* 0x0040200001137983 */ /* 0x001ea80000300800 */
[----:B--2---:R0:W-:Y:S04]  /*309e0*/  STS.U8 [R26+UR4+0x2b40], R19 ;  /* 0x002b40131a007988 */ /* 0x0041e80008000004 */
[----:B0-----:R-:W2:Y:S04]  /*309f0*/  LDL.LU R19, [R1+0x401c] ;  /* 0x00401c0001137983 */ /* 0x001ea80000300800 */
[----:B--2---:R0:W-:Y:S04]  /*30a00*/  STS.U8 [R26+UR4+0x2c00], R19 ;  /* 0x002c00131a007988 */ /* 0x0041e80008000004 */
[----:B0-----:R-:W2:Y:S04]  /*30a10*/  LDL.LU R19, [R1+0x4018] ;  /* 0x0040180001137983 */ /* 0x001ea80000300800 */
[----:B--2---:R0:W-:Y:S04]  /*30a20*/  STS.U8 [R26+UR4+0x2c40], R19 ;  /* 0x002c40131a007988 */ /* 0x0041e80008000004 */
[----:B---3--:R1:W-:Y:S04]  /*30a30*/  STS.U8 [R26+UR4+0x2d00], R20 ;  /* 0x002d00141a007988 */ /* 0x0083e80008000004 */
[----:B----4-:R2:W-:Y:S04]  /*30a40*/  STS.U8 [R26+UR4+0x2d40], R21 ;  /* 0x002d40151a007988 */ /* 0x0105e80008000004 */
[----:B------:R3:W-:Y:S04]  /*30a50*/  STS.U8 [R26+UR4+0x2e00], R22 ;  /* 0x002e00161a007988 */ /* 0x0007e80008000004 */
[----:B------:R4:W-:Y:S04]  /*30a60*/  STS.U8 [R26+UR4+0x2e40], R23 ;  /* 0x002e40171a007988 */ /* 0x0009e80008000004 */
[----:B------:R4:W-:Y:S04]  /*30a70*/  STS.U8 [R26+UR4+0x2f00], R24 ;  /* 0x002f00181a007988 */ /* 0x0009e80008000004 */
[----:B0-----:R-:W4:Y:S04]  /*30a80*/  LDL.LU R19, [R1+0x4014] ;  /* 0x0040140001137983 */ /* 0x001f280000300800 */
[----:B-1----:R-:W4:Y:S04]  /*30a90*/  LDL.LU R20, [R1+0x4010] ;  /* 0x0040100001147983 */ /* 0x002f280000300800 */
[----:B--2---:R-:W2:Y:S04]  /*30aa0*/  LDL.LU R21, [R1+0x400c] ;  /* 0x00400c0001157983 */ /* 0x004ea80000300800 */
[----:B---3--:R-:W3:Y:S04]  /*30ab0*/  LDL.LU R22, [R1+0x4008] ;  /* 0x0040080001167983 */ /* 0x008ee80000300800 */
[----:B----4-:R-:W4:Y:S04]  /*30ac0*/  LDL.LU R23, [R1+0x4004] ;  /* 0x0040040001177983 */ /* 0x010f280000300800 */
[----:B------:R-:W2:Y:S04]  /*30ad0*/  LDL.LU R24, [R1+0x4000] ;  /* 0x0040000001187983 */ /* 0x000ea80000300800 */
[----:B------:R0:W-:Y:S04]  /*30ae0*/  STS.U8 [R26+UR4+0x2f40], R25 ;  /* 0x002f40191a007988 */ /* 0x0001e80008000004 */
[----:B------:R1:W-:Y:S04]  /*30af0*/  STS.U8 [R26+UR4+0x3000], R27 ;  /* 0x0030001b1a007988 */ /* 0x0003e80008000004 */
[----:B------:R1:W-:Y:S04]  /*30b00*/  STS.U8 [R26+UR4+0x3040], R28 ;  /* 0x0030401c1a007988 */ /* 0x0003e80008000004 */
[----:B------:R1:W-:Y:S04]  /*30b10*/  STS.U8 [R26+UR4+0x3100], R29 ;  /* 0x0031001d1a007988 */ /* 0x0003e80008000004 */
[----:B0-----:R-:W3:Y:S04]  /*30b20*/  LDL.LU R25, [R1+0x3ffc] ;  /* 0x003ffc0001197983 */ /* 0x001ee80000300800 */
[----:B-1----:R-:W4:Y:S04]  /*30b30*/  LDL.LU R27, [R1+0x3ff8] ;  /* 0x003ff800011b7983 */ /* 0x002f280000300800 */
[----:B------:R-:W2:Y:S04]  /*30b40*/  LDL.LU R28, [R1+0x3ff4] ;  /* 0x003ff400011c7983 */ /* 0x000ea80000300800 */
[----:B------:R-:W3:Y:S04]  /*30b50*/  LDL.LU R29, [R1+0x3ff0] ;  /* 0x003ff000011d7983 */ /* 0x000ee80000300800 */
[----:B------:R0:W-:Y:S04]  /*30b60*/  STS.U8 [R26+UR4+0x3140], R0 ;  /* 0x003140001a007988 */ /* 0x0001e80008000004 */
[----:B------:R1:W-:Y:S04]  /*30b70*/  STS.U8 [R26+UR4+0x3200], R2 ;  /* 0x003200021a007988 */ /* 0x0003e80008000004 */
        /* <DEDUP_REMOVED lines=13> */
[----:B------:R-:W4:Y:S04]  /*30c50*/  LDL.LU R7, [R1+0x136c] ;  /* 0x00136c0001077983 */ /* 0x000f280000300800 */
[----:B------:R1:W-:Y:S04]  /*30c60*/  STS.U8 [R26+UR4+0x3600], R10 ;  /* 0x0036000a1a007988 */ /* 0x0003e80008000004 */
[----:B------:R1:W-:Y:S04]  /*30c70*/  STS.U8 [R26+UR4+0x3640], R11 ;  /* 0x0036400b1a007988 */ /* 0x0003e80008000004 */
[----:B------:R1:W-:Y:S04]  /*30c80*/  STS.U8 [R26+UR4+0x3700], R12 ;  /* 0x0037000c1a007988 */ /* 0x0003e80008000004 */
[----:B------:R1:W-:Y:S04]  /*30c90*/  STS.U8 [R26+UR4+0x3740], R13 ;  /* 0x0037400d1a007988 */ /* 0x0003e80008000004 */
[----:B0-----:R-:W4:Y:S04]  /*30ca0*/  LDL.LU R8, [R1+0x1360] ;  /* 0x0013600001087983 */ /* 0x001f280000300800 */
[----:B-1----:R-:W4:Y:S04]  /*30cb0*/  LDL.LU R9, [R1+0x135c] ;  /* 0x00135c0001097983 */ /* 0x002f280000300800 */
[----:B------:R0:W-:Y:S04]  /*30cc0*/  STS.U8 [R26+UR4+0x3800], R14 ;  /* 0x0038000e1a007988 */ /* 0x0001e80008000004 */
        /* <DEDUP_REMOVED lines=13> */
[----:B---3--:R-:W-:Y:S04]  /*30da0*/  STS.U8 [R26+UR4+0x3a40], R29 ;  /* 0x003a401d1a007988 */ /* 0x008fe80008000004 */
[----:B--2---:R0:W-:Y:S04]  /*30db0*/  STS.U8 [R26+UR4+0x3b00], R28 ;  /* 0x003b001c1a007988 */ /* 0x0041e80008000004 */
[----:B----4-:R1:W-:Y:S04]  /*30dc0*/  STS.U8 [R26+UR4+0x3b40], R27 ;  /* 0x003b401b1a007988 */ /* 0x0103e80008000004 */
[----:B0-----:R-:W2:Y:S04]  /*30dd0*/  LDL.LU R28, [R1+0x13a0] ;  /* 0x0013a000011c7983 */ /* 0x001ea80000300800 */
[----:B-1----:R-:W3:Y:S01]  /*30de0*/  LDL.LU R26, [R1+0x3fec] ;  /* 0x003fec00011a7983 */ /* 0x002ee20000300800 */
[----:B------:R-:W0:Y:S02]  /*30df0*/  S2R R29, SR_TID.X ;  /* 0x00000000001d7919 */ /* 0x000e240000002100 */
[----:B0-----:R-:W-:-:S04]  /*30e00*/  LOP3.LUT R27, R29, 0x3f, RZ, 0xc0, !PT ;  /* 0x0000003f1d1b7812 */ /* 0x001fc800078ec0ff */
[----:B------:R-:W-:Y:S01]  /*30e10*/  LOP3.LUT R29, R27, 0x10, RZ, 0x3c, !PT ;  /* 0x000000101b1d7812 */ /* 0x000fe200078e3cff */
[----:B---3--:R-:W-:Y:S04]  /*30e20*/  STS.U8 [R27+UR4+0x3c00], R26 ;  /* 0x003c001a1b007988 */ /* 0x008fe80008000004 */
[----:B------:R-:W-:Y:S04]  /*30e30*/  STS.U8 [R27+UR4+0x3c40], R25 ;  /* 0x003c40191b007988 */ /* 0x000fe80008000004 */
[----:B------:R-:W-:Y:S04]  /*30e40*/  STS.U8 [R27+UR4+0x3d00], R24 ;  /* 0x003d00181b007988 */ /* 0x000fe80008000004 */
[----:B------:R-:W-:Y:S04]  /*30e50*/  STS.U8 [R27+UR4+0x3d40], R23 ;  /* 0x003d40171b007988 */ /* 0x000fe80008000004 */
[----:B------:R-:W-:Y:S04]  /*30e60*/  STS.U8 [R27+UR4+0x3e00], R22 ;  /* 0x003e00161b007988 */ /* 0x000fe80008000004 */
[----:B------:R-:W-:Y:S04]  /*30e70*/  STS.U8 [R27+UR4+0x3e40], R21 ;  /* 0x003e40151b007988 */ /* 0x000fe80008000004 */
[----:B------:R-:W-:Y:S04]  /*30e80*/  STS.U8 [R27+UR4+0x3f00], R20 ;  /* 0x003f00141b007988 */ /* 0x000fe80008000004 */
[----:B------:R-:W-:Y:S04]  /*30e90*/  STS.U8 [R27+UR4+0x3f40], R19 ;  /* 0x003f40131b007988 */ /* 0x000fe80008000004 */
[----:B--2---:R-:W-:Y:S04]  /*30ea0*/  STS.U8 [R29+UR4+0x80], R28 ;  /* 0x0000801c1d007988 */ /* 0x004fe80008000004 */
        /* <DEDUP_REMOVED lines=18> */
[----:B------:R-:W3:Y:S04]  /*30fd0*/  LDL.LU R19, [R1+0x12f0] ;  /* 0x0012f00001137983 */ /* 0x000ee80000300800 */
[----:B---3--:R0:W-:Y:S04]  /*30fe0*/  STL [R1+0x3fe4], R19 ;  /* 0x003fe41301007387 */ /* 0x0081e80000100800 */
[----:B0-----:R-:W3:Y:S04]  /*30ff0*/  LDL.LU R19, [R1+0x12fc] ;  /* 0x0012fc0001137983 */ /* 0x001ee80000300800 */
[----:B------:R-:W-:Y:S04]  /*31000*/  STS.U8 [R29+UR4+0x980], R18 ;  /* 0x000980121d007988 */ /* 0x000fe80008000004 */
[----:B---3--:R0:W-:Y:S04]  /*31010*/  STL [R1+0x3fe8], R19 ;  /* 0x003fe81301007387 */ /* 0x0081e80000100800 */
[----:B0-----:R-:W3:Y:S04]  /*31020*/  LDL.LU R19, [R1+0x1300] ;  /* 0x0013000001137983 */ /* 0x001ee80000300800 */
        /* <DEDUP_REMOVED lines=25> */
[----:B--2---:R0:W-:Y:S04]  /*311c0*/  STS.U8 [R29+UR4+0x9c0], R17 ;  /* 0x0009c0111d007988 */ /* 0x0041e80008000004 */
[----:B------:R-:W2:Y:S04]  /*311d0*/  LDL.LU R16, [R1+0x1220] ;  /* 0x0012200001107983 */ /* 0x000ea80000300800 */
[----:B0-----:R-:W2:Y:S04]  /*311e0*/  LDL.LU R17, [R1+0x121c] ;  /* 0x00121c0001117983 */ /* 0x001ea80000300800 */
[----:B---3--:R0:W-:Y:S04]  /*311f0*/  STS.U8 [R29+UR4+0xa80], R19 ;  /* 0x000a80131d007988 */ /* 0x0081e80008000004 */
[----:B0-----:R-:W3:Y:S04]  /*31200*/  LDL.LU R19, [R1+0x3fe8] ;  /* 0x003fe80001137983 */ /* 0x001ee80000300800 */
[----:B---3--:R0:W-:Y:S04]  /*31210*/  STS.U8 [R29+UR4+0xac0], R19 ;  /* 0x000ac0131d007988 */ /* 0x0081e80008000004 */
[----:B0-----:R-:W3:Y:S04]  /*31220*/  LDL.LU R19, [R1+0x3fe4] ;  /* 0x003fe40001137983 */ /* 0x001ee80000300800 */
        /* <DEDUP_REMOVED lines=25> */
[----:B0-----:R-:W3:Y:S04]  /*313c0*/  LDL.LU R18, [R1+0x1210] ;  /* 0x0012100001127983 */ /* 0x001ee80000300800 */
[----:B------:R-:W4:Y:S04]  /*313d0*/  LDL.LU R19, [R1+0x11fc] ;  /* 0x0011fc0001137983 */ /* 0x000f280000300800 */
[----:B----4-:R0:W-:Y:S04]  /*313e0*/  STL [R1+0x3fdc], R19 ;  /* 0x003fdc1301007387 */ /* 0x0101e80000100800 */
[----:B0-----:R-:W4:Y:S04]  /*313f0*/  LDL.LU R19, [R1+0x1200] ;  /* 0x0012000001137983 */ /* 0x001f280000300800 */
[----:B------:R-:W-:Y:S04]  /*31400*/  STS.U8 [R29+UR4+0x17c0], R15 ;  /* 0x0017c00f1d007988 */ /* 0x000fe80008000004 */
[----:B--2---:R-:W-:Y:S04]  /*31410*/  STS.U8 [R29+UR4+0x1880], R16 ;  /* 0x001880101d007988 */ /* 0x004fe80008000004 */
[----:B----4-:R0:W-:Y:S04]  /*31420*/  STL [R1+0x3fe0], R19 ;  /* 0x003fe01301007387 */ /* 0x0101e80000100800 */
[----:B0-----:R-:W2:Y:S04]  /*31430*/  LDL.LU R19, [R1+0x120c] ;  /* 0x00120c0001137983 */ /* 0x001ea80000300800 */
        /* <DEDUP_REMOVED lines=26> */
[----:B---3--:R1:W-:Y:S04]  /*315e0*/  STS.U8 [R29+UR4+0x1980], R18 ;  /* 0x001980121d007988 */ /* 0x0083e80008000004 */
[----:B0-----:R-:W3:Y:S04]  /*315f0*/  LDL.LU R17, [R1+0x12c] ;  /* 0x00012c0001117983 */ /* 0x001ee80000300800 */
[----:B-1----:R-:W3:Y:S04]  /*31600*/  LDL.LU R18, [R1+0x120] ;  /* 0x0001200001127983 */ /* 0x002ee80000300800 */
[----:B--2---:R0:W-:Y:S04]  /*31610*/  STS.U8 [R29+UR4+0x19c0], R19 ;  /* 0x0019c0131d007988 */ /* 0x0041e80008000004 */
[----:B0-----:R-:W2:Y:S04]  /*31620*/  LDL.LU R19, [R1+0x3fe0] ;  /* 0x003fe00001137983 */ /* 0x001ea80000300800 */
[----:B--2---:R0:W-:Y:S04]  /*31630*/  STS.U8 [R29+UR4+0x1a80], R19 ;  /* 0x001a80131d007988 */ /* 0x0041e80008000004 */
[----:B0-----:R-:W2:Y:S04]  /*31640*/  LDL.LU R19, [R1+0x3fdc] ;  /* 0x003fdc0001137983 */ /* 0x001ea80000300800 */
        /* <DEDUP_REMOVED lines=10> */
[----:B------:R-:W-:Y:S04]  /*316f0*/  STS.U8 [R29+UR4+0x1fc0], R0 ;  /* 0x001fc0001d007988 */ /* 0x000fe80008000004 */
[----:B------:R1:W-:Y:S04]  /*31700*/  STS.U8 [R29+UR4+0x2080], R2 ;  /* 0x002080021d007988 */ /* 0x0003e80008000004 */
[----:B0-----:R-:W2:Y:S04]  /*31710*/  LDL.LU R28, [R1+0x11c] ;  /* 0x00011c00011c7983 */ /* 0x001ea80000300800 */
[----:B-1----:R-:W4:Y:S04]  /*31720*/  LDL.LU R2, [R1+0x100] ;  /* 0x0001000001027983 */ /* 0x002f280000300800 */
[----:B----4-:R0:W-:Y:S04]  /*31730*/  STL [R1+0x3fd4], R2 ;  /* 0x003fd40201007387 */ /* 0x0101e80000100800 */
[----:B0-----:R-:W4:Y:S04]  /*31740*/  LDL.LU R2, [R1+0x10c] ;  /* 0x00010c0001027983 */ /* 0x001f280000300800 */
        /* <DEDUP_REMOVED lines=13> */
[----:B----4-:R0:W-:Y:S04]  /*31820*/  STL [R1+0x3fd8], R2 ;  /* 0x003fd80201007387 */ /* 0x0101e80000100800 */
[----:B0-----:R-:W4:Y:S04]  /*31830*/  LDL.LU R2, [R1+0x110] ;  /* 0x0001100001027983 */ /* 0x001f280000300800 */
        /* <DEDUP_REMOVED lines=15> */
[----:B------:R3:W-:Y:S04]  /*31930*/  STS.U8 [R29+UR4+0x2880], R18 ;  /* 0x002880121d007988 */ /* 0x0007e80008000004 */
[----:B0-----:R-:W4:Y:S04]  /*31940*/  LDL.LU R16, [R1+0x78] ;  /* 0x0000780001107983 */ /* 0x001f280000300800 */
[----:B-1----:R-:W4:Y:S04]  /*31950*/  LDL.LU R17, [R1+0x74] ;  /* 0x0000740001117983 */ /* 0x002f280000300800 */
[----:B---3--:R-:W3:Y:S04]  /*31960*/  LDL.LU R18, [R1+0x68] ;  /* 0x0000680001127983 */ /* 0x008ee80000300800 */
        /* <DEDUP_REMOVED lines=9> */
[----:B--2---:R0:W-:Y:S04]  /*31a00*/  STS.U8 [R29+UR4+0x28c0], R28 ;  /* 0x0028c01c1d007988 */ /* 0x0041e80008000004 */
[----:B------:R-:W2:Y:S04]  /*31a10*/  LDL.LU R27, [R1+0x18] ;  /* 0x00001800011b7983 */ /* 0x000ea80000300800 */
[----:B0-----:R-:W2:Y:S04]  /*31a20*/  LDL.LU R28, [R1+0x14] ;  /* 0x00001400011c7983 */ /* 0x001ea80000300800 */
[----:B----4-:R0:W-:Y:S04]  /*31a30*/  STS.U8 [R29+UR4+0x2980], R2 ;  /* 0x002980021d007988 */ /* 0x0101e80008000004 */
[----:B0-----:R-:W4:Y:S04]  /*31a40*/  LDL.LU R2, [R1+0x3fd8] ;  /* 0x003fd80001027983 */ /* 0x001f280000300800 */
[----:B----4-:R0:W-:Y:S04]  /*31a50*/  STS.U8 [R29+UR4+0x29c0], R2 ;  /* 0x0029c0021d007988 */ /* 0x0101e80008000004 */
[----:B0-----:R-:W4:Y:S04]  /*31a60*/  LDL.LU R2, [R1+0x3fd4] ;  /* 0x003fd40001027983 */ /* 0x001f280000300800 */
[----:B----4-:R0:W-:Y:S04]  /*31a70*/  STS.U8 [R29+UR4+0x2a80], R2 ;  /* 0x002a80021d007988 */ /* 0x0101e80008000004 */
[----:B------:R1:W-:Y:S04]  /*31a80*/  STS.U8 [R29+UR4+0x2ac0], R3 ;  /* 0x002ac0031d007988 */ /* 0x0003e80008000004 */
[----:B------:R4:W-:Y:S04]  /*31a90*/  STS.U8 [R29+UR4+0x2b80], R4 ;  /* 0x002b80041d007988 */ /* 0x0009e80008000004 */
[----:B------:R3:W-:Y:S04]  /*31aa0*/  STS.U8 [R29+UR4+0x2bc0], R5 ;  /* 0x002bc0051d007988 */ /* 0x0007e80008000004 */
[----:B------:R2:W-:Y:S04]  /*31ab0*/  STS.U8 [R29+UR4+0x2c80], R6 ;  /* 0x002c80061d007988 */ /* 0x0005e80008000004 */
[----:B------:R2:W-:Y:S04]  /*31ac0*/  STS.U8 [R29+UR4+0x2cc0], R7 ;  /* 0x002cc0071d007988 */ /* 0x0005e80008000004 */
[----:B0-----:R-:W2:Y:S04]  /*31ad0*/  LDL.LU R2, [R1+0x3fd0] ;  /* 0x003fd00001027983 */ /* 0x001ea80000300800 */
[----:B-1----:R-:W2:Y:S04]  /*31ae0*/  LDL.LU R3, [R1+0x3fcc] ;  /* 0x003fcc0001037983 */ /* 0x002ea80000300800 */
[----:B----4-:R-:W4:Y:S04]  /*31af0*/  LDL.LU R4, [R1+0x3fc8] ;  /* 0x003fc80001047983 */ /* 0x010f280000300800 */
[----:B---3--:R-:W3:Y:S04]  /*31b00*/  LDL.LU R5, [R1+0x3fc4] ;  /* 0x003fc40001057983 */ /* 0x008ee80000300800 */
[----:B--2---:R-:W2:Y:S04]  /*31b10*/  LDL.LU R6, [R1+0x3fc0] ;  /* 0x003fc00001067983 */ /* 0x004ea80000300800 */
[----:B------:R-:W4:Y:S04]  /*31b20*/  LDL.LU R7, [R1+0x3fbc] ;  /* 0x003fbc0001077983 */ /* 0x000f280000300800 */
[----:B------:R0:W-:Y:S04]  /*31b30*/  STS.U8 [R29+UR4+0x2d80], R8 ;  /* 0x002d80081d007988 */ /* 0x0001e80008000004 */
[----:B------:R1:W-:Y:S04]  /*31b40*/  STS.U8 [R29+UR4+0x2dc0], R9 ;  /* 0x002dc0091d007988 */ /* 0x0003e80008000004 */
[----:B------:R1:W-:Y:S04]  /*31b50*/  STS.U8 [R29+UR4+0x2e80], R10 ;  /* 0x002e800a1d007988 */ /* 0x0003e80008000004 */
[----:B------:R1:W-:Y:S04]  /*31b60*/  STS.U8 [R29+UR4+0x2ec0], R11 ;  /* 0x002ec00b1d007988 */ /* 0x0003e80008000004 */
[----:B------:R1:W-:Y:S04]  /*31b70*/  STS.U8 [R29+UR4+0x2f80], R12 ;  /* 0x002f800c1d007988 */ /* 0x0003e80008000004 */
[----:B------:R1:W-:Y:S04]  /*31b80*/  STS.U8 [R29+UR4+0x2fc0], R13 ;  /* 0x002fc00d1d007988 */ /* 0x0003e80008000004 */
[----:B0-----:R-:W3:Y:S04]  /*31b90*/  LDL.LU R8, [R1+0x3fb8] ;  /* 0x003fb80001087983 */ /* 0x001ee80000300800 */
[----:B-1----:R-:W2:Y:S04]  /*31ba0*/  LDL.LU R9, [R1+0x3fb4] ;  /* 0x003fb40001097983 */ /* 0x002ea80000300800 */
[----:B------:R-:W4:Y:S04]  /*31bb0*/  LDL.LU R10, [R1+0x3fb0] ;  /* 0x003fb000010a7983 */ /* 0x000f280000300800 */
[----:B------:R-:W3:Y:S04]  /*31bc0*/  LDL.LU R11, [R1+0x3fac] ;  /* 0x003fac00010b7983 */ /* 0x000ee80000300800 */
[----:B------:R-:W2:Y:S04]  /*31bd0*/  LDL.LU R12, [R1+0x3fa8] ;  /* 0x003fa800010c7983 */ /* 0x000ea80000300800 */
[----:B------:R-:W4:Y:S04]  /*31be0*/  LDL.LU R13, [R1+0x3fa4] ;  /* 0x003fa400010d7983 */ /* 0x000f280000300800 */
        /* <DEDUP_REMOVED lines=10> */
[----:B------:R-:W-:Y:S04]  /*31c90*/  STS.U8 [R29+UR4+0x32c0], R19 ;  /* 0x0032c0131d007988 */ /* 0x000fe80008000004 */
[----:B------:R-:W-:Y:S04]  /*31ca0*/  STS.U8 [R29+UR4+0x3380], R20 ;  /* 0x003380141d007988 */ /* 0x000fe80008000004 */
[----:B------:R-:W-:Y:S04]  /*31cb0*/  STS.U8 [R29+UR4+0x33c0], R21 ;  /* 0x0033c0151d007988 */ /* 0x000fe80008000004 */
[----:B------:R0:W-:Y:S04]  /*31cc0*/  STS.U8 [R29+UR4+0x3480], R0 ;  /* 0x003480001d007988 */ /* 0x0001e80008000004 */
[----:B0-----:R-:W4:Y:S04]  /*31cd0*/  LDL.LU R0, [R1+0x13a4] ;  /* 0x0013a40001007983 */ /* 0x001f280000300800 */
[----:B------:R0:W-:Y:S04]  /*31ce0*/  STS.U8 [R29+UR4+0x34c0], R22 ;  /* 0x0034c0161d007988 */ /* 0x0001e80008000004 */
[----:B------:R1:W-:Y:S04]  /*31cf0*/  STS.U8 [R29+UR4+0x3580], R23 ;  /* 0x003580171d007988 */ /* 0x0003e80008000004 */
[----:B------:R-:W-:Y:S04]  /*31d00*/  STS.U8 [R29+UR4+0x35c0], R24 ;  /* 0x0035c0181d007988 */ /* 0x000fe80008000004 */
[----:B------:R-:W4:Y:S04]  /*31d10*/  LDL.LU R19, [R1+0x13b0] ;  /* 0x0013b00001137983 */ /* 0x000f280000300800 */
[----:B------:R-:W-:Y:S04]  /*31d20*/  STS.U8 [R29+UR4+0x3680], R25 ;  /* 0x003680191d007988 */ /* 0x000fe80008000004 */
[----:B------:R1:W-:Y:S04]  /*31d30*/  STS.U8 [R29+UR4+0x36c0], R26 ;  /* 0x0036c01a1d007988 */ /* 0x0003e80008000004 */
[----:B------:R1:W-:Y:S04]  /*31d40*/  STS.U8 [R29+UR4+0x3780], R27 ;  /* 0x0037801b1d007988 */ /* 0x0003e80008000004 */
[----:B------:R1:W-:Y:S04]  /*31d50*/  STS.U8 [R29+UR4+0x37c0], R28 ;  /* 0x0037c01c1d007988 */ /* 0x0003e80008000004 */
[----:B0-----:R-:W4:Y:S04]  /*31d60*/  LDL.LU R22, [R1+0x13bc] ;  /* 0x0013bc0001167983 */ /* 0x001f280000300800 */
[----:B-1----:R-:W4:Y:S04]  /*31d70*/  LDL.LU R23, [R1+0x13b8] ;  /* 0x0013b80001177983 */ /* 0x002f280000300800 */
[----:B------:R-:W4:Y:S04]  /*31d80*/  LDL.LU R26, [R1+0x13c4] ;  /* 0x0013c400011a7983 */ /* 0x000f280000300800 */
[----:B------:R-:W4:Y:S04]  /*31d90*/  LDL.LU R27, [R1+0x13c0] ;  /* 0x0013c000011b7983 */ /* 0x000f280000300800 */
[----:B------:R-:W4:Y:S04]  /*31da0*/  LDL R28, [R1+0xc4] ;  /* 0x0000c400011c7983 */ /* 0x000f280000100800 */
[----:B--2---:R0:W-:Y:S04]  /*31db0*/  STS.U8 [R29+UR4+0x3880], R18 ;  /* 0x003880121d007988 */ /* 0x0041e80008000004 */
        /* <DEDUP_REMOVED lines=15> */
[----:B------:R-:W-:Y:S01]  /*31eb0*/  STS.U8 [R29+UR4+0x3fc0], R0 ;  /* 0x003fc0001d007988 */ /* 0x000fe20008000004 */
[----:B------:R-:W-:Y:S06]  /*31ec0*/  BAR.SYNC.DEFER_BLOCKING 0x0 ;  /* 0x0000000000007b1d */ /* 0x000fec0000010000 */
[----:B------:R-:W0:Y:S02]  /*31ed0*/  LDSM.16.M88.4 R8, [R28+UR8] ;  /* 0x000000081c08783b */ /* 0x000e240008000200 */
[----:B0-----:R-:W-:-:S02]  /*31ee0*/  IMAD.MOV.U32 R21, RZ, RZ, R8 ;  /* 0x000000ffff157224 */ /* 0x001fc400078e0008 */
[----:B------:R-:W-:Y:S02]  /*31ef0*/  IMAD.MOV.U32 R20, RZ, RZ, R9 ;  /* 0x000000ffff147224 */ /* 0x000fe400078e0009 */
[----:B------:R-:W-:Y:S02]  /*31f00*/  IMAD.MOV.U32 R6, RZ, RZ, R10 ;  /* 0x000000ffff067224 */ /* 0x000fe400078e000a */
[----:B------:R-:W-:Y:S01]  /*31f10*/  IMAD.MOV.U32 R4, RZ, RZ, R11 ;  /* 0x000000ffff047224 */ /* 0x000fe200078e000b */
[----:B--2---:R-:W-:Y:S04]  /*31f20*/  STL.64 [R1+0x3f88], R18 ;  /* 0x003f881201007387 */ /* 0x004fe80000100a00 */
[----:B------:R-:W-:Y:S04]  /*31f30*/  STL.64 [R1+0xd0], R8 ;  /* 0x0000d00801007387 */ /* 0x000fe80000100a00 */
[----:B------:R-:W-:Y:S04]  /*31f40*/  STL.64 [R1+0xd8], R10 ;  /* 0x0000d80a01007387 */ /* 0x000fe80000100a00 */
[----:B------:R-:W0:Y:S04]  /*31f50*/  LDSM.16.M88.4 R8, [R28+UR8+0x400] ;  /* 0x000400081c08783b */ /* 0x000e280008000200 */
[----:B------:R-:W-:Y:S04]  /*31f60*/  LDSM.16.M88.4 R16, [R28+UR8+0xc00] ;  /* 0x000c00081c10783b */ /* 0x000fe80008000200 */
[----:B0-----:R-:W-:Y:S01]  /*31f70*/  STL.64 [R1+0xe0], R8 ;  /* 0x0000e00801007387 */ /* 0x001fe20000100a00 */
[----:B------:R-:W-:-:S02]  /*31f80*/  IMAD.MOV.U32 R25, RZ, RZ, R8 ;  /* 0x000000ffff197224 */ /* 0x000fc400078e0008 */
[----:B------:R-:W-:Y:S02]  /*31f90*/  IMAD.MOV.U32 R24, RZ, RZ, R9 ;  /* 0x000000ffff187224 */ /* 0x000fe400078e0009 */
[----:B------:R-:W-:Y:S01]  /*31fa0*/  IMAD.MOV.U32 R7, RZ, RZ, R10 ;  /* 0x000000ffff077224 */ /* 0x000fe200078e000a */
[----:B------:R-:W-:Y:S01]  /*31fb0*/  STL.64 [R1+0xe8], R10 ;  /* 0x0000e80a01007387 */ /* 0x000fe20000100a00 */
[----:B------:R-:W-:-:S03]  /*31fc0*/  IMAD.MOV.U32 R0, RZ, RZ, R11 ;  /* 0x000000ffff007224 */ /* 0x000fc600078e000b */
[----:B------:R-:W0:Y:S04]  /*31fd0*/  LDSM.16.M88.4 R8, [R28+UR8+0x800] ;  /* 0x000800081c08783b */ /* 0x000e280008000200 */
[----:B0-----:R0:W-:Y:S04]  /*31fe0*/  STL.64 [R1+0xf0], R8 ;  /* 0x0000f00801007387 */ /* 0x0011e80000100a00 */
[----:B------:R1:W-:Y:S01]  /*31ff0*/  STL.64 [R1+0xf8], R10 ;  /* 0x0000f80a01007387 */ /* 0x0003e20000100a00 */
[----:B------:R-:W-:Y:S02]  /*32000*/  IMAD.MOV.U32 R15, RZ, RZ, R9 ;  /* 0x000000ffff0f7224 */ /* 0x000fe400078e0009 */
[----:B------:R-:W-:Y:S01]  /*32010*/  IMAD.MOV.U32 R13, RZ, RZ, R10 ;  /* 0x000000ffff0d7224 */ /* 0x000fe200078e000a */
[----:B------:R-:W-:Y:S04]  /*32020*/  STL.64 [R1+0x100], R16 ;  /* 0x0001001001007387 */ /* 0x000fe80000100a00 */
[----:B------:R2:W-:Y:S01]  /*32030*/  STL.64 [R1+0x108], R18 ;  /* 0x0001081201007387 */ /* 0x0005e20000100a00 */
[----:B0-----:R-:W-:-:S02]  /*32040*/  IMAD.MOV.U32 R9, RZ, RZ, R19 ;  /* 0x000000ffff097224 */ /* 0x001fc400078e0013 */
[----:B-1----:R-:W-:Y:S02]  /*32050*/  IMAD.MOV.U32 R10, RZ, RZ, R18 ;  /* 0x000000ffff0a7224 */ /* 0x002fe400078e0012 */
[----:B--2---:R-:W2:Y:S01]  /*32060*/  LDL.LU.64 R18, [R1+0x3f88] ;  /* 0x003f880001127983 */ /* 0x004ea20000300a00 */
[----:B------:R-:W-:Y:S02]  /*32070*/  IMAD.MOV.U32 R14, RZ, RZ, R16 ;  /* 0x000000ffff0e7224 */ /* 0x000fe400078e0010 */
[----:B------:R-:W-:-:S03]  /*32080*/  IMAD.MOV.U32 R12, RZ, RZ, R11 ;  /* 0x000000ffff0c7224 */ /* 0x000fc600078e000b */
[----:B------:R-:W-:Y:S04]  /*32090*/  STL.64 [R1+0x3f70], R14 ;  /* 0x003f700e01007387 */ /* 0x000fe80000100a00 */
[----:B------:R-:W-:Y:S04]  /*320a0*/  STL.64 [R1+0x3f68], R12 ;  /* 0x003f680c01007387 */ /* 0x000fe80000100a00 */
[----:B------:R-:W0:Y:S01]  /*320b0*/  LDSM.16.M88.4 R12, [R28+UR8+0x1000] ;  /* 0x001000081c0c783b */ /* 0x000e220008000200 */
[----:B------:R-:W-:Y:S02]  /*320c0*/  IMAD.MOV.U32 R11, RZ, RZ, R17 ;  /* 0x000000ffff0b7224 */ /* 0x000fe400078e0011 */
[----:B------:R-:W-:Y:S01]  /*320d0*/  IMAD.MOV.U32 R29, RZ, RZ, R8 ;  /* 0x000000ffff1d7224 */ /* 0x000fe200078e0008 */
[----:B0-----:R0:W-:Y:S01]  /*320e0*/  STL.64 [R1+0x110], R12 ;  /* 0x0001100c01007387 */ /* 0x0011e20000100a00 */
[----:B------:R-:W-:-:S02]  /*320f0*/  IMAD.MOV.U32 R8, RZ, RZ, R12 ;  /* 0x000000ffff087224 */ /* 0x000fc400078e000c */
[----:B------:R-:W-:Y:S01]  /*32100*/  IMAD.MOV.U32 R5, RZ, RZ, R13 ;  /* 0x000000ffff057224 */ /* 0x000fe200078e000d */
[----:B------:R1:W-:Y:S04]  /*32110*/  STL.64 [R1+0x118], R14 ;  /* 0x0001180e01007387 */ /* 0x0003e80000100a00 */
[----:B0-----:R-:W3:Y:S01]  /*32120*/  LDL.LU.64 R12, [R1+0x220] ;  /* 0x00022000010c7983 */ /* 0x001ee20000300a00 */
[----:B--2---:R-:W-:Y:S02]  /*32130*/  IMAD R17, R19, 0x100, R18 ;  /* 0x0000010013117824 */ /* 0x004fe400078e0212 */
[----:B------:R-:W-:Y:S02]  /*32140*/  IMAD R18, R23, 0x100, R22 ;  /* 0x0000010017127824 */ /* 0x000fe400078e0216 */
[----:B------:R-:W-:-:S02]  /*32150*/  IMAD.MOV.U32 R23, RZ, RZ, R14 ;  /* 0x000000ffff177224 */ /* 0x000fc400078e000e */
[----:B------:R-:W-:Y:S02]  /*32160*/  IMAD.MOV.U32 R22, RZ, RZ, R15 ;  /* 0x000000ffff167224 */ /* 0x000fe400078e000f */
[----:B-1----:R-:W2:Y:S01]  /*32170*/  LDL.LU.64 R14, [R1+0x228] ;  /* 0x00022800010e7983 */ /* 0x002ea20000300a00 */
[----:B------:R-:W-:Y:S01]  /*32180*/  IMAD R19, R27, 0x100, R26 ;  /* 0x000001001b137824 */ /* 0x000fe200078e021a */
[----:B------:R-:W-:Y:S01]  /*32190*/  F2FP.F16.E4M3.UNPACK_B R26, R21 ;  /* 0x00000015ff1a723e */ /* 0x000fe200020006ff */
[----:B------:R-:W-:Y:S01]  /*321a0*/  IMAD R16, R2, 0x100, R3 ;  /* 0x0000010002107824 */ /* 0x000fe200078e0203 */
[----:B------:R-:W-:Y:S02]  /*321b0*/  F2FP.F16.E4M3.UNPACK_B R2, R6 ;  /* 0x00000006ff02723e */ /* 0x000fe400020006ff */
[----:B------:R-:W-:Y:S02]  /*321c0*/  F2FP.F16.E4M3.UNPACK_B R3, R4 ;  /* 0x00000004ff03723e */ /* 0x000fe400020006ff */
[----:B------:R-:W-:Y:S01]  /*321d0*/  F2FP.F16.E4M3.UNPACK_B R27, R20 ;  /* 0x00000014ff1b723e */ /* 0x000fe200020006ff */
[----:B--2---:R-:W-:Y:S04]  /*321e0*/  STL.64 [R1+0x3f80], R14 ;  /* 0x003f800e01007387 */ /* 0x004fe80000100a00 */
[----:B---3--:R-:W-:Y:S04]  /*321f0*/  STL.64 [R1+0x3f78], R12 ;  /* 0x003f780c01007387 */ /* 0x008fe80000100a00 */
[----:B------:R-:W0:Y:S04]  /*32200*/  LDSM.16.M88.4 R12, [R28+UR8+0x1400] ;  /* 0x001400081c0c783b */ /* 0x000e280008000200 */
[----:B------:R-:W-:Y:S04]  /*32210*/  STL.64 [R1+0x3f60], R10 ;  /* 0x003f600a01007387 */ /* 0x000fe80000100a00 */
[----:B------:R1:W-:Y:S04]  /*32220*/  STL.64 [R1+0x3f58], R8 ;  /* 0x003f580801007387 */ /* 0x0003e80000100a00 */
[----:B-1----:R-:W2:Y:S04]  /*32230*/  LDL.LU.64 R8, [R1+0x1d0] ;  /* 0x0001d00001087983 */ /* 0x002ea80000300a00 */
[----:B------:R-:W2:Y:S04]  /*32240*/  LDL.LU.64 R10, [R1+0x1d8] ;  /* 0x0001d800010a7983 */ /* 0x000ea80000300a00 */
[----:B------:R-:W-:Y:S04]  /*32250*/  STL [R1+0xa0], R26 ;  /* 0x0000a01a01007387 */ /* 0x000fe80000100800 */
[----:B0-----:R-:W-:Y:S01]  /*32260*/  STL.64 [R1+0x120], R12 ;  /* 0x0001200c01007387 */ /* 0x001fe20000100a00 */
[----:B------:R-:W-:-:S03]  /*32270*/  IMAD.MOV.U32 R6, RZ, RZ, R14 ;  /* 0x000000ffff067224 */ /* 0x000fc600078e000e */
[----:B------:R0:W-:Y:S01]  /*32280*/  STL.64 [R1+0x128], R14 ;  /* 0x0001280e01007387 */ /* 0x0001e20000100a00 */
[----:B------:R-:W-:Y:S02]  /*32290*/  IMAD.MOV.U32 R4, RZ, RZ, R15 ;  /* 0x000000ffff047224 */ /* 0x000fe400078e000f */
[----:B------:R-:W-:Y:S02]  /*322a0*/  IMAD.MOV.U32 R20, RZ, RZ, R12 ;  /* 0x000000ffff147224 */ /* 0x000fe400078e000c */
[----:B------:R-:W-:Y:S01]  /*322b0*/  IMAD.MOV.U32 R21, RZ, RZ, R13 ;  /* 0x000000ffff157224 */ /* 0x000fe200078e000d */
[----:B0-----:R-:W3:Y:S04]  /*322c0*/  LDL.LU.64 R14, [R1+0x3f80] ;  /* 0x003f8000010e7983 */ /* 0x001ee80000300a00 */
[----:B------:R-:W3:Y:S01]  /*322d0*/  LDL.LU.64 R12, [R1+0x3f78] ;  /* 0x003f7800010c7983 */ /* 0x000ee20000300a00 */
[----:B------:R-:W-:-:S02]  /*322e0*/  F2FP.F16.E4M3.UNPACK_B R16, R16 ;  /* 0x00000010ff10723e */ /* 0x000fc400020006ff */
[----:B------:R-:W-:Y:S02]  /*322f0*/  F2FP.F16.E4M3.UNPACK_B R17, R17 ;  /* 0x00000011ff11723e */ /* 0x000fe400020006ff */
[----:B------:R-:W-:Y:S02]  /*32300*/  F2FP.F16.E4M3.UNPACK_B R18, R18 ;  /* 0x00000012ff12723e */ /* 0x000fe400020006ff */
[----:B------:R-:W-:Y:S01]  /*32310*/  F2FP.F16.E4M3.UNPACK_B R19, R19 ;  /* 0x00000013ff13723e */ /* 0x000fe200020006ff */
[----:B------:R-:W-:Y:S04]  /*32320*/  STL [R1+0xa4], R27 ;  /* 0x0000a41b01007387 */ /* 0x000fe80000100800 */
[----:B------:R-:W-:Y:S04]  /*32330*/  STL.64 [R1+0x98], R2 ;  /* 0x0000980201007387 */ /* 0x000fe80000100a00 */
[----:B------:R0:W-:Y:S02]  /*32340*/  STL.64 [R1+0x3f28], R20 ;  /* 0x003f281401007387 */ /* 0x0001e40000100a00 */
[----:B0-----:R-:W-:-:S02]  /*32350*/  F2FP.F16.E4M3.UNPACK_B R20, R25 ;  /* 0x00000019ff14723e */ /* 0x001fc400020006ff */
[----:B------:R-:W-:Y:S01]  /*32360*/  F2FP.F16.E4M3.UNPACK_B R21, R24 ;  /* 0x00000018ff15723e */ /* 0x000fe200020006ff */
[----:B--2---:R-:W-:-:S15]  /*32370*/  HMMA.16816.F32 R8, R16, R26, R8 ;  /* 0x0000001a1008723c */ /* 0x004fde0000001808 */
[----:B------:R-:W-:-:S08]  /*32380*/  NOP ;  /* 0x0000000000007918 */ /* 0x000fd00000000000 */
[----:B------:R-:W-:Y:S04]  /*32390*/  STL.64 [R1+0x1d0], R8 ;  /* 0x0001d00801007387 */ /* 0x000fe80000100a00 */
[----:B------:R3:W-:Y:S02]  /*323a0*/  STL.64 [R1+0x1d8], R10 ;  /* 0x0001d80a01007387 */ /* 0x0007e40000100a00 */
[----:B---3--:R-:W-:Y:S02]  /*323b0*/  HMMA.16816.F32 R8, R16, R2, R12 ;  /* 0x000000021008723c */ /* 0x008fe4000000180c */
[----:B------:R-:W0:Y:S04]  /*323c0*/  LDSM.16.M88.4 R12, [R28+UR8+0x1800] ;  /* 0x001800081c0c783b */ /* 0x000e280008000200 */
[----:B------:R-:W-:Y:S01]  /*323d0*/  STL [R1+0x90], R20 ;  /* 0x0000901401007387 */ /* 0x000fe20000100800 */
[----:B------:R-:W-:-:S02]  /*323e0*/  F2FP.F16.E4M3.UNPACK_B R2, R7 ;  /* 0x00000007ff02723e */ /* 0x000fc400020006ff */
[----:B------:R-:W-:-:S14]  /*323f0*/  F2FP.F16.E4M3.UNPACK_B R3, R0 ;  /* 0x00000000ff03723e */ /* 0x000fdc00020006ff */
[----:B------:R1:W-:Y:S04]  /*32400*/  STL.64 [R1+0x220], R8 ;  /* 0x0002200801007387 */ /* 0x0003e80000100a00 */
[----:B------:R2:W-:Y:S04]  /*32410*/  STL.64 [R1+0x228], R10 ;  /* 0x0002280a01007387 */ /* 0x0005e80000100a00 */
[----:B------:R-:W-:Y:S04]  /*32420*/  STL [R1+0x94], R21 ;  /* 0x0000941501007387 */ /* 0x000fe80000100800 */
[----:B-1----:R-:W3:Y:S04]  /*32430*/  LDL.LU.64 R8, [R1+0x260] ;  /* 0x0002600001087983 */ /* 0x002ee80000300a00 */
[----:B--2---:R-:W3:Y:S04]  /*32440*/  LDL.LU.64 R10, [R1+0x268] ;  /* 0x00026800010a7983 */ /* 0x004ee80000300a00 */
[----:B0-----:R-:W-:Y:S01]  /*32450*/  STL.64 [R1+0x130], R12 ;  /* 0x0001300c01007387 */ /* 0x001fe20000100a00 */
[----:B------:R-:W-:-:S02]  /*32460*/  IMAD.MOV.U32 R7, RZ, RZ, R15 ;  /* 0x000000ffff077224 */ /* 0x000fc400078e000f */
[----:B------:R-:W-:Y:S01]  /*32470*/  IMAD.MOV.U32 R24, RZ, RZ, R14 ;  /* 0x000000ffff187224 */ /* 0x000fe200078e000e */
[----:B------:R0:W-:Y:S04]  /*32480*/  STL.64 [R1+0x138], R14 ;  /* 0x0001380e01007387 */ /* 0x0001e80000100a00 */
[----:B0-----:R-:W2:Y:S04]  /*32490*/  LDL.LU.64 R14, [R1+0x3f70] ;  /* 0x003f7000010e7983 */ /* 0x001ea80000300a00 */
[----:B------:R-:W4:Y:S04]  /*324a0*/  LDL.LU.64 R12, [R1+0x3f68] ;  /* 0x003f6800010c7983 */ /* 0x000f280000300a00 */
[----:B------:R-:W-:Y:S04]  /*324b0*/  STL.64 [R1+0x88], R2 ;  /* 0x0000880201007387 */ /* 0x000fe80000100a00 */
[----:B------:R-:W-:Y:S04]  /*324c0*/  STL.64 [R1+0x3f50], R6 ;  /* 0x003f500601007387 */ /* 0x000fe80000100a00 */
[----:B------:R0:W-:Y:S04]  /*324d0*/  STL.64 [R1+0x3f48], R4 ;  /* 0x003f480401007387 */ /* 0x0001e80000100a00 */
[----:B0-----:R-:W3:Y:S04]  /*324e0*/  LDL.LU.64 R4, [R1+0x240] ;  /* 0x0002400001047983 */ /* 0x001ee80000300a00 */
[----:B------:R-:W3:Y:S04]  /*324f0*/  LDL.LU.64 R6, [R1+0x248] ;  /* 0x0002480001067983 */ /* 0x000ee80000300a00 */
[----:B------:R0:W-:Y:S01]  /*32500*/  STL [R1+0x3f30], R24 ;  /* 0x003f301801007387 */ /* 0x0001e20000100800 */
[----:B---3--:R-:W-:-:S15]  /*32510*/  HMMA.16816.F32 R4, R16, R20, R4 ;  /* 0x000000141004723c */ /* 0x008fde0000001804 */
[----:B------:R-:W-:-:S08]  /*32520*/  NOP ;  /* 0x0000000000007918 */ /* 0x000fd00000000000 */
[----:B------:R1:W-:Y:S04]  /*32530*/  STL.64 [R1+0x240], R4 ;  /* 0x0002400401007387 */ /* 0x0003e80000100a00 */
[----:B------:R3:W-:Y:S04]  /*32540*/  STL [R1+0x248], R6 ;  /* 0x0002480601007387 */ /* 0x0007e80000100800 */
[----:B0-----:R-:W4:Y:S04]  /*32550*/  LDL.LU.64 R24, [R1+0x280] ;  /* 0x0002800001187983 */ /* 0x001f280000300a00 */
[----:B------:R-:W4:Y:S01]  /*32560*/  LDL.LU.64 R26, [R1+0x288] ;  /* 0x00028800011a7983 */ /* 0x000f220000300a00 */
[----:B------:R-:W-:Y:S01]  /*32570*/  HMMA.16816.F32 R8, R16, R2, R8 ;  /* 0x000000021008723c */ /* 0x000fe20000001808 */
[----:B------:R-:W-:Y:S01]  /*32580*/  IMAD.MOV.U32 R0, RZ, RZ, R7 ;  /* 0x000000ffff007224 */ /* 0x000fe200078e0007 */
[----:B------:R-:W-:Y:S01]  /*32590*/  F2FP.F16.E4M3.UNPACK_B R20, R29 ;  /* 0x0000001dff14723e */ /* 0x000fe200020006ff */
[----:B-1----:R-:W4:Y:S04]  /*325a0*/  LDL.LU.64 R4, [R1+0x2a0] ;  /* 0x0002a00001047983 */ /* 0x002f280000300a00 */
[----:B---3--:R-:W3:Y:S04]  /*325b0*/  LDL.LU.64 R6, [R1+0x2a8] ;  /* 0x0002a80001067983 */ /* 0x008ee80000300a00 */
[----:B------:R-:W-:Y:S04]  /*325c0*/  STL [R1+0x33e8], R0 ;  /* 0x0033e80001007387 */ /* 0x000fe80000100800 */
[----:B------:R-:W-:Y:S08]  /*325d0*/  STL [R1+0x80], R20 ;  /* 0x0000801401007387 */ /* 0x000ff00000100800 */
[----:B------:R-:W-:Y:S04]  /*325e0*/  STL.64 [R1+0x260], R8 ;  /* 0x0002600801007387 */ /* 0x000fe80000100a00 */
[----:B------:R-:W-:Y:S04]  /*325f0*/  STL.64 [R1+0x268], R10 ;  /* 0x0002680a01007387 */ /* 0x000fe80000100a00 */
[----:B------:R-:W0:Y:S01]  /*32600*/  LDSM.16.M88.4 R8, [R28+UR8+0x1c00] ;  /* 0x001c00081c08783b */ /* 0x000e220008000200 */
[----:B--2---:R-:W-:-:S02]  /*32610*/  F2FP.F16.E4M3.UNPACK_B R21, R15 ;  /* 0x0000000fff15723e */ /* 0x004fc400020006ff */
[----:B----4-:R-:W-:Y:S02]  /*32620*/  F2FP.F16.E4M3.UNPACK_B R2, R13 ;  /* 0x0000000dff02723e */ /* 0x010fe400020006ff */
[----:B------:R-:W-:Y:S01]  /*32630*/  F2FP.F16.E4M3.UNPACK_B R3, R12 ;  /* 0x0000000cff03723e */ /* 0x000fe200020006ff */
[----:B------:R-:W-:Y:S04]  /*32640*/  STL [R1+0x84], R21 ;  /* 0x0000841501007387 */ /* 0x000fe80000100800 */
[----:B0-----:R-:W-:Y:S01]  /*32650*/  STL.64 [R1+0x140], R8 ;  /* 0x0001400801007387 */ /* 0x001fe20000100a00 */
[----:B------:R-:W-:-:S03]  /*32660*/  IMAD.MOV.U32 R12, RZ, RZ, R10 ;  /* 0x000000ffff0c7224 */ /* 0x000fc600078e000a */
[----:B------:R0:W-:Y:S01]  /*32670*/  STL.64 [R1+0x148], R10 ;  /* 0x0001480a01007387 */ /* 0x0001e20000100a00 */
[----:B------:R-:W-:Y:S02]  /*32680*/  IMAD.MOV.U32 R13, RZ, RZ, R11 ;  /* 0x000000ffff0d7224 */ /* 0x000fe400078e000b */
[----:B------:R-:W-:Y:S02]  /*32690*/  IMAD.MOV.U32 R29, RZ, RZ, R8 ;  /* 0x000000ffff1d7224 */ /* 0x000fe400078e0008 */
[----:B------:R-:W-:Y:S01]  /*326a0*/  IMAD.MOV.U32 R15, RZ, RZ, R9 ;  /* 0x000000ffff0f7224 */ /* 0x000fe200078e0009 */
[----:B0-----:R-:W2:Y:S04]  /*326b0*/  LDL.LU.64 R10, [R1+0x3f60] ;  /* 0x003f6000010a7983 */ /* 0x001ea80000300a00 */
[----:B------:R-:W4:Y:S04]  /*326c0*/  LDL.LU.64 R8, [R1+0x3f58] ;  /* 0x003f580001087983 */ /* 0x000f280000300a00 */
[----:B------:R-:W-:Y:S01]  /*326d0*/  STL.64 [R1+0x78], R2 ;  /* 0x0000780201007387 */ /* 0x000fe20000100a00 */
[----:B------:R-:W-:-:S15]  /*326e0*/  HMMA.16816.F32 R24, R16, R20, R24 ;  /* 0x000000141018723c */ /* 0x000fde0000001818 */
[----:B------:R-:W-:-:S08]  /*326f0*/  NOP ;  /* 0x0000000000007918 */ /* 0x000fd00000000000 */
[----:B------:R0:W-:Y:S04]  /*32700*/  STL.64 [R1+0x280], R24 ;  /* 0x0002801801007387 */ /* 0x0001e80000100a00 */
[----:B------:R1:W-:Y:S04]  /*32710*/  STL.64 [R1+0x288], R26 ;  /* 0x0002881a01007387 */ /* 0x0003e80000100a00 */
[----:B0-----:R-:W4:Y:S04]  /*32720*/  LDL.LU.64 R24, [R1+0x2c0] ;  /* 0x0002c00001187983 */ /* 0x001f280000300a00 */
[----:B-1----:R-:W4:Y:S01]  /*32730*/  LDL.LU.64 R26, [R1+0x2c8] ;  /* 0x0002c800011a7983 */ /* 0x002f220000300a00 */
[----:B---3--:R-:W-:Y:S01]  /*32740*/  HMMA.16816.F32 R4, R16, R2, R4 ;  /* 0x000000021004723c */ /* 0x008fe20000001804 */
[----:B------:R-:W-:-:S05]  /*32750*/  F2FP.F16.E4M3.UNPACK_B R20, R14 ;  /* 0x0000000eff14723e */ /* 0x000fca00020006ff */
[----:B------:R-:W-:-:S15]  /*32760*/  STL [R1+0x70], R20 ;  /* 0x0000701401007387 */ /* 0x000fde0000100800 */
[----:B------:R-:W-:-:S02]  /*32770*/  NOP ;  /* 0x0000000000007918 */ /* 0x000fc40000000000 */
[----:B------:R-:W-:Y:S04]  /*32780*/  STL.64 [R1+0x2a0], R4 ;  /* 0x0002a00401007387 */ /* 0x000fe80000100a00 */
[----:B------:R-:W-:Y:S04]  /*32790*/  STL.64 [R1+0x2a8], R6 ;  /* 0x0002a80601007387 */ /* 0x000fe80000100a00 */
[----:B------:R-:W0:Y:S01]  /*327a0*/  LDSM.16.M88.4 R4, [R28+UR8+0x2000] ;  /* 0x002000081c04783b */ /* 0x000e220008000200 */
[----:B--2---:R-:W-:Y:S02]  /*327b0*/  F2FP.F16.E4M3.UNPACK_B R21, R11 ;  /* 0x0000000bff15723e */ /* 0x004fe400020006ff */
[----:B------:R-:W-:-:S02]  /*327c0*/  F2FP.F16.E4M3.UNPACK_B R2, R10 ;  /* 0x0000000aff02723e */ /* 0x000fc400020006ff */
[----:B----4-:R-:W-:Y:S01]  /*327d0*/  F2FP.F16.E4M3.UNPACK_B R3, R9 ;  /* 0x00000009ff03723e */ /* 0x010fe200020006ff */
[----:B------:R-:W-:Y:S01]  /*327e0*/  STL [R1+0x74], R21 ;  /* 0x0000741501007387 */ /* 0x000fe20000100800 */
[----:B0-----:R-:W-:-:S03]  /*327f0*/  IMAD.MOV.U32 R11, RZ, RZ, R5 ;  /* 0x000000ffff0b7224 */ /* 0x001fc600078e0005 */
[----:B------:R-:W-:Y:S01]  /*32800*/  STL.64 [R1+0x150], R4 ;  /* 0x0001500401007387 */ /* 0x000fe20000100a00 */
[----:B------:R-:W-:Y:S02]  /*32810*/  IMAD.MOV.U32 R14, RZ, RZ, R4 ;  /* 0x000000ffff0e7224 */ /* 0x000fe400078e0004 */
[----:B------:R-:W-:Y:S01]  /*32820*/  IMAD.MOV.U32 R10, RZ, RZ, R6 ;  /* 0x000000ffff0a7224 */ /* 0x000fe200078e0006 */
[----:B------:R0:W-:Y:S01]  /*32830*/  STL.64 [R1+0x158], R6 ;  /* 0x0001580601007387 */ /* 0x0001e20000100a00 */
[----:B------:R-:W-:-:S03]  /*32840*/  IMAD.MOV.U32 R9, RZ, RZ, R7 ;  /* 0x000000ffff097224 */ /* 0x000fc600078e0007 */
[----:B0-----:R-:W2:Y:S04]  /*32850*/  LDL.LU.64 R6, [R1+0x3f50] ;  /* 0x003f500001067983 */ /* 0x001ea80000300a00 */
[----:B------:R-:W3:Y:S04]  /*32860*/  LDL.LU.64 R4, [R1+0x3f48] ;  /* 0x003f480001047983 */ /* 0x000ee80000300a00 */
[----:B------:R-:W-:Y:S04]  /*32870*/  STL.64 [R1+0x68], R2 ;  /* 0x0000680201007387 */ /* 0x000fe80000100a00 */
[----:B------:R-:W-:Y:S04]  /*32880*/  STL [R1+0x3eec], R11 ;  /* 0x003eec0b01007387 */ /* 0x000fe80000100800 */
[----:B------:R-:W-:Y:S04]  /*32890*/  STL [R1+0x3ee8], R14 ;  /* 0x003ee80e01007387 */ /* 0x000fe80000100800 */
[----:B------:R-:W-:Y:S01]  /*328a0*/  STL.64 [R1+0x3ee0], R12 ;  /* 0x003ee00c01007387 */ /* 0x000fe20000100a00 */
[----:B------:R-:W-:-:S15]  /*328b0*/  HMMA.16816.F32 R24, R16, R20, R24 ;  /* 0x000000141018723c */ /* 0x000fde0000001818 */
[----:B------:R-:W-:-:S08]  /*328c0*/  NOP ;  /* 0x0000000000007918 */ /* 0x000fd00000000000 */
[----:B------:R0:W-:Y:S04]  /*328d0*/  STL.64 [R1+0x2c0], R24 ;  /* 0x0002c01801007387 */ /* 0x0001e80000100a00 */
[----:B------:R1:W-:Y:S04]  /*328e0*/  STL.64 [R1+0x2c8], R26 ;  /* 0x0002c81a01007387 */ /* 0x0003e80000100a00 */
[----:B0-----:R-:W4:Y:S04]  /*328f0*/  LDL.LU.64 R24, [R1+0x300] ;  /* 0x0003000001187983 */ /* 0x001f280000300a00 */
[----:B-1----:R-:W2:Y:S04]  /*32900*/  LDL.LU.64 R26, [R1+0x308] ;  /* 0x00030800011a7983 */ /* 0x002ea80000300a00 */
[----:B--2---:R-:W-:Y:S04]  /*32910*/  STL.64 [R1+0x3f40], R26 ;  /* 0x003f401a01007387 */ /* 0x004fe80000100a00 */
[----:B----4-:R0:W-:Y:S04]  /*32920*/  STL.64 [R1+0x3f38], R24 ;  /* 0x003f381801007387 */ /* 0x0101e80000100a00 */
[----:B0-----:R-:W2:Y:S04]  /*32930*/  LDL.LU.64 R24, [R1+0x2e0] ;  /* 0x0002e00001187983 */ /* 0x001ea80000300a00 */
[----:B------:R-:W2:Y:S04]  /*32940*/  LDL.LU.64 R26, [R1+0x2e8] ;  /* 0x0002e800011a7983 */ /* 0x000ea80000300a00 */
[----:B------:R-:W4:Y:S04]  /*32950*/  LDL R11, [R1+0x130] ;  /* 0x00013000010b7983 */ /* 0x000f280000100800 */
[----:B------:R-:W4:Y:S01]  /*32960*/  LDL R14, [R1+0x134] ;  /* 0x00013400010e7983 */ /* 0x000f220000100800 */
[----:B------:R-:W-:-:S02]  /*32970*/  F2FP.F16.E4M3.UNPACK_B R20, R8 ;  /* 0x00000008ff14723e */ /* 0x000fc400020006ff */
[----:B---3--:R-:W-:Y:S01]  /*32980*/  F2FP.F16.E4M3.UNPACK_B R21, R5 ;  /* 0x00000005ff15723e */ /* 0x008fe200020006ff */
[----:B--2---:R-:W-:-:S15]  /*32990*/  HMMA.16816.F32 R24, R16, R2, R24 ;  /* 0x000000021018723c */ /* 0x004fde0000001818 */
[----:B------:R-:W-:-:S08]  /*329a0*/  NOP ;  /* 0x0000000000007918 */ /* 0x000fd00000000000 */
[----:B------:R-:W-:Y:S04]  /*329b0*/  STL.64 [R1+0x2e0], R24 ;  /* 0x0002e01801007387 */ /* 0x000fe80000100a00 */
[----:B------:R-:W-:Y:S04]  /*329c0*/  STL.64 [R1+0x2e8], R26 ;  /* 0x0002e81a01007387 */ /* 0x000fe80000100a00 */
[----:B------:R-:W0:Y:S04]  /*329d0*/  LDSM.16.M88.4 R24, [R28+UR8+0x2400] ;  /* 0x002400081c18783b */ /* 0x000e280008000200 */
[----:B0-----:R-:W-:Y:S01]  /*329e0*/  STL.64 [R1+0x160], R24 ;  /* 0x0001601801007387 */ /* 0x001fe20000100a00 */
[----:B------:R-:W-:-:S03]  /*329f0*/  IMAD.MOV.U32 R2, RZ, RZ, R26 ;  /* 0x000000ffff027224 */ /* 0x000fc600078e001a */
[----:B------:R0:W-:Y:S01]  /*32a00*/  STL.64 [R1+0x168], R26 ;  /* 0x0001681a01007387 */ /* 0x0001e20000100a00 */
[----:B------:R-:W-:Y:S02]  /*32a10*/  IMAD.MOV.U32 R3, RZ, RZ, R27 ;  /* 0x000000ffff037224 */ /* 0x000fe400078e001b */
[----:B------:R-:W-:Y:S02]  /*32a20*/  IMAD.MOV.U32 R8, RZ, RZ, R24 ;  /* 0x000000ffff087224 */ /* 0x000fe400078e0018 */
[----:B------:R-:W-:Y:S01]  /*32a30*/  IMAD.MOV.U32 R5, RZ, RZ, R25 ;  /* 0x000000ffff057224 */ /* 0x000fe200078e0019 */
[----:B0-----:R-:W2:Y:S04]  /*32a40*/  LDL.LU.64 R26, [R1+0x3f40] ;  /* 0x003f4000011a7983 */ /* 0x001ea80000300a00 */
[----:B------:R-:W2:Y:S04]  /*32a50*/  LDL.LU.64 R24, [R1+0x3f38] ;  /* 0x003f380001187983 */ /* 0x000ea80000300a00 */
[----:B------:R-:W-:Y:S04]  /*32a60*/  STL.64 [R1+0x60], R20 ;  /* 0x0000601401007387 */ /* 0x000fe80000100a00 */
[----:B----4-:R-:W-:Y:S04]  /*32a70*/  STL.64 [R1+0x3f10], R10 ;  /* 0x003f100a01007387 */ /* 0x010fe80000100a00 */
[----:B------:R0:W-:Y:S01]  /*32a80*/  STL.64 [R1+0x3f08], R8 ;  /* 0x003f080801007387 */ /* 0x0001e20000100a00 */
[----:B------:R-:W-:-:S02]  /*32a90*/  F2FP.F16.E4M3.UNPACK_B R12, R23 ;  /* 0x00000017ff0c723e */ /* 0x000fc400020006ff */
[----:B------:R-:W-:Y:S01]  /*32aa0*/  F2FP.F16.E4M3.UNPACK_B R13, R22 ;  /* 0x00000016ff0d723e */ /* 0x000fe200020006ff */
[----:B0-----:R-:W3:Y:S04]  /*32ab0*/  LDL.LU.64 R8, [R1+0x320] ;  /* 0x0003200001087983 */ /* 0x001ee80000300a00 */
[----:B------:R-:W3:Y:S01]  /*32ac0*/  LDL.LU.64 R10, [R1+0x328] ;  /* 0x00032800010a7983 */ /* 0x000ee20000300a00 */
[----:B--2---:R-:W-:Y:S03]  /*32ad0*/  HMMA.16816.F32 R20, R16, R20, R24 ;  /* 0x000000141014723c */ /* 0x004fe60000001818 */
[----:B------:R-:W2:-:S15]  /*32ae0*/  LDL.LU R24, [R1+0x3f30] ;  /* 0x003f300001187983 */ /* 0x000e9e0000300800 */
[----:B------:R-:W-:-:S05]  /*32af0*/  NOP ;  /* 0x0000000000007918 */ /* 0x000fca0000000000 */
[----:B------:R0:W-:Y:S04]  /*32b00*/  STL.64 [R1+0x300], R20 ;  /* 0x0003001401007387 */ /* 0x0001e80000100a00 */
[----:B------:R-:W-:Y:S04]  /*32b10*/  STL.64 [R1+0x308], R22 ;  /* 0x0003081601007387 */ /* 0x000fe80000100a00 */
[----:B0-----:R-:W4:Y:S04]  /*32b20*/  LDL.LU.64 R20, [R1+0x3f28] ;  /* 0x003f280001147983 */ /* 0x001f280000300a00 */
[----:B------:R0:W-:Y:S04]  /*32b30*/  STL [R1+0x58], R12 ;  /* 0x0000580c01007387 */ /* 0x0001e80000100800 */
[----:B------:R1:W-:Y:S04]  /*32b40*/  STL [R1+0x5c], R13 ;  /* 0x00005c0d01007387 */ /* 0x0003e80000100800 */
[----:B------:R-:W-:Y:S01]  /*32b50*/  STL.64 [R1+0x3f20], R18 ;  /* 0x003f201201007387 */ /* 0x000fe20000100a00 */
[----:B---3--:R-:W-:Y:S06]  /*32b60*/  HMMA.16816.F32 R8, R16, R12, R8 ;  /* 0x0000000c1008723c */ /* 0x008fec0000001808 */
[----:B------:R-:W-:Y:S04]  /*32b70*/  STL.64 [R1+0x3f18], R16 ;  /* 0x003f181001007387 */ /* 0x000fe80000100a00 */
[----:B------:R-:W3:Y:S01]  /*32b80*/  LDSM.16.M88.4 R16, [R28+UR8+0x2800] ;  /* 0x002800081c10783b */ /* 0x000ee20008000200 */
[----:B0-----:R-:W-:-:S02]  /*32b90*/  F2FP.F16.E4M3.UNPACK_B R12, R6 ;  /* 0x00000006ff0c723e */ /* 0x001fc400020006ff */
[----:B-1----:R-:W-:-:S10]  /*32ba0*/  F2FP.F16.E4M3.UNPACK_B R13, R4 ;  /* 0x00000004ff0d723e */ /* 0x002fd400020006ff */
[----:B------:R0:W-:Y:S04]  /*32bb0*/  STL.64 [R1+0x320], R8 ;  /* 0x0003200801007387 */ /* 0x0001e80000100a00 */
[----:B------:R1:W-:Y:S04]  /*32bc0*/  STL.64 [R1+0x328], R10 ;  /* 0x0003280a01007387 */ /* 0x0003e80000100a00 */
[----:B0-----:R-:W2:Y:S04]  /*32bd0*/  LDL.LU.64 R8, [R1+0x340] ;  /* 0x0003400001087983 */ /* 0x001ea80000300a00 */
[----:B-1----:R-:W2:Y:S01]  /*32be0*/  LDL.LU.64 R10, [R1+0x348] ;  /* 0x00034800010a7983 */ /* 0x002ea20000300a00 */
[----:B---3--:R-:W-:-:S02]  /*32bf0*/  IMAD.MOV.U32 R27, RZ, RZ, R18 ;  /* 0x000000ffff1b7224 */ /* 0x008fc400078e0012 */
[----:B------:R-:W-:Y:S02]  /*32c00*/  IMAD.MOV.U32 R6, RZ, RZ, R19 ;  /* 0x000000ffff067224 */ /* 0x000fe400078e0013 */
[----:B------:R-:W-:Y:S02]  /*32c10*/  IMAD.MOV.U32 R4, RZ, RZ, R16 ;  /* 0x000000ffff047224 */ /* 0x000fe400078e0010 */
[----:B------:R-:W-:Y:S01]  /*32c20*/  IMAD.MOV.U32 R0, RZ, RZ, R17 ;  /* 0x000000ffff007224 */ /* 0x000fe200078e0011 */
[----:B----4-:R-:W-:Y:S02]  /*32c30*/  F2FP.F16.E4M3.UNPACK_B R20, R20 ;  /* 0x00000014ff14723e */ /* 0x010fe400020006ff */
[----:B------:R-:W-:-:S03]  /*32c40*/  F2FP.F16.E4M3.UNPACK_B R21, R21 ;  /* 0x00000015ff15723e */ /* 0x000fc600020006ff */
[----:B------:R-:W-:Y:S04]  /*32c50*/  STL [R1+0x50], R20 ;  /* 0x0000501401007387 */ /* 0x000fe80000100800 */
[----:B------:R-:W-:Y:S04]  /*32c60*/  STL [R1+0x54], R21 ;  /* 0x0000541501007387 */ /* 0x000fe80000100800 */
[----:B------:R-:W-:Y:S04]  /*32c70*/  STL.64 [R1+0x170], R16 ;  /* 0x0001701001007387 */ /* 0x000fe80000100a00 */
[----:B------:R0:W-:Y:S04]  /*32c80*/  STL.64 [R1+0x178], R18 ;  /* 0x0001781201007387 */ /* 0x0001e80000100a00 */
[----:B0-----:R-:W3:Y:S04]  /*32c90*/  LDL.LU.64 R18, [R1+0x3f20] ;  /* 0x003f200001127983 */ /* 0x001ee80000300a00 */
[----:B------:R-:W3:Y:S04]  /*32ca0*/  LDL.LU.64 R16, [R1+0x3f18] ;  /* 0x003f180001107983 */ /* 0x000ee80000300a00 */
[----:B------:R-:W-:Y:S04]  /*32cb0*/  STL.64 [R1+0x48], R12 ;  /* 0x0000480c01007387 */ /* 0x000fe80000100a00 */
[----:B------:R-:W-:Y:S04]  /*32cc0*/  STL [R1+0x3f00], R27 ;  /* 0x003f001b01007387 */ /* 0x000fe80000100800 */
[----:B--2---:R0:W-:Y:S04]  /*32cd0*/  STL [R1+0x3efc], R24 ;  /* 0x003efc1801007387 */ /* 0x0041e80000100800 */
[----:B0-----:R-:W2:Y:S04]  /*32ce0*/  LDL.LU.64 R24, [R1+0x360] ;  /* 0x0003600001187983 */ /* 0x001ea80000300a00 */
[----:B------:R-:W2:Y:S04]  /*32cf0*/  LDL.LU.64 R26, [R1+0x368] ;  /* 0x00036800011a7983 */ /* 0x000ea80000300a00 */
[----:B------:R-:W-:Y:S04]  /*32d00*/  STL [R1+0x3ef8], R6 ;  /* 0x003ef80601007387 */ /* 0x000fe80000100800 */
[----:B------:R-:W-:Y:S01]  /*32d10*/  STL.64 [R1+0x3ef0], R4 ;  /* 0x003ef00401007387 */ /* 0x000fe20000100a00 */
[C---:B---3--:R-:W-:Y:S03]  /*32d20*/  HMMA.16816.F32 R20, R16.reuse, R20, R8 ;  /* 0x000000141014723c */ /* 0x048fe60000001808 */
[----:B------:R-:W3:Y:S04]  /*32d30*/  LDL.LU.64 R10, [R1+0x3f10] ;  /* 0x003f1000010a7983 */ /* 0x000ee80000300a00 */
[----:B------:R-:W4:Y:S01]  /*32d40*/  LDL.LU.64 R8, [R1+0x3f08] ;  /* 0x003f080001087983 */ /* 0x000f220000300a00 */
[----:B--2---:R-:W-:-:S15]  /*32d50*/  HMMA.16816.F32 R24, R16, R12, R24 ;  /* 0x0000000c1018723c */ /* 0x004fde0000001818 */
[----:B------:R0:W-:Y:S04]  /*32d60*/  STL.64 [R1+0x340], R20 ;  /* 0x0003401401007387 */ /* 0x0001e80000100a00 */
[----:B------:R1:W-:Y:S04]  /*32d70*/  STL.64 [R1+0x348], R22 ;  /* 0x0003481601007387 */ /* 0x0003e80000100a00 */
[----:B0-----:R-:W2:Y:S04]  /*32d80*/  LDL.LU.64 R20, [R1+0x3a0] ;  /* 0x0003a00001147983 */ /* 0x001ea80000300a00 */
[----:B-1----:R-:W2:Y:S04]  /*32d90*/  LDL.LU.64 R22, [R1+0x3a8] ;  /* 0x0003a80001167983 */ /* 0x002ea80000300a00 */
[----:B------:R-:W-:Y:S04]  /*32da0*/  STL.64 [R1+0x360], R24 ;  /* 0x0003601801007387 */ /* 0x000fe80000100a00 */
[----:B------:R0:W-:Y:S04]  /*32db0*/  STL.64 [R1+0x368], R26 ;  /* 0x0003681a01007387 */ /* 0x0001e80000100a00 */
[----:B0-----:R-:W4:Y:S04]  /*32dc0*/  LDL.LU R27, [R1+0x3f00] ;  /* 0x003f0000011b7983 */ /* 0x001f280000300800 */
[----:B------:R-:W2:Y:S01]  /*32dd0*/  LDL.LU R24, [R1+0x3efc] ;  /* 0x003efc0001187983 */ /* 0x000ea20000300800 */
[----:B------:R-:W-:-:S03]  /*32de0*/  F2FP.F16.E4M3.UNPACK_B R13, R7 ;  /* 0x00000007ff0d723e */ /* 0x000fc600020006ff */
[----:B------:R-:W0:Y:S01]  /*32df0*/  LDSM.16.M88.4 R4, [R28+UR8+0x2c00] ;  /* 0x002c00081c04783b */ /* 0x000e220008000200 */
[----:B------:R-:W-:Y:S01]  /*32e00*/  F2FP.F16.E4M3.UNPACK_B R14, R14 ;  /* 0x0000000eff0e723e */ /* 0x000fe200020006ff */
[----:B0-----:R-:W-:Y:S02]  /*32e10*/  IMAD.MOV.U32 R26, RZ, RZ, R4 ;  /* 0x000000ffff1a7224 */ /* 0x001fe400078e0004 */
[----:B------:R-:W-:Y:S01]  /*32e20*/  IMAD.MOV.U32 R25, RZ, RZ, R5 ;  /* 0x000000ffff197224 */ /* 0x000fe200078e0005 */
[----:B---3--:R-:W-:-:S05]  /*32e30*/  F2FP.F16.E4M3.UNPACK_B R11, R11 ;  /* 0x0000000bff0b723e */ /* 0x008fca00020006ff */
[----:B------:R-:W-:Y:S04]  /*32e40*/  STL [R1+0x40], R11 ;  /* 0x0000400b01007387 */ /* 0x000fe80000100800 */
[----:B------:R-:W-:Y:S04]  /*32e50*/  STL [R1+0x44], R14 ;  /* 0x0000440e01007387 */ /* 0x000fe80000100800 */
[----:B------:R-:W-:Y:S04]  /*32e60*/  STL.64 [R1+0x190], R4 ;  /* 0x0001900401007387 */ /* 0x000fe80000100a00 */
[----:B------:R0:W-:Y:S01]  /*32e70*/  STL.64 [R1+0x198], R6 ;  /* 0x0001980601007387 */ /* 0x0001e20000100a00 */
[----:B--2---:R-:W-:Y:S01]  /*32e80*/  F2FP.F16.E4M3.UNPACK_B R12, R24 ;  /* 0x00000018ff0c723e */ /* 0x004fe200020006ff */
[----:B------:R-:W-:-:S02]  /*32e90*/  IMAD.MOV.U32 R24, RZ, RZ, R6 ;  /* 0x000000ffff187224 */ /* 0x000fc400078e0006 */
[----:B0-----:R-:W2:Y:S04]  /*32ea0*/  LDL.LU R6, [R1+0x3ef8] ;  /* 0x003ef80001067983 */ /* 0x001ea80000300800 */
[----:B------:R-:W3:Y:S04]  /*32eb0*/  LDL.LU.64 R4, [R1+0x3ef0] ;  /* 0x003ef00001047983 */ /* 0x000ee80000300a00 */
[----:B------:R-:W-:Y:S04]  /*32ec0*/  STL.64 [R1+0x38], R12 ;  /* 0x0000380c01007387 */ /* 0x000fe80000100a00 */
[----:B--2---:R0:W-:Y:S02]  /*32ed0*/  STL.64 [R1+0x3ec8], R6 ;  /* 0x003ec80601007387 */ /* 0x0041e40000100a00 */
[----:B0-----:R-:W-:-:S02]  /*32ee0*/  IMAD.MOV.U32 R6, RZ, RZ, R11 ;  /* 0x000000ffff067224 */ /* 0x001fc400078e000b */
[----:B------:R-:W2:Y:S04]  /*32ef0*/  LDL.LU R11, [R1+0x3eec] ;  /* 0x003eec00010b7983 */ /* 0x000ea80000300800 */
[----:B---3--:R-:W-:Y:S04]  /*32f00*/  STL.64 [R1+0x3ec0], R4 ;  /* 0x003ec00401007387 */ /* 0x008fe80000100a00 */
[----:B----4-:R-:W-:Y:S04]  /*32f10*/  STL.64 [R1+0x3eb8], R26 ;  /* 0x003eb81a01007387 */ /* 0x010fe80000100a00 */
[----:B------:R0:W-:Y:S04]  /*32f20*/  STL.64 [R1+0x3eb0], R24 ;  /* 0x003eb01801007387 */ /* 0x0001e80000100a00 */
[----:B0-----:R-:W3:Y:S04]  /*32f30*/  LDL.LU.64 R24, [R1+0x380] ;  /* 0x0003800001187983 */ /* 0x001ee80000300a00 */
[----:B------:R-:W3:Y:S01]  /*32f40*/  LDL.LU.64 R26, [R1+0x388] ;  /* 0x00038800011a7983 */ /* 0x000ee20000300a00 */
[----:B------:R-:W-:Y:S01]  /*32f50*/  IMAD.MOV.U32 R7, RZ, RZ, R14 ;  /* 0x000000ffff077224 */ /* 0x000fe200078e000e */
[----:B------:R-:W-:-:S02]  /*32f60*/  F2FP.F16.E4M3.UNPACK_B R5, R15 ;  /* 0x0000000fff05723e */ /* 0x000fc400020006ff */
[----:B------:R-:W-:Y:S01]  /*32f70*/  HMMA.16816.F32 R12, R16, R12, R20 ;  /* 0x0000000c100c723c */ /* 0x000fe20000001814 */
[----:B------:R-:W-:-:S05]  /*32f80*/  F2FP.F16.E4M3.UNPACK_B R4, R29 ;  /* 0x0000001dff04723e */ /* 0x000fca00020006ff */
[----:B---3--:R-:W-:-:S15]  /*32f90*/  HMMA.16816.F32 R24, R16, R6, R24 ;  /* 0x000000061018723c */ /* 0x008fde0000001818 */
[----:B------:R-:W-:-:S08]  /*32fa0*/  NOP ;  /* 0x0000000000007918 */ /* 0x000fd00000000000 */
[----:B------:R0:W-:Y:S04]  /*32fb0*/  STL.64 [R1+0x380], R24 ;  /* 0x0003801801007387 */ /* 0x0001e80000100a00 */
[----:B------:R1:W-:Y:S04]  /*32fc0*/  STL.64 [R1+0x388], R26 ;  /* 0x0003881a01007387 */ /* 0x0003e80000100a00 */
[----:B0-----:R-:W3:Y:S04]  /*32fd0*/  LDL.LU.64 R24, [R1+0x3e0] ;  /* 0x0003e00001187983 */ /* 0x001ee80000300a00 */
[----:B------:R-:W-:Y:S04]  /*32fe0*/  STL [R1+0x30], R4 ;  /* 0x0000300401007387 */ /* 0x000fe80000100800 */
[----:B------:R-:W-:Y:S04]  /*32ff0*/  STL.64 [R1+0x3a0], R12 ;  /* 0x0003a00c01007387 */ /* 0x000fe80000100a00 */
[----:B------:R-:W-:Y:S04]  /*33000*/  STL.64 [R1+0x3a8], R14 ;  /* 0x0003a80e01007387 */ /* 0x000fe80000100a00 */
[----:B------:R-:W0:Y:S04]  /*33010*/  LDSM.16.M88.4 R12, [R28+UR8+0x3000] ;  /* 0x003000081c0c783b */ /* 0x000e280008000200 */
[----:B-1----:R-:W3:Y:S04]  /*33020*/  LDL.LU.64 R26, [R1+0x3e8] ;  /* 0x0003e800011a7983 */ /* 0x002ee80000300a00 */
[----:B------:R-:W-:Y:S01]  /*33030*/  STL [R1+0x34], R5 ;  /* 0x0000340501007387 */ /* 0x000fe20000100800 */
[----:B0-----:R-:W-:-:S02]  /*33040*/  IMAD.MOV.U32 R22, RZ, RZ, R12 ;  /* 0x000000ffff167224 */ /* 0x001fc400078e000c */
[----:B------:R-:W-:Y:S02]  /*33050*/  IMAD.MOV.U32 R23, RZ, RZ, R13 ;  /* 0x000000ffff177224 */ /* 0x000fe400078e000d */
[----:B------:R-:W-:Y:S01]  /*33060*/  IMAD.MOV.U32 R20, RZ, RZ, R14 ;  /* 0x000000ffff147224 */ /* 0x000fe200078e000e */
[----:B------:R-:W-:Y:S01]  /*33070*/  STL.64 [R1+0x1c0], R12 ;  /* 0x0001c00c01007387 */ /* 0x000fe20000100a00 */
[----:B------:R-:W-:-:S03]  /*33080*/  IMAD.MOV.U32 R21, RZ, RZ, R15 ;  /* 0x000000ffff157224 */ /* 0x000fc600078e000f */
[----:B------:R0:W-:Y:S04]  /*33090*/  STL.64 [R1+0x1c8], R14 ;  /* 0x0001c80e01007387 */ /* 0x0001e80000100a00 */
[----:B0-----:R-:W4:Y:S04]  /*330a0*/  LDL.LU R14, [R1+0x3ee8] ;  /* 0x003ee800010e7983 */ /* 0x001f280000300800 */
[----:B------:R-:W2:Y:S04]  /*330b0*/  LDL.LU.64 R12, [R1+0x3ee0] ;  /* 0x003ee000010c7983 */ /* 0x000ea80000300a00 */
[----:B------:R-:W-:Y:S04]  /*330c0*/  STL.64 [R1+0x3ea8], R22 ;  /* 0x003ea81601007387 */ /* 0x000fe80000100a00 */
[----:B------:R0:W-:Y:S04]  /*330d0*/  STL.64 [R1+0x3ea0], R20 ;  /* 0x003ea01401007387 */ /* 0x0001e80000100a00 */
[----:B0-----:R-:W3:Y:S04]  /*330e0*/  LDL.LU.64 R20, [R1+0x3c0] ;  /* 0x0003c00001147983 */ /* 0x001ee80000300a00 */
[----:B------:R-:W3:Y:S02]  /*330f0*/  LDL.LU.64 R22, [R1+0x3c8] ;  /* 0x0003c80001167983 */ /* 0x000ee40000300a00 */
[----:B---3--:R-:W-:Y:S01]  /*33100*/  HMMA.16816.F32 R20, R16, R4, R20 ;  /* 0x000000041014723c */ /* 0x008fe20000001814 */
[----:B--2---:R-:W-:Y:S01]  /*33110*/  F2FP.F16.E4M3.UNPACK_B R12, R12 ;  /* 0x0000000cff0c723e */ /* 0x004fe200020006ff */
[----:B------:R-:W2:Y:S04]  /*33120*/  LDL.LU.64 R4, [R1+0x400] ;  /* 0x0004000001047983 */ /* 0x000ea80000300a00 */
[----:B------:R-:W-:-:S15]  /*33130*/  STL [R1+0x28], R12 ;  /* 0x0000280c01007387 */ /* 0x000fde0000100800 */
[----:B------:R-:W-:-:S02]  /*33140*/  NOP ;  /* 0x0000000000007918 */ /* 0x000fc40000000000 */
[----:B------:R-:W-:Y:S04]  /*33150*/  STL.64 [R1+0x3c0], R20 ;  /* 0x0003c01401007387 */ /* 0x000fe80000100a00 */
[----:B------:R-:W-:Y:S04]  /*33160*/  STL.64 [R1+0x3c8], R22 ;  /* 0x0003c81601007387 */ /* 0x000fe80000100a00 */
[----:B------:R-:W3:Y:S01]  /*33170*/  LDL.LU.64 R6, [R1+0x408] ;  /* 0x0004080001067983 */ /* 0x000ee20000300a00 */
[----:B------:R-:W-:-:S05]  /*33180*/  F2FP.F16.E4M3.UNPACK_B R13, R13 ;  /* 0x0000000dff0d723e */ /* 0x000fca00020006ff */
[----:B------:R-:W-:Y:S01]  /*33190*/  STL [R1+0x2c], R13 ;  /* 0x00002c0d01007387 */ /* 0x000fe20000100800 */
[----:B----4-:R-:W-:Y:S02]  /*331a0*/  F2FP.F16.E4M3.UNPACK_B R29, R14 ;  /* 0x0000000eff1d723e */ /* 0x010fe400020006ff */
[----:B------:R-:W-:Y:S01]  /*331b0*/  F2FP.F16.E4M3.UNPACK_B R11, R11 ;  /* 0x0000000bff0b723e */ /* 0x000fe200020006ff */
[----:B---3--:R-:W-:Y:S04]  /*331c0*/  STL.64 [R1+0x3ed8], R6 ;  /* 0x003ed80601007387 */ /* 0x008fe80000100a00 */
[----:B--2---:R0:W-:Y:S02]  /*331d0*/  STL.64 [R1+0x3ed0], R4 ;  /* 0x003ed00401007387 */ /* 0x0041e40000100a00 */
[----:B0-----:R-:W-:Y:S02]  /*331e0*/  HMMA.16816.F32 R4, R16, R12, R24 ;  /* 0x0000000c1004723c */ /* 0x001fe40000001818 */
[----:B------:R-:W2:Y:S04]  /*331f0*/  LDL.LU.64 R24, [R1+0x420] ;  /* 0x0004200001187983 */ /* 0x000ea80000300a00 */
[----:B------:R-:W-:-:S15]  /*33200*/  STL [R1+0x20], R29 ;  /* 0x0000201d01007387 */ /* 0x000fde0000100800 */
[----:B------:R-:W-:-:S02]  /*33210*/  NOP ;  /* 0x0000000000007918 */ /* 0x000fc40000000000 */
[----:B------:R-:W-:Y:S04]  /*33220*/  STL.64 [R1+0x3e0], R4 ;  /* 0x0003e00401007387 */ /* 0x000fe80000100a00 */
[----:B------:R-:W-:Y:S04]  /*33230*/  STL.64 [R1+0x3e8], R6 ;  /* 0x0003e80601007387 */ /* 0x000fe80000100a00 */
[----:B------:R-:W0:Y:S04]  /*33240*/  LDSM.16.M88.4 R4, [R28+UR8+0x3400] ;  /* 0x003400081c04783b */ /* 0x000e280008000200 */
[----:B------:R-:W2:Y:S04]  /*33250*/  LDL.LU.64 R26, [R1+0x428] ;  /* 0x00042800011a7983 */ /* 0x000ea80000300a00 */
[----:B------:R-:W-:Y:S04]  /*33260*/  STL [R1+0x24], R11 ;  /* 0x0000240b01007387 */ /* 0x000fe80000100800 */
[----:B------:R-:W3:Y:S04]  /*33270*/  LDL.LU.64 R20, [R1+0x440] ;  /* 0x0004400001147983 */ /* 0x000ee80000300a00 */
[----:B------:R-:W3:Y:S04]  /*33280*/  LDL.LU.64 R22, [R1+0x448] ;  /* 0x0004480001167983 */ /* 0x000ee80000300a00 */
[----:B0-----:R-:W-:Y:S01]  /*33290*/  STL.64 [R1+0x1e0], R4 ;  /* 0x0001e00401007387 */ /* 0x001fe20000100a00 */
[----:B------:R-:W-:-:S03]  /*332a0*/  IMAD.MOV.U32 R12, RZ, RZ, R6 ;  /* 0x000000ffff0c7224 */ /* 0x000fc600078e0006 */
[----:B------:R0:W-:Y:S01]  /*332b0*/  STL.64 [R1+0x1e8], R6 ;  /* 0x0001e80601007387 */ /* 0x0001e20000100a00 */
[----:B------:R-:W-:Y:S02]  /*332c0*/  IMAD.MOV.U32 R13, RZ, RZ, R7 ;  /* 0x000000ffff0d7224 */ /* 0x000fe400078e0007 */
[----:B------:R-:W-:Y:S02]  /*332d0*/  IMAD.MOV.U32 R14, RZ, RZ, R4 ;  /* 0x000000ffff0e7224 */ /* 0x000fe400078e0004 */
[----:B------:R-:W-:Y:S01]  /*332e0*/  IMAD.MOV.U32 R15, RZ, RZ, R5 ;  /* 0x000000ffff0f7224 */ /* 0x000fe200078e0005 */
[----:B0-----:R-:W4:Y:S04]  /*332f0*/  LDL.LU.64 R6, [R1+0x3ed8] ;  /* 0x003ed80001067983 */ /* 0x001f280000300a00 */
[----:B------:R-:W4:Y:S04]  /*33300*/  LDL.LU.64 R4, [R1+0x3ed0] ;  /* 0x003ed00001047983 */ /* 0x000f280000300a00 */
[----:B------:R0:W-:Y:S04]  /*33310*/  STL.64 [R1+0x3e98], R14 ;  /* 0x003e980e01007387 */ /* 0x0001e80000100a00 */
[----:B------:R4:W-:Y:S01]  /*33320*/  STL.64 [R1+0x3e90], R12 ;  /* 0x003e900c01007387 */ /* 0x0009e20000100a00 */
[----:B0-----:R-:W-:-:S02]  /*33330*/  IMAD.MOV.U32 R14, RZ, RZ, R29 ;  /* 0x000000ffff0e7224 */ /* 0x001fc400078e001d */
[----:B------:R-:W-:Y:S01]  /*33340*/  IMAD.MOV.U32 R15, RZ, RZ, R11 ;  /* 0x000000ffff0f7224 */ /* 0x000fe200078e000b */
[----:B------:R-:W-:Y:S02]  /*33350*/  F2FP.F16.E4M3.UNPACK_B R10, R10 ;  /* 0x0000000aff0a723e */ /* 0x000fe400020006ff */
[----:B------:R-:W-:-:S04]  /*33360*/  F2FP.F16.E4M3.UNPACK_B R11, R9 ;  /* 0x00000009ff0b723e */ /* 0x000fc800020006ff */
[----:B----4-:R-:W-:Y:S01]  /*33370*/  HMMA.16816.F32 R12, R16, R14, R4 ;  /* 0x0000000e100c723c */ /* 0x010fe20000001804 */
[----:B------:R-:W4:Y:S04]  /*33380*/  LDL.LU.64 R6, [R1+0x3ec8] ;  /* 0x003ec80001067983 */ /* 0x000f280000300a00 */
[----:B------:R-:W3:-:S15]  /*33390*/  LDL.LU.64 R4, [R1+0x3ec0] ;  /* 0x003ec00001047983 */ /* 0x000ede0000300a00 */
[----:B------:R-:W-:-:S03]  /*333a0*/  NOP ;  /* 0x0000000000007918 */ /* 0x000fc60000000000 */
[----:B------:R0:W-:Y:S04]  /*333b0*/  STL.64 [R1+0x400], R12 ;  /* 0x0004000c01007387 */ /* 0x0001e80000100a00 */
[----:B------:R1:W-:Y:S04]  /*333c0*/  STL.64 [R1+0x408], R14 ;  /* 0x0004080e01007387 */ /* 0x0003e80000100a00 */
[----:B0-----:R-:W4:Y:S04]  /*333d0*/  LDL.LU.64 R12, [R1+0x460] ;  /* 0x00046000010c7983 */ /* 0x001f280000300a00 */
[----:B------:R-:W-:Y:S04]  /*333e0*/  STL [R1+0x18], R10 ;  /* 0x0000180a01007387 */ /* 0x000fe80000100800 */
[----:B-1----:R-:W4:Y:S01]  /*333f0*/  LDL.LU.64 R14, [R1+0x468] ;  /* 0x00046800010e7983 */ /* 0x002f220000300a00 */
[----:B--2---:R-:W-:Y:S06]  /*33400*/  HMMA.16816.F32 R24, R16, R10, R24 ;  /* 0x0000000a1018723c */ /* 0x004fec0000001818 */
[----:B------:R-:W-:Y:S01]  /*33410*/  STL [R1+0x1c], R11 ;  /* 0x00001c0b01007387 */ /* 0x000fe20000100800 */
[----:B------:R-:W-:-:S15]  /*33420*/  F2FP.F16.E4M3.UNPACK_B R8, R8 ;  /* 0x00000008ff08723e */ /* 0x000fde00020006ff */
[----:B------:R-:W-:-:S01]  /*33430*/  NOP ;  /* 0x0000000000007918 */ /* 0x000fc20000000000 */
[----:B------:R-:W-:Y:S04]  /*33440*/  STL.64 [R1+0x420], R24 ;  /* 0x0004201801007387 */ /* 0x000fe80000100a00 */
[----:B------:R0:W-:Y:S04]  /*33450*/  STL.64 [R1+0x428], R26 ;  /* 0x0004281a01007387 */ /* 0x0001e80000100a00 */
[----:B0-----:R-:W2:Y:S04]  /*33460*/  LDL.LU.64 R26, [R1+0x3eb8] ;  /* 0x003eb800011a7983 */ /* 0x001ea80000300a00 */
[----:B------:R-:W2:Y:S04]  /*33470*/  LDL.LU.64 R24, [R1+0x3eb0] ;  /* 0x003eb00001187983 */ /* 0x000ea80000300a00 */
[----:B------:R-:W-:Y:S01]  /*33480*/  STL [R1+0x10], R8 ;  /* 0x0000100801007387 */ /* 0x000fe20000100800 */
[----:B------:R-:W-:-:S02]  /*33490*/  F2FP.F16.E4M3.UNPACK_B R2, R2 ;  /* 0x00000002ff02723e */ /* 0x000fc400020006ff */
[----:B------:R-:W-:Y:S02]  /*334a0*/  F2FP.F16.E4M3.UNPACK_B R3, R3 ;  /* 0x00000003ff03723e */ /* 0x000fe400020006ff */
[----:B---3--:R-:W-:-:S05]  /*334b0*/  F2FP.F16.E4M3.UNPACK_B R9, R5 ;  /* 0x00000005ff09723e */ /* 0x008fca00020006ff */
[----:B------:R0:W-:Y:S02]  /*334c0*/  STL [R1+0x14], R9 ;  /* 0x0000140901007387 */ /* 0x0001e40000100800 */
[----:B0-----:R-:W-:Y:S02]  /*334d0*/  HMMA.16816.F32 R8, R16, R8, R20 ;  /* 0x000000081008723c */ /* 0x001fe40000001814 */
[----:B------:R-:W0:Y:S01]  /*334e0*/  LDSM.16.M88.4 R20, [R28+UR8+0x3800] ;  /* 0x003800081c14783b */ /* 0x000e220008000200 */
[----:B------:R-:W-:-:S03]  /*334f0*/  F2FP.F16.E4M3.UNPACK_B R4, R4 ;  /* 0x00000004ff04723e */ /* 0x000fc600020006ff */
[----:B----4-:R-:W-:-:S15]  /*33500*/  HMMA.16816.F32 R12, R16, R2, R12 ;  /* 0x00000002100c723c */ /* 0x010fde000000180c */
[----:B------:R-:W-:-:S02]  /*33510*/  NOP ;  /* 0x0000000000007918 */ /* 0x000fc40000000000 */
[----:B------:R-:W-:Y:S04]  /*33520*/  STL.64 [R1+0x440], R8 ;  /* 0x0004400801007387 */ /* 0x000fe80000100a00 */
[----:B------:R0:W-:Y:S02]  /*33530*/  STL.64 [R1+0x448], R10 ;  /* 0x0004480a01007387 */ /* 0x0001e40000100a00 */
[----:B0-----:R-:W-:Y:S02]  /*33540*/  IMAD.MOV.U32 R10, RZ, RZ, R20 ;  /* 0x000000ffff0a7224 */ /* 0x001fe400078e0014 */
[----:B------:R-:W-:Y:S02]  /*33550*/  IMAD.MOV.U32 R11, RZ, RZ, R21 ;  /* 0x000000ffff0b7224 */ /* 0x000fe400078e0015 */
[----:B------:R-:W-:-:S02]  /*33560*/  IMAD.MOV.U32 R8, RZ, RZ, R22 ;  /* 0x000000ffff087224 */ /* 0x000fc400078e0016 */
[----:B------:R-:W-:Y:S01]  /*33570*/  IMAD.MOV.U32 R9, RZ, RZ, R23 ;  /* 0x000000ffff097224 */ /* 0x000fe200078e0017 */
[----:B------:R-:W-:Y:S04]  /*33580*/  STL.64 [R1+0x200], R20 ;  /* 0x0002001401007387 */ /* 0x000fe80000100a00 */
[----:B------:R-:W-:Y:S04]  /*33590*/  STL.64 [R1+0x208], R22 ;  /* 0x0002081601007387 */ /* 0x000fe80000100a00 */
[----:B------:R-:W-:Y:S04]  /*335a0*/  STL.64 [R1+0x8], R2 ;  /* 0x0000080201007387 */ /* 0x000fe80000100a00 */
[----:B------:R-:W-:Y:S04]  /*335b0*/  STL.64 [R1+0x3e78], R10 ;  /* 0x003e780a01007387 */ /* 0x000fe80000100a00 */
[----:B------:R0:W-:Y:S04]  /*335c0*/  STL.64 [R1+0x3e70], R8 ;  /* 0x003e700801007387 */ /* 0x0001e80000100a00 */
[----:B0-----:R-:W3:Y:S04]  /*335d0*/  LDL.LU.64 R8, [R1+0x480] ;  /* 0x0004800001087983 */ /* 0x001ee80000300a00 */
[----:B------:R-:W3:Y:S04]  /*335e0*/  LDL.LU.64 R10, [R1+0x488] ;  /* 0x00048800010a7983 */ /* 0x000ee80000300a00 */
[----:B------:R-:W-:Y:S04]  /*335f0*/  STL [R1], R4 ;  /* 0x0000000401007387 */ /* 0x000fe80000100800 */
[----:B------:R-:W-:Y:S04]  /*33600*/  STL.64 [R1+0x460], R12 ;  /* 0x0004600c01007387 */ /* 0x000fe80000100a00 */
[----:B------:R-:W-:Y:S04]  /*33610*/  STL.64 [R1+0x468], R14 ;  /* 0x0004680e01007387 */ /* 0x000fe80000100a00 */
[----:B------:R-:W0:Y:S01]  /*33620*/  LDSM.16.M88.4 R12, [R28+UR8+0x3c00] ;  /* 0x003c00081c0c783b */ /* 0x000e220008000200 */
[----:B------:R-:W-:Y:S01]  /*33630*/  F2FP.F16.E4M3.UNPACK_B R5, R0 ;  /* 0x00000000ff05723e */ /* 0x000fe200020006ff */
[----:B------:R-:W-:-:S02]  /*33640*/  IMAD.MOV.U32 R0, RZ, RZ, R3 ;  /* 0x000000ffff007224 */ /* 0x000fc400078e0003 */
[----:B------:R-:W4:Y:S04]  /*33650*/  LDL.LU.64 R20, [R1+0x4a0] ;  /* 0x0004a00001147983 */ /* 0x000f280000300a00 */
[----:B------:R-:W-:Y:S04]  /*33660*/  STL [R1+0x4], R5 ;  /* 0x0000040501007387 */ /* 0x000fe80000100800 */
[----:B------:R-:W4:Y:S04]  /*33670*/  LDL.LU.64 R22, [R1+0x4a8] ;  /* 0x0004a80001167983 */ /* 0x000f280000300a00 */
[----:B------:R-:W-:Y:S04]  /*33680*/  STL [R1+0x3de8], R0 ;  /* 0x003de80001007387 */ /* 0x000fe80000100800 */
[----:B0-----:R0:W-:Y:S01]  /*33690*/  STL.64 [R1+0x210], R12 ;  /* 0x0002100c01007387 */ /* 0x0011e20000100a00 */
[----:B------:R-:W-:-:S03]  /*336a0*/  IMAD.MOV.U32 R2, RZ, RZ, R12 ;  /* 0x000000ffff027224 */ /* 0x000fc600078e000c */
[----:B------:R1:W-:Y:S01]  /*336b0*/  STL.64 [R1+0x218], R14 ;  /* 0x0002180e01007387 */ /* 0x0003e20000100a00 */
[----:B------:R-:W-:-:S03]  /*336c0*/  IMAD.MOV.U32 R3, RZ, RZ, R13 ;  /* 0x000000ffff037224 */ /* 0x000fc600078e000d */
[----:B0-----:R-:W4:Y:S04]  /*336d0*/  LDL.LU.64 R12, [R1+0x4c0] ;  /* 0x0004c000010c7983 */ /* 0x001f280000300a00 */
[----:B-1----:R-:W4:Y:S01]  /*336e0*/  LDL.LU.64 R14, [R1+0x4c8] ;  /* 0x0004c800010e7983 */ /* 0x002f220000300a00 */
[----:B--2---:R-:W-:Y:S02]  /*336f0*/  F2FP.F16.E4M3.UNPACK_B R28, R27 ;  /* 0x0000001bff1c723e */ /* 0x004fe400020006ff */
[----:B------:R-:W-:Y:S02]  /*33700*/  F2FP.F16.E4M3.UNPACK_B R29, R6 ;  /* 0x00000006ff1d723e */ /* 0x000fe400020006ff */
[----:B------:R-:W-:Y:S02]  /*33710*/  F2FP.F16.E4M3.UNPACK_B R26, R26 ;  /* 0x0000001aff1a723e */ /* 0x000fe400020006ff */
[----:B------:R-:W-:Y:S01]  /*33720*/  F2FP.F16.E4M3.UNPACK_B R27, R25 ;  /* 0x00000019ff1b723e */ /* 0x000fe200020006ff */
[----:B------:R-:W-:Y:S01]  /*33730*/  IMAD.MOV.U32 R0, RZ, RZ, R5 ;  /* 0x000000ffff007224 */ /* 0x000fe200078e0005 */
[----:B------:R-:W-:Y:S01]  /*33740*/  F2FP.F16.E4M3.UNPACK_B R25, R7 ;  /* 0x00000007ff19723e */ /* 0x000fe200020006ff */
[C---:B---3--:R-:W-:Y:S06]  /*33750*/  HMMA.16816.F32 R8, R16.reuse, R4, R8 ;  /* 0x000000041008723c */ /* 0x048fec0000001808 */
[----:B----4-:R-:W-:-:S15]  /*33760*/  HMMA.16816.F32 R20, R16, R28, R20 ;  /* 0x0000001c1014723c */ /* 0x010fde0000001814 */
[----:B------:R-:W-:-:S02]  /*33770*/  NOP ;  /* 0x0000000000007918 */ /* 0x000fc40000000000 */
[----:B------:R0:W-:Y:S04]  /*33780*/  STL.64 [R1+0x480], R8 ;  /* 0x0004800801007387 */ /* 0x0001e80000100a00 */
[----:B------:R1:W-:Y:S04]  /*33790*/  STL.64 [R1+0x488], R10 ;  /* 0x0004880a01007387 */ /* 0x0003e80000100a00 */
[----:B0-----:R-:W2:Y:S04]  /*337a0*/  LDL.LU.64 R8, [R1+0x4e0] ;  /* 0x0004e00001087983 */ /* 0x001ea80000300a00 */
[----:B-1----:R-:W2:Y:S04]  /*337b0*/  LDL.LU.64 R10, [R1+0x4e8] ;  /* 0x0004e800010a7983 */ /* 0x002ea80000300a00 */
[----:B------:R-:W3:Y:S04]  /*337c0*/  LDL.LU R4, [R1+0x13d8] ;  /* 0x0013d80001047983 */ /* 0x000ee80000300800 */
[----:B------:R-:W3:Y:S04]  /*337d0*/  LDL.LU R5, [R1+0x13e0] ;  /* 0x0013e00001057983 */ /* 0x000ee80000300800 */
[----:B------:R-:W4:Y:S01]  /*337e0*/  LDL.LU R6, [R1+0x13e8] ;  /* 0x0013e80001067983 */ /* 0x000f220000300800 */
[----:B------:R-:W-:Y:S03]  /*337f0*/  HMMA.16816.F32 R12, R16, R26, R12 ;  /* 0x0000001a100c723c */ /* 0x000fe6000000180c */
[----:B------:R-:W-:Y:S04]  /*33800*/  STL.64 [R1+0x4a0], R20 ;  /* 0x0004a01401007387 */ /* 0x000fe80000100a00 */
[----:B------:R0:W-:Y:S04]  /*33810*/  STL.64 [R1+0x4a8], R22 ;  /* 0x0004a81601007387 */ /* 0x0001e80000100a00 */
[----:B0-----:R-:W2:Y:S04]  /*33820*/  LDL.LU.64 R22, [R1+0x3ea8] ;  /* 0x003ea80001167983 */ /* 0x001ea80000300a00 */
[----:B------:R-:W2:Y:S08]  /*33830*/  LDL.LU.64 R20, [R1+0x3ea0] ;  /* 0x003ea00001147983 */ /* 0x000eb00000300a00 */
[----:B------:R0:W-:Y:S04]  /*33840*/  STL.64 [R1+0x4c0], R12 ;  /* 0x0004c00c01007387 */ /* 0x0001e80000100a00 */
[----:B------:R1:W-:Y:S04]  /*33850*/  STL.64 [R1+0x4c8], R14 ;  /* 0x0004c80e01007387 */ /* 0x0003e80000100a00 */
[----:B0-----:R-:W2:Y:S04]  /*33860*/  LDL.LU.64 R12, [R1+0x500] ;  /* 0x00050000010c7983 */ /* 0x001ea80000300a00 */
[----:B-1----:R-:W2:Y:S04]  /*33870*/  LDL.LU.64 R14, [R1+0x508] ;  /* 0x00050800010e7983 */ /* 0x002ea80000300a00 */
[----:B------:R-:W4:Y:S01]  /*33880*/  LDL.LU R7, [R1+0x13f0] ;  /* 0x0013f00001077983 */ /* 0x000f220000300800 */
[----:B------:R-:W-:-:S03]  /*33890*/  F2FP.F16.E4M3.UNPACK_B R24, R24 ;  /* 0x00000018ff18723e */ /* 0x000fc600020006ff */
[----:B----4-:R-:W-:Y:S04]  /*338a0*/  STL.64 [R1+0x3e88], R6 ;  /* 0x003e880601007387 */ /* 0x010fe80000100a00 */
[----:B---3--:R0:W-:Y:S04]  /*338b0*/  STL.64 [R1+0x3e80], R4 ;  /* 0x003e800401007387 */ /* 0x0081e80000100a00 */
[----:B0-----:R-:W3:Y:S04]  /*338c0*/  LDL.LU.64 R4, [R1+0x520] ;  /* 0x0005200001047983 */ /* 0x001ee80000300a00 */
[----:B------:R-:W3:Y:S01]  /*338d0*/  LDL.LU.64 R6, [R1+0x528] ;  /* 0x0005280001067983 */ /* 0x000ee20000300a00 */
[----:B--2---:R-:W-:Y:S01]  /*338e0*/  HMMA.16816.F32 R8, R16, R24, R8 ;  /* 0x000000181008723c */ /* 0x004fe20000001808 */
[----:B------:R-:W-:-:S02]  /*338f0*/  F2FP.F16.E4M3.UNPACK_B R22, R22 ;  /* 0x00000016ff16723e */ /* 0x000fc400020006ff */
[----:B------:R-:W-:Y:S02]  /*33900*/  F2FP.F16.E4M3.UNPACK_B R23, R23 ;  /* 0x00000017ff17723e */ /* 0x000fe400020006ff */
[----:B------:R-:W-:Y:S02]  /*33910*/  F2FP.F16.E4M3.UNPACK_B R20, R20 ;  /* 0x00000014ff14723e */ /* 0x000fe400020006ff */
[----:B------:R-:W-:-:S03]  /*33920*/  F2FP.F16.E4M3.UNPACK_B R21, R21 ;  /* 0x00000015ff15723e */ /* 0x000fc600020006ff */
[----:B------:R-:W-:-:S13]  /*33930*/  HMMA.16816.F32 R12, R16, R22, R12 ;  /* 0x00000016100c723c */ /* 0x000fda000000180c */
[----:B------:R0:W-:Y:S04]  /*33940*/  STL.64 [R1+0x4e0], R8 ;  /* 0x0004e00801007387 */ /* 0x0001e80000100a00 */
[----:B------:R1:W-:Y:S04]  /*33950*/  STL.64 [R1+0x4e8], R10 ;  /* 0x0004e80a01007387 */ /* 0x0003e80000100a00 */
[----:B0-----:R-:W2:Y:S04]  /*33960*/  LDL.LU.64 R8, [R1+0x540] ;  /* 0x0005400001087983 */ /* 0x001ea80000300a00 */
[----:B-1----:R-:W2:Y:S04]  /*33970*/  LDL.LU.64 R10, [R1+0x548] ;  /* 0x00054800010a7983 */ /* 0x002ea80000300a00 */
[----:B------:R0:W-:Y:S04]  /*33980*/  STL.64 [R1+0x3d28], R26 ;  /* 0x003d281a01007387 */ /* 0x0001e80000100a00 */
[----:B0-----:R-:W4:Y:S04]  /*33990*/  LDL.LU R26, [R1+0x13ec] ;  /* 0x0013ec00011a7983 */ /* 0x001f280000300800 */
[----:B------:R-:W4:Y:S04]  /*339a0*/  LDL.LU R27, [R1+0x13f4] ;  /* 0x0013f400011b7983 */ /* 0x000f280000300800 */
[----:B------:R0:W-:Y:S04]  /*339b0*/  STL.64 [R1+0x3d20], R24 ;  /* 0x003d201801007387 */ /* 0x0001e80000100a00 */
[----:B0-----:R-:W4:Y:S04]  /*339c0*/  LDL.LU R24, [R1+0x13dc] ;  /* 0x0013dc0001187983 */ /* 0x001f280000300800 */
[----:B------:R-:W4:Y:S04]  /*339d0*/  LDL.LU R25, [R1+0x13e4] ;  /* 0x0013e40001197983 */ /* 0x000f280000300800 */
[----:B------:R-:W-:Y:S04]  /*339e0*/  STL.64 [R1+0x500], R12 ;  /* 0x0005000c01007387 */ /* 0x000fe80000100a00 */
[----:B------:R0:W-:Y:S04]  /*339f0*/  STL.64 [R1+0x508], R14 ;  /* 0x0005080e01007387 */ /* 0x0001e80000100a00 */
[----:B0-----:R-:W2:Y:S04]  /*33a00*/  LDL.LU.64 R14, [R1+0x3e98] ;  /* 0x003e9800010e7983 */ /* 0x001ea80000300a00 */
[----:B------:R-:W4:Y:S01]  /*33a10*/  LDL.LU.64 R12, [R1+0x3e90] ;  /* 0x003e9000010c7983 */ /* 0x000f220000300a00 */
[----:B---3--:R-:W-:-:S15]  /*33a20*/  HMMA.16816.F32 R4, R16, R20, R4 ;  /* 0x000000141004723c */ /* 0x008fde0000001804 */
[----:B------:R-:W-:-:S08]  /*33a30*/  NOP ;  /* 0x0000000000007918 */ /* 0x000fd00000000000 */
[----:B------:R-:W-:Y:S04]  /*33a40*/  STL.64 [R1+0x520], R4 ;  /* 0x0005200401007387 */ /* 0x000fe80000100a00 */
[----:B------:R0:W-:Y:S04]  /*33a50*/  STL.64 [R1+0x528], R6 ;  /* 0x0005280601007387 */ /* 0x0001e80000100a00 */
[----:B0-----:R-:W3:Y:S04]  /*33a60*/  LDL.LU.64 R6, [R1+0x3e88] ;  /* 0x003e880001067983 */ /* 0x001ee80000300a00 */
[----:B------:R-:W3:Y:S04]  /*33a70*/  LDL.LU.64 R4, [R1+0x3e80] ;  /* 0x003e800001047983 */ /* 0x000ee80000300a00 */
[----:B------:R0:W-:Y:S04]  /*33a80*/  STL.64 [R1+0x3d08], R22 ;  /* 0x003d081601007387 */ /* 0x0001e80000100a00 */
[----:B------:R1:W-:Y:S04]  /*33a90*/  STL.64 [R1+0x3d00], R20 ;  /* 0x003d001401007387 */ /* 0x0003e80000100a00 */
[----:B0-----:R-:W2:Y:S04]  /*33aa0*/  LDL R22, [R1+0x218] ;  /* 0x0002180001167983 */ /* 0x001ea80000100800 */
[----:B------:R-:W2:Y:S04]  /*33ab0*/  LDL R23, [R1+0x21c] ;  /* 0x00021c0001177983 */ /* 0x000ea80000100800 */
[----:B--2---:R0:W-:Y:S04]  /*33ac0*/  STL.64 [R1+0x3e68], R22 ;  /* 0x003e681601007387 */ /* 0x0041e80000100a00 */
[----:B-1----:R-:W2:Y:S04]  /*33ad0*/  LDL.LU.64 R20, [R1+0x560] ;  /* 0x0005600001147983 */ /* 0x002ea80000300a00 */
[----:B0-----:R-:W2:Y:S01]  /*33ae0*/  LDL.LU.64 R22, [R1+0x568] ;  /* 0x0005680001167983 */ /* 0x001ea20000300a00 */
[----:B------:R-:W-:-:S02]  /*33af0*/  F2FP.F16.E4M3.UNPACK_B R14, R14 ;  /* 0x0000000eff0e723e */ /* 0x000fc400020006ff */
[----:B------:R-:W-:Y:S02]  /*33b00*/  F2FP.F16.E4M3.UNPACK_B R15, R15 ;  /* 0x0000000fff0f723e */ /* 0x000fe400020006ff */
[----:B----4-:R-:W-:Y:S02]  /*33b10*/  F2FP.F16.E4M3.UNPACK_B R12, R12 ;  /* 0x0000000cff0c723e */ /* 0x010fe400020006ff */
[----:B------:R-:W-:-:S03]  /*33b20*/  F2FP.F16.E4M3.UNPACK_B R13, R13 ;  /* 0x0000000dff0d723e */ /* 0x000fc600020006ff */
[----:B------:R-:W-:-:S15]  /*33b30*/  HMMA.16816.F32 R8, R16, R14, R8 ;  /* 0x0000000e1008723c */ /* 0x000fde0000001808 */
[----:B------:R-:W-:-:S08]  /*33b40*/  NOP ;  /* 0x0000000000007918 */ /* 0x000fd00000000000 */
[----:B------:R-:W-:Y:S04]  /*33b50*/  STL.64 [R1+0x540], R8 ;  /* 0x0005400801007387 */ /* 0x000fe80000100a00 */
[----:B------:R0:W-:Y:S04]  /*33b60*/  STL.64 [R1+0x548], R10 ;  /* 0x0005480a01007387 */ /* 0x0001e80000100a00 */
[----:B0-----:R-:W4:Y:S04]  /*33b70*/  LDL.LU.64 R10, [R1+0x3e78] ;  /* 0x003e7800010a7983 */ /* 0x001f280000300a00 */
[----:B------:R-:W3:Y:S04]  /*33b80*/  LDL.LU.64 R8, [R1+0x3e70] ;  /* 0x003e700001087983 */ /* 0x000ee80000300a00 */
[----:B------:R-:W-:Y:S01]  /*33b90*/  STL [R1+0x3cdc], R15 ;  /* 0x003cdc0f01007387 */ /* 0x000fe20000100800 */
[----:B--2---:R-:W-:-:S15]  /*33ba0*/  HMMA.16816.F32 R20, R16, R12, R20 ;  /* 0x0000000c1014723c */ /* 0x004fde0000001814 */
[----:B------:R-:W-:-:S08]  /*33bb0*/  NOP ;  /* 0x0000000000007918 */ /* 0x000fd00000000000 */
[----:B------:R0:W-:Y:S04]  /*33bc0*/  STL.64 [R1+0x560], R20 ;  /* 0x0005601401007387 */ /* 0x0001e80000100a00 */
[----:B------:R1:W-:Y:S04]  /*33bd0*/  STL.64 [R1+0x568], R22 ;  /* 0x0005681601007387 */ /* 0x0003e80000100a00 */
[----:B0-----:R-:W2:Y:S04]  /*33be0*/  LDL.LU.64 R20, [R1+0x590] ;  /* 0x0005900001147983 */ /* 0x001ea80000300a00 */
[----:B-1----:R-:W2:Y:S04]  /*33bf0*/  LDL.LU.64 R22, [R1+0x598] ;  /* 0x0005980001167983 */ /* 0x002ea80000300a00 */
[----:B------:R-:W-:Y:S04]  /*33c00*/  STL [R1+0x3cd4], R12 ;  /* 0x003cd40c01007387 */ /* 0x000fe80000100800 */
[----:B------:R0:W-:Y:S04]  /*33c10*/  STL [R1+0x3cd0], R13 ;  /* 0x003cd00d01007387 */ /* 0x0001e80000100800 */
[----:B------:R1:W-:Y:S04]  /*33c20*/  STL [R1+0x3e50], R14 ;  /* 0x003e500e01007387 */ /* 0x0003e80000100800 */
[----:B0-----:R-:W2:Y:S04]  /*33c30*/  LDL.LU.64 R12, [R1+0x11b0] ;  /* 0x0011b000010c7983 */ /* 0x001ea80000300a00 */
[----:B-1----:R-:W2:Y:S01]  /*33c40*/  LDL.LU.64 R14, [R1+0x11b8] ;  /* 0x0011b800010e7983 */ /* 0x002ea20000300a00 */
[----:B----4-:R-:W-:-:S02]  /*33c50*/  F2FP.F16.E4M3.UNPACK_B R10, R10 ;  /* 0x0000000aff0a723e */ /* 0x010fc400020006ff */
[----:B------:R-:W-:Y:S02]  /*33c60*/  F2FP.F16.E4M3.UNPACK_B R11, R11 ;  /* 0x0000000bff0b723e */ /* 0x000fe400020006ff */
[----:B---3--:R-:W-:Y:S02]  /*33c70*/  F2FP.F16.E4M3.UNPACK_B R8, R8 ;  /* 0x00000008ff08723e */ /* 0x008fe400020006ff */
[----:B------:R-:W-:Y:S01]  /*33c80*/  F2FP.F16.E4M3.UNPACK_B R9, R9 ;  /* 0x00000009ff09723e */ /* 0x000fe200020006ff */
[----:B--2---:R-:W-:Y:S04]  /*33c90*/  STL.64 [R1+0x3e60], R14 ;  /* 0x003e600e01007387 */ /* 0x004fe80000100a00 */
[----:B------:R0:W-:Y:S04]  /*33ca0*/  STL.64 [R1+0x3e58], R12 ;  /* 0x003e580c01007387 */ /* 0x0001e80000100a00 */
[----:B0-----:R-:W2:Y:S04]  /*33cb0*/  LDL.LU.64 R12, [R1+0x11c0] ;  /* 0x0011c000010c7983 */ /* 0x001ea80000300a00 */
[----:B------:R-:W2:Y:S01]  /*33cc0*/  LDL.LU.64 R14, [R1+0x11c8] ;  /* 0x0011c800010e7983 */ /* 0x000ea20000300a00 */
[----:B------:R-:W-:Y:S01]  /*33cd0*/  HMMA.16816.F32 R20, R16, R10, R20 ;  /* 0x0000000a1014723c */ /* 0x000fe20000001814 */
[----:B------:R-:W-:-:S02]  /*33ce0*/  IMAD R4, R4, 0x100, R24 ;  /* 0x0000010004047824 */ /* 0x000fc400078e0218 */
[----:B------:R-:W-:Y:S02]  /*33cf0*/  IMAD R5, R5, 0x100, R25 ;  /* 0x0000010005057824 */ /* 0x000fe400078e0219 */
[----:B------:R-:W-:Y:S02]  /*33d00*/  IMAD R6, R6, 0x100, R26 ;  /* 0x0000010006067824 */ /* 0x000fe400078e021a */
[----:B------:R-:W-:Y:S01]  /*33d10*/  IMAD R7, R7, 0x100, R27 ;  /* 0x0000010007077824 */ /* 0x000fe200078e021b */
[----:B------:R-:W3:Y:S04]  /*33d20*/  LDL.LU.64 R24, [R1+0x10e0] ;  /* 0x0010e00001187983 */ /* 0x000ee80000300a00 */
[----:B------:R-:W3:Y:S11]  /*33d30*/  LDL.LU.64 R26, [R1+0x10e8] ;  /* 0x0010e800011a7983 */ /* 0x000ef60000300a00 */
[----:B------:R-:W-:Y:S04]  /*33d40*/  STL.64 [R1+0x590], R20 ;  /* 0x0005901401007387 */ /* 0x000fe80000100a00 */
[----:B------:R0:W-:Y:S04]  /*33d50*/  STL.64 [R1+0x598], R22 ;  /* 0x0005981601007387 */ /* 0x0001e80000100a00 */
[----:B0-----:R-:W4:Y:S04]  /*33d60*/  LDL.LU.64 R22, [R1+0x3e68] ;  /* 0x003e680001167983 */ /* 0x001f280000300a00 */
[----:B------:R-:W-:Y:S01]  /*33d70*/  STL [R1+0x3cd8], R11 ;  /* 0x003cd80b01007387 */ /* 0x000fe20000100800 */
[----:B--2---:R-:W-:-:S15]  /*33d80*/  HMMA.16816.F32 R12, R16, R8, R12 ;  /* 0x00000008100c723c */ /* 0x004fde000000180c */
[----:B------:R-:W-:-:S08]  /*33d90*/  NOP ;  /* 0x0000000000007918 */ /* 0x000fd00000000000 */
[----:B------:R-:W-:Y:S04]  /*33da0*/  STL.64 [R1+0x11c0], R12 ;  /* 0x0011c00c01007387 */ /* 0x000fe80000100a00 */
[----:B------:R0:W-:Y:S04]  /*33db0*/  STL.64 [R1+0x11c8], R14 ;  /* 0x0011c80e01007387 */ /* 0x0001e80000100a00 */
[----:B0-----:R-:W2:Y:S04]  /*33dc0*/  LDL.LU.64 R14, [R1+0x3e60] ;  /* 0x003e6000010e7983 */ /* 0x001ea80000300a00 */
[----:B------:R-:W2:Y:S01]  /*33dd0*/  LDL.LU.64 R12, [R1+0x3e58] ;  /* 0x003e5800010c7983 */ /* 0x000ea20000300a00 */
[----:B------:R-:W-:-:S02]  /*33de0*/  F2FP.F16.E4M3.UNPACK_B R2, R2 ;  /* 0x00000002ff02723e */ /* 0x000fc400020006ff */
[----:B------:R-:W-:Y:S02]  /*33df0*/  F2FP.F16.E4M3.UNPACK_B R3, R3 ;  /* 0x00000003ff03723e */ /* 0x000fe400020006ff */
[----:B----4-:R-:W-:Y:S02]  /*33e00*/  F2FP.F16.E4M3.UNPACK_B R20, R22 ;  /* 0x00000016ff14723e */ /* 0x010fe400020006ff */
[----:B------:R-:W-:-:S03]  /*33e10*/  F2FP.F16.E4M3.UNPACK_B R21, R23 ;  /* 0x00000017ff15723e */ /* 0x000fc600020006ff */
[----:B------:R-:W-:Y:S01]  /*33e20*/  STL [R1+0xa8], R20 ;  /* 0x0000a81401007387 */ /* 0x000fe20000100800 */
[C---:B--2---:R-:W-:Y:S06]  /*33e30*/  HMMA.16816.F32 R12, R16.reuse, R2, R12 ;  /* 0x00000002100c723c */ /* 0x044fec000000180c */
[----:B---3--:R-:W-:-:S15]  /*33e40*/  HMMA.16816.F32 R16, R16, R20, R24 ;  /* 0x000000141010723c */ /* 0x008fde0000001818 */
[----:B------:R-:W-:-:S02]  /*33e50*/  NOP ;  /* 0x0000000000007918 */ /* 0x000fc40000000000 */
[----:B------:R-:W-:Y:S04]  /*33e60*/  STL.64 [R1+0x11b0], R12 ;  /* 0x0011b00c01007387 */ /* 0x000fe80000100a00 */
[----:B------:R0:W-:Y:S04]  /*33e70*/  STL.64 [R1+0x11b8], R14 ;  /* 0x0011b80e01007387 */ /* 0x0001e80000100a00 */
[----:B0-----:R-:W2:Y:S04]  /*33e80*/  LDL.LU R14, [R1+0x3e50] ;  /* 0x003e5000010e7983 */ /* 0x001ea80000300800 */
[----:B------:R0:W-:Y:S04]  /*33e90*/  STL [R1+0xac], R21 ;  /* 0x0000ac1501007387 */ /* 0x0001e80000100800 */
[----:B------:R-:W-:Y:S04]  /*33ea0*/  STL.64 [R1+0x10e0], R16 ;  /* 0x0010e01001007387 */ /* 0x000fe80000100a00 */
[----:B------:R1:W-:Y:S01]  /*33eb0*/  STL.64 [R1+0x10e8], R18 ;  /* 0x0010e81201007387 */ /* 0x0003e20000100a00 */
[----:B------:R-:W-:-:S02]  /*33ec0*/  IMAD.MOV.U32 R12, RZ, RZ, R20 ;  /* 0x000000ffff0c7224 */ /* 0x000fc400078e0014 */
[----:B------:R-:W-:Y:S01]  /*33ed0*/  IMAD.MOV.U32 R13, RZ, RZ, R21 ;  /* 0x000000ffff0d7224 */ /* 0x000fe200078e0015 */
[----:B------:R-:W3:Y:S04]  /*33ee0*/  LDL R22, [R1+0x70] ;  /* 0x0000700001167983 */ /* 0x000ee80000100800 */
[----:B------:R-:W3:Y:S04]  /*33ef0*/  LDL R23, [R1+0x74] ;  /* 0x0000740001177983 */ /* 0x000ee80000100800 */
[----:B------:R-:W4:Y:S04]  /*33f00*/  LDL R20, [R1+0x78] ;  /* 0x0000780001147983 */ /* 0x000f280000100800 */
[----:B0-----:R-:W4:Y:S04]  /*33f10*/  LDL R21, [R1+0x7c] ;  /* 0x00007c0001157983 */ /* 0x001f280000100800 */
[----:B------:R-:W2:Y:S04]  /*33f20*/  LDL R26, [R1+0x28] ;  /* 0x00002800011a7983 */ /* 0x000ea80000100800 */
[----:B------:R-:W2:Y:S04]  /*33f30*/  LDL R27, [R1+0x2c] ;  /* 0x00002c00011b7983 */ /* 0x000ea80000100800 */
[----:B------:R-:W2:Y:S04]  /*33f40*/  LDL R24, [R1+0x30] ;  /* 0x0000300001187983 */ /* 0x000ea80000100800 */
[----:B-1----:R-:W2:Y:S04]  /*33f50*/  LDL.64 R18, [R1+0xa0] ;  /* 0x0000a00001127983 */ /* 0x002ea80000100a00 */
[----:B------:R-:W2:Y:S04]  /*33f60*/  LDL R25, [R1+0x34] ;  /* 0x0000340001197983 */ /* 0x000ea80000100800 */
[----:B------:R-:W2:Y:S04]  /*33f70*/  LDL R16, [R1+0x80] ;  /* 0x0000800001107983 */ /* 0x000ea80000100800 */
[----:B------:R-:W2:Y:S04]  /*33f80*/  LDL R17, [R1+0x84] ;  /* 0x0000840001117983 */ /* 0x000ea80000100800 */
[----:B---3--:R-:W-:Y:S04]  /*33f90*/  STL.64 [R1+0x3df8], R22 ;  /* 0x003df81601007387 */ /* 0x008fe80000100a00 */
[----:B----4-:R0:W-:Y:S04]  /*33fa0*/  STL.64 [R1+0x3df0], R20 ;  /* 0x003df01401007387 */ /* 0x0101e80000100a00 */
[----:B0-----:R-:W3:Y:S04]  /*33fb0*/  LDL.LU.64 R20, [R1+0x10d0] ;  /* 0x0010d00001147983 */ /* 0x001ee80000300a00 */
[----:B------:R-:W3:Y:S01]  /*33fc0*/  LDL.LU.64 R22, [R1+0x10d8] ;  /* 0x0010d80001167983 */ /* 0x000ee20000300a00 */
[----:B------:R-:W-:-:S02]  /*33fd0*/  F2FP.F16.E4M3.UNPACK_B R4, R4 ;  /* 0x00000004ff04723e */ /* 0x000fc400020006ff */
[----:B------:R-:W-:Y:S02]  /*33fe0*/  F2FP.F16.E4M3.UNPACK_B R5, R5 ;  /* 0x00000005ff05723e */ /* 0x000fe400020006ff */
[----:B------:R-:W-:Y:S02]  /*33ff0*/  F2FP.F16.E4M3.UNPACK_B R6, R6 ;  /* 0x00000006ff06723e */ /* 0x000fe400020006ff */
[----:B------:R-:W-:Y:S01]  /*34000*/  F2FP.F16.E4M3.UNPACK_B R7, R7 ;  /* 0x00000007ff07723e */ /* 0x000fe200020006ff */
[----:B--2---:R0:W-:Y:S04]  /*34010*/  STL.64 [R1+0x3d88], R26 ;  /* 0x003d881a01007387 */ /* 0x0041e80000100a00 */
[----:B------:R-:W-:Y:S01]  /*34020*/  STL.64 [R1+0x3d80], R24 ;  /* 0x003d801801007387 */ /* 0x000fe20000100a00 */
[----:B------:R-:W-:-:S02]  /*34030*/  IMAD.MOV.U32 R15, RZ, RZ, R18 ;  /* 0x000000ffff0f7224 */ /* 0x000fc400078e0012 */
[----:B------:R-:W-:Y:S01]  /*34040*/  IMAD.MOV.U32 R11, RZ, RZ, R19 ;  /* 0x000000ffff0b7224 */ /* 0x000fe200078e0013 */
[----:B---3--:R-:W-:-:S15]  /*34050*/  HMMA.16816.F32 R20, R4, R18, R20 ;  /* 0x000000120414723c */ /* 0x008fde0000001814 */
[----:B------:R-:W-:-:S08]  /*34060*/  NOP ;  /* 0x0000000000007918 */ /* 0x000fd00000000000 */
[----:B------:R-:W-:Y:S04]  /*34070*/  STL.64 [R1+0x10d0], R20 ;  /* 0x0010d01401007387 */ /* 0x000fe80000100a00 */
[----:B------:R-:W-:Y:S04]  /*34080*/  STL.64 [R1+0x10d8], R22 ;  /* 0x0010d81601007387 */ /* 0x000fe80000100a00 */
[----:B------:R-:W2:Y:S04]  /*34090*/  LDL R18, [R1+0x48] ;  /* 0x0000480001127983 */ /* 0x000ea80000100800 */
[----:B------:R-:W2:Y:S04]  /*340a0*/  LDL R19, [R1+0x4c] ;  /* 0x00004c0001137983 */ /* 0x000ea80000100800 */
[----:B0-----:R-:W3:Y:S04]  /*340b0*/  LDL R26, [R1+0x40] ;  /* 0x00004000011a7983 */ /* 0x001ee80000100800 */
[----:B------:R-:W3:Y:S04]  /*340c0*/  LDL R27, [R1+0x44] ;  /* 0x00004400011b7983 */ /* 0x000ee80000100800 */
[----:B--2---:R0:W-:Y:S04]  /*340d0*/  STL.64 [R1+0x3e08], R18 ;  /* 0x003e081201007387 */ /* 0x0041e80000100a00 */
[----:B0-----:R-:W2:Y:S04]  /*340e0*/  LDL R18, [R1+0x88] ;  /* 0x0000880001127983 */ /* 0x001ea80000100800 */
[----:B------:R-:W2:Y:S04]  /*340f0*/  LDL R19, [R1+0x8c] ;  /* 0x00008c0001137983 */ /* 0x000ea80000100800 */
[----:B------:R0:W-:Y:S04]  /*34100*/  STL.64 [R1+0x3e00], R16 ;  /* 0x003e001001007387 */ /* 0x0001e80000100a00 */
[----:B0-----:R-:W4:Y:S04]  /*34110*/  LDL R16, [R1+0x90] ;  /* 0x0000900001107983 */ /* 0x001f280000100800 */
[----:B------:R-:W4:Y:S04]  /*34120*/  LDL R17, [R1+0x94] ;  /* 0x0000940001117983 */ /* 0x000f280000100800 */
[----:B--2---:R0:W-:Y:S04]  /*34130*/  STL.64 [R1+0x3e20], R18 ;  /* 0x003e201201007387 */ /* 0x0041e80000100a00 */
[----:B0-----:R-:W2:Y:S04]  /*34140*/  LDL R18, [R1+0x98] ;  /* 0x0000980001127983 */ /* 0x001ea80000100800 */
[----:B------:R-:W2:Y:S04]  /*34150*/  LDL R19, [R1+0x9c] ;  /* 0x00009c0001137983 */ /* 0x000ea80000100800 */
[----:B----4-:R-:W-:Y:S04]  /*34160*/  STL.64 [R1+0x3e38], R16 ;  /* 0x003e381001007387 */ /* 0x010fe80000100a00 */
[----:B---3--:R-:W-:Y:S04]  /*34170*/  STL.64 [R1+0x3da0], R26 ;  /* 0x003da01a01007387 */ /* 0x008fe80000100a00 */
[----:B------:R0:W-:Y:S04]  /*34180*/  STL.64 [R1+0x3cf8], R10 ;  /* 0x003cf80a01007387 */ /* 0x0001e80000100a00 */
[----:B0-----:R-:W3:Y:S04]  /*34190*/  LDL R10, [R1+0x50] ;  /* 0x00005000010a7983 */ /* 0x001ee80000100800 */
[----:B------:R-:W3:Y:S04]  /*341a0*/  LDL R11, [R1+0x54] ;  /* 0x00005400010b7983 */ /* 0x000ee80000100800 */
[----:B------:R-:W4:Y:S04]  /*341b0*/  LDL.LU.64 R20, [R1+0x1090] ;  /* 0x0010900001147983 */ /* 0x000f280000300a00 */
[----:B------:R-:W2:Y:S04]  /*341c0*/  LDL.LU.64 R22, [R1+0x1098] ;  /* 0x0010980001167983 */ /* 0x000ea80000300a00 */
[----:B--2---:R-:W-:Y:S04]  /*341d0*/  STL.64 [R1+0x3e18], R22 ;  /* 0x003e181601007387 */ /* 0x004fe80000100a00 */
[----:B----4-:R0:W-:Y:S04]  /*341e0*/  STL.64 [R1+0x3e10], R20 ;  /* 0x003e101401007387 */ /* 0x0101e80000100a00 */
[----:B0-----:R-:W2:Y:S04]  /*341f0*/  LDL.LU.64 R20, [R1+0x10a0] ;  /* 0x0010a00001147983 */ /* 0x001ea80000300a00 */
[----:B------:R-:W4:Y:S04]  /*34200*/  LDL.LU.64 R22, [R1+0x10a8] ;  /* 0x0010a80001167983 */ /* 0x000f280000300a00 */
[----:B----4-:R-:W-:Y:S04]  /*34210*/  STL.64 [R1+0x3e30], R22 ;  /* 0x003e301601007387 */ /* 0x010fe80000100a00 */
[----:B--2---:R0:W-:Y:S04]  /*34220*/  STL.64 [R1+0x3e28], R20 ;  /* 0x003e281401007387 */ /* 0x0041e80000100a00 */
[----:B0-----:R-:W2:Y:S04]  /*34230*/  LDL.LU.64 R20, [R1+0x10b0] ;  /* 0x0010b00001147983 */ /* 0x001ea80000300a00 */
[----:B------:R-:W4:Y:S04]  /*34240*/  LDL.LU.64 R22, [R1+0x10b8] ;  /* 0x0010b80001167983 */ /* 0x000f280000300a00 */
[----:B----4-:R-:W-:Y:S04]  /*34250*/  STL.64 [R1+0x3e48], R22 ;  /* 0x003e481601007387 */ /* 0x010fe80000100a00 */
[----:B--2---:R0:W-:Y:S04]  /*34260*/  STL.64 [R1+0x3e40], R20 ;  /* 0x003e401401007387 */ /* 0x0041e80000100a00 */
[----:B0-----:R-:W2:Y:S04]  /*34270*/  LDL.LU.64 R20, [R1+0x10c0] ;  /* 0x0010c00001147983 */ /* 0x001ea80000300a00 */
[----:B------:R-:W2:Y:S04]  /*34280*/  LDL.LU.64 R22, [R1+0x10c8] ;  /* 0x0010c80001167983 */ /* 0x000ea80000300a00 */
[----:B------:R-:W4:Y:S04]  /*34290*/  LDL.LU.64 R24, [R1+0x1070] ;  /* 0x0010700001187983 */ /* 0x000f280000300a00 */
[----:B------:R-:W4:Y:S04]  /*342a0*/  LDL.LU.64 R26, [R1+0x1078] ;  /* 0x00107800011a7983 */ /* 0x000f280000300a00 */
[----:B------:R0:W-:Y:S04]  /*342b0*/  STL.64 [R1+0x3cf0], R8 ;  /* 0x003cf00801007387 */ /* 0x0001e80000100a00 */
[----:B0-----:R-:W4:Y:S04]  /*342c0*/  LDL R8, [R1+0x58] ;  /* 0x0000580001087983 */ /* 0x001f280000100800 */
[----:B------:R-:W4:Y:S04]  /*342d0*/  LDL R9, [R1+0x5c] ;  /* 0x00005c0001097983 */ /* 0x000f280000100800 */
[----:B---3--:R0:W-:Y:S04]  /*342e0*/  STL.64 [R1+0x3db8], R10 ;  /* 0x003db80a01007387 */ /* 0x0081e80000100a00 */
[----:B0-----:R-:W3:Y:S04]  /*342f0*/  LDL R10, [R1+0x60] ;  /* 0x00006000010a7983 */ /* 0x001ee80000100800 */
[----:B------:R-:W3:Y:S01]  /*34300*/  LDL R11, [R1+0x64] ;  /* 0x00006400010b7983 */ /* 0x000ee20000100800 */
[C---:B--2---:R-:W-:Y:S03]  /*34310*/  HMMA.16816.F32 R16, R4.reuse, R18, R20 ;  /* 0x000000120410723c */ /* 0x044fe60000001814 */
[----:B----4-:R0:W-:Y:S04]  /*34320*/  STL.64 [R1+0x3dd0], R8 ;  /* 0x003dd00801007387 */ /* 0x0101e80000100a00 */
[----:B0-----:R-:W2:Y:S04]  /*34330*/  LDL R8, [R1+0x68] ;  /* 0x0000680001087983 */ /* 0x001ea80000100800 */
[----:B------:R-:W2:Y:S04]  /*34340*/  LDL R9, [R1+0x6c] ;  /* 0x00006c0001097983 */ /* 0x000ea80000100800 */
[----:B------:R-:W-:Y:S04]  /*34350*/  STL.64 [R1+0x3ce8], R14 ;  /* 0x003ce80e01007387 */ /* 0x000fe80000100a00 */
[----:B------:R0:W-:Y:S04]  /*34360*/  STL.64 [R1+0x3ce0], R12 ;  /* 0x003ce00c01007387 */ /* 0x0001e80000100a00 */
[----:B0-----:R-:W4:Y:S04]  /*34370*/  LDL.LU.64 R12, [R1+0x1080] ;  /* 0x00108000010c7983 */ /* 0x001f280000300a00 */
[----:B------:R-:W4:Y:S04]  /*34380*/  LDL.LU.64 R14, [R1+0x1088] ;  /* 0x00108800010e7983 */ /* 0x000f280000300a00 */
[----:B------:R-:W3:Y:S04]  /*34390*/  LDL.LU.64 R22, [R1+0x3e48] ;  /* 0x003e480001167983 */ /* 0x000ee80000300a00 */
[----:B------:R-:W3:Y:S04]  /*343a0*/  LDL.LU.64 R20, [R1+0x3e40] ;  /* 0x003e400001147983 */ /* 0x000ee80000300a00 */
[----:B------:R0:W-:Y:S04]  /*343b0*/  STL.64 [R1+0x10c0], R16 ;  /* 0x0010c01001007387 */ /* 0x0001e80000100a00 */
[----:B------:R3:W-:Y:S04]  /*343c0*/  STL.64 [R1+0x10c8], R18 ;  /* 0x0010c81201007387 */ /* 0x0007e80000100a00 */
[----:B0-----:R-:W3:Y:S02]  /*343d0*/  LDL.LU.64 R16, [R1+0x3e38] ;  /* 0x003e380001107983 */ /* 0x001ee40000300a00 */
[----:B---3--:R-:W-:Y:S02]  /*343e0*/  HMMA.16816.F32 R16, R4, R16, R20 ;  /* 0x000000100410723c */ /* 0x008fe40000001814 */
[----:B------:R-:W3:Y:S04]  /*343f0*/  LDL.LU.64 R22, [R1+0x3e30] ;  /* 0x003e300001167983 */ /* 0x000ee80000300a00 */
[----:B------:R-:W3:-:S15]  /*34400*/  LDL.LU.64 R20, [R1+0x3e28] ;  /* 0x003e280001147983 */ /* 0x000ede0000300a00 */
[----:B------:R-:W-:-:S02]  /*34410*/  NOP ;  /* 0x0000000000007918 */ /* 0x000fc40000000000 */
[----:B------:R-:W-:Y:S04]  /*34420*/  STL.64 [R1+0x10b0], R16 ;  /* 0x0010b01001007387 */ /* 0x000fe80000100a00 */
        /* <DEDUP_REMOVED lines=8> */
[----:B0-----:R-:W2:Y:S04]  /*344b0*/  LDL.LU.64 R18, [R1+0x3e08] ;  /* 0x003e080001127983 */ /* 0x001ea80000300a00 */
[----:B------:R-:W3:Y:S02]  /*344c0*/  LDL.LU.64 R16, [R1+0x3e00] ;  /* 0x003e000001107983 */ /* 0x000ee40000300a00 */
[----:B---3--:R-:W-:-:S15]  /*344d0*/  HMMA.16816.F32 R20, R4, R16, R20 ;  /* 0x000000100414723c */ /* 0x008fde0000001814 */
[----:B------:R-:W-:-:S08]  /*344e0*/  NOP ;  /* 0x0000000000007918 */ /* 0x000fd00000000000 */
[----:B------:R-:W-:Y:S04]  /*344f0*/  STL.64 [R1+0x1090], R20 ;  /* 0x0010901401007387 */ /* 0x000fe80000100a00 */
[----:B------:R0:W-:Y:S04]  /*34500*/  STL.64 [R1+0x1098], R22 ;  /* 0x0010981601007387 */ /* 0x0001e80000100a00 */
[----:B0-----:R-:W3:Y:S04]  /*34510*/  LDL.LU.64 R22, [R1+0x3df8] ;  /* 0x003df80001167983 */ /* 0x001ee80000300a00 */
[----:B------:R-:W4:Y:S02]  /*34520*/  LDL.LU.64 R20, [R1+0x3df0] ;  /* 0x003df00001147983 */ /* 0x000f240000300a00 */
[----:B----4-:R-:W-:-:S15]  /*34530*/  HMMA.16816.F32 R12, R4, R20, R12 ;  /* 0x00000014040c723c */ /* 0x010fde000000180c */
[----:B------:R-:W-:-:S08]  /*34540*/  NOP ;  /* 0x0000000000007918 */ /* 0x000fd00000000000 */
[----:B------:R-:W-:Y:S04]  /*34550*/  STL.64 [R1+0x1080], R12 ;  /* 0x0010800c01007387 */ /* 0x000fe80000100a00 */
[----:B------:R3:W-:Y:S04]  /*34560*/  STL.64 [R1+0x1088], R14 ;  /* 0x0010880e01007387 */ /* 0x0007e80000100a00 */
[----:B------:R-:W4:Y:S01]  /*34570*/  LDL R16, [R1] ;  /* 0x0000000001107983 */ /* 0x000f220000100800 */
[----:B---3--:R-:W-:Y:S01]  /*34580*/  HMMA.16816.F32 R12, R4, R22, R24 ;  /* 0x00000016040c723c */ /* 0x008fe20000001818 */
[----:B------:R-:W-:-:S15]  /*34590*/  IMAD.MOV.U32 R17, RZ, RZ, R0 ;  /* 0x000000ffff117224 */ /* 0x000fde00078e0000 */
[----:B------:R-:W-:-:S07]  /*345a0*/  NOP ;  /* 0x0000000000007918 */ /* 0x000fce0000000000 */
[----:B------:R-:W-:Y:S04]  /*345b0*/  STL.64 [R1+0x1070], R12 ;  /* 0x0010700c01007387 */ /* 0x000fe80000100a00 */
[----:B------:R-:W-:Y:S04]  /*345c0*/  STL.64 [R1+0x1078], R14 ;  /* 0x0010780e01007387 */ /* 0x000fe80000100a00 */
[----:B------:R-:W3:Y:S04]  /*345d0*/  LDL.LU R0, [R1+0x3de8] ;  /* 0x003de80001007983 */ /* 0x000ee80000300800 */
        /* <DEDUP_REMOVED lines=14> */
[----:B------:R-:W3:Y:S04]  /*346c0*/  LDL.LU.64 R20, [R1+0xff0] ;  /* 0x000ff00001147983 */ /* 0x000ee80000300a00 */
[----:B------:R-:W2:Y:S04]  /*346d0*/  LDL.LU.64 R22, [R1+0xff8] ;  /* 0x000ff80001167983 */ /* 0x000ea80000300a00 */
[----:B--2---:R-:W-:Y:S04]  /*346e0*/  STL.64 [R1+0x3d98], R22 ;  /* 0x003d981601007387 */ /* 0x004fe80000100a00 */
[----:B---3--:R0:W-:Y:S04]  /*346f0*/  STL.64 [R1+0x3d90], R20 ;  /* 0x003d901401007387 */ /* 0x0081e80000100a00 */
[----:B0-----:R-:W2:Y:S04]  /*34700*/  LDL.LU.64 R20, [R1+0x1060] ;  /* 0x0010600001147983 */ /* 0x001ea80000300a00 */
[----:B------:R-:W2:Y:S04]  /*34710*/  LDL.LU.64 R22, [R1+0x1068] ;  /* 0x0010680001167983 */ /* 0x000ea80000300a00 */
[----:B------:R-:W3:Y:S04]  /*34720*/  LDL.LU.64 R12, [R1+0xfe0] ;  /* 0x000fe000010c7983 */ /* 0x000ee80000300a00 */
[----:B------:R-:W3:Y:S01]  /*34730*/  LDL.LU.64 R14, [R1+0xfe8] ;  /* 0x000fe800010e7983 */ /* 0x000ee20000300a00 */
[C---:B--2---:R-:W-:Y:S06]  /*34740*/  HMMA.16816.F32 R20, R4.reuse, R8, R20 ;  /* 0x000000080414723c */ /* 0x044fec0000001814 */
[----:B------:R-:W-:-:S15]  /*34750*/  HMMA.16816.F32 R8, R4, R10, R16 ;  /* 0x0000000a0408723c */ /* 0x000fde0000001810 */
[----:B------:R-:W-:-:S02]  /*34760*/  NOP ;  /* 0x0000000000007918 */ /* 0x000fc40000000000 */
[----:B------:R0:W-:Y:S04]  /*34770*/  STL.64 [R1+0x1060], R20 ;  /* 0x0010601401007387 */ /* 0x0001e80000100a00 */
[----:B------:R1:W-:Y:S04]  /*34780*/  STL.64 [R1+0x1068], R22 ;  /* 0x0010681601007387 */ /* 0x0003e80000100a00 */
[----:B0-----:R-:W2:Y:S04]  /*34790*/  LDL.LU.64 R20, [R1+0x1010] ;  /* 0x0010100001147983 */ /* 0x001ea80000300a00 */
[----:B-1----:R-:W2:Y:S04]  /*347a0*/  LDL.LU.64 R22, [R1+0x1018] ;  /* 0x0010180001167983 */ /* 0x002ea80000300a00 */
[----:B------:R-:W4:Y:S04]  /*347b0*/  LDL.LU.64 R18, [R1+0x3de0] ;  /* 0x003de00001127983 */ /* 0x000f280000300a00 */
[----:B------:R-:W4:Y:S04]  /*347c0*/  LDL.LU.64 R16, [R1+0x3dd8] ;  /* 0x003dd80001107983 */ /* 0x000f280000300a00 */
[----:B------:R0:W-:Y:S04]  /*347d0*/  STL.64 [R1+0x1050], R8 ;  /* 0x0010500801007387 */ /* 0x0001e80000100a00 */
[----:B------:R4:W-:Y:S04]  /*347e0*/  STL.64 [R1+0x1058], R10 ;  /* 0x0010580a01007387 */ /* 0x0009e80000100a00 */
[----:B0-----:R-:W4:Y:S02]  /*347f0*/  LDL.LU.64 R8, [R1+0x3dd0] ;  /* 0x003dd00001087983 */ /* 0x001f240000300a00 */
[----:B----4-:R-:W-:Y:S02]  /*34800*/  HMMA.16816.F32 R8, R4, R8, R16 ;  /* 0x000000080408723c */ /* 0x010fe40000001810 */
[----:B------:R-:W4:Y:S04]  /*34810*/  LDL.LU.64 R18, [R1+0x3dc8] ;  /* 0x003dc80001127983 */ /* 0x000f280000300a00 */
[----:B------:R-:W4:-:S15]  /*34820*/  LDL.LU.64 R16, [R1+0x3dc0] ;  /* 0x003dc00001107983 */ /* 0x000f1e0000300a00 */
[----:B------:R-:W-:-:S02]  /*34830*/  NOP ;  /* 0x0000000000007918 */ /* 0x000fc40000000000 */
[----:B------:R-:W-:Y:S04]  /*34840*/  STL.64 [R1+0x1040], R8 ;  /* 0x0010400801007387 */ /* 0x000fe80000100a00 */
[----:B------:R0:W-:Y:S04]  /*34850*/  STL.64 [R1+0x1048], R10 ;  /* 0x0010480a01007387 */ /* 0x0001e80000100a00 */
[----:B0-----:R-:W4:Y:S02]  /*34860*/  LDL.LU.64 R10, [R1+0x3db8] ;  /* 0x003db800010a7983 */ /* 0x001f240000300a00 */
[----:B----4-:R-:W-:Y:S02]  /*34870*/  HMMA.16816.F32 R8, R4, R10, R16 ;  /* 0x0000000a0408723c */ /* 0x010fe40000001810 */
[----:B------:R-:W4:Y:S04]  /*34880*/  LDL.LU.64 R18, [R1+0x3db0] ;  /* 0x003db00001127983 */ /* 0x000f280000300a00 */
[----:B------:R-:W3:-:S15]  /*34890*/  LDL.LU.64 R16, [R1+0x3da8] ;  /* 0x003da80001107983 */ /* 0x000ede0000300a00 */
[----:B------:R-:W-:-:S02]  /*348a0*/  NOP ;  /* 0x0000000000007918 */ /* 0x000fc40000000000 */
[----:B------:R-:W-:Y:S04]  /*348b0*/  STL.64 [R1+0x1030], R8 ;  /* 0x0010300801007387 */ /* 0x000fe80000100a00 */
[----:B------:R0:W-:Y:S04]  /*348c0*/  STL.64 [R1+0x1038], R10 ;  /* 0x0010380a01007387 */ /* 0x0001e80000100a00 */
[----:B0-----:R-:W2:Y:S04]  /*348d0*/  LDL R10, [R1+0x18] ;  /* 0x00001800010a7983 */ /* 0x001ea80000100800 */
[----:B------:R-:W2:Y:S01]  /*348e0*/  LDL R11, [R1+0x1c] ;  /* 0x00001c00010b7983 */ /* 0x000ea20000100800 */
[----:B----4-:R-:W-:Y:S03]  /*348f0*/  HMMA.16816.F32 R24, R4, R18, R24 ;  /* 0x000000120418723c */ /* 0x010fe60000001818 */
[----:B--2---:R0:W-:Y:S04]  /*34900*/  STL.64 [R1+0x3d68], R10 ;  /* 0x003d680a01007387 */ /* 0x0041e80000100a00 */
[----:B0-----:R-:W2:Y:S04]  /*34910*/  LDL R10, [R1+0x38] ;  /* 0x00003800010a7983 */ /* 0x001ea80000100800 */
[----:B------:R-:W2:-:S12]  /*34920*/  LDL R11, [R1+0x3c] ;  /* 0x00003c00010b7983 */ /* 0x000e980000100800 */
[----:B------:R-:W-:Y:S04]  /*34930*/  STL.64 [R1+0x1020], R24 ;  /* 0x0010201801007387 */ /* 0x000fe80000100a00 */
[----:B------:R0:W-:Y:S04]  /*34940*/  STL.64 [R1+0x1028], R26 ;  /* 0x0010281a01007387 */ /* 0x0001e80000100a00 */
[----:B0-----:R-:W4:Y:S04]  /*34950*/  LDL.LU.64 R26, [R1+0x3da0] ;  /* 0x003da000011a7983 */ /* 0x001f280000300a00 */
[----:B------:R-:W3:Y:S04]  /*34960*/  LDL.64 R18, [R1+0x10] ;  /* 0x0000100001127983 */ /* 0x000ee80000100a00 */
[----:B------:R-:W2:Y:S04]  /*34970*/  LDL R8, [R1+0x20] ;  /* 0x0000200001087983 */ /* 0x000ea80000100800 */
[----:B------:R-:W2:Y:S01]  /*34980*/  LDL R9, [R1+0x24] ;  /* 0x0000240001097983 */ /* 0x000ea20000100800 */
[C---:B----4-:R-:W-:Y:S03]  /*34990*/  HMMA.16816.F32 R24, R4.reuse, R26, R20 ;  /* 0x0000001a0418723c */ /* 0x050fe60000001814 */
[----:B---3--:R-:W-:Y:S04]  /*349a0*/  STL.64 [R1+0x3d78], R18 ;  /* 0x003d781201007387 */ /* 0x008fe80000100a00 */
[----:B------:R0:W-:Y:S04]  /*349b0*/  STL.64 [R1+0x3d70], R16 ;  /* 0x003d701001007387 */ /* 0x0001e80000100a00 */
[----:B0-----:R-:W2:Y:S04]  /*349c0*/  LDL.LU.64 R16, [R1+0x1000] ;  /* 0x0010000001107983 */ /* 0x001ea80000300a00 */
[----:B------:R-:W2:Y:S04]  /*349d0*/  LDL.LU.64 R18, [R1+0x1008] ;  /* 0x0010080001127983 */ /* 0x000ea80000300a00 */
[----:B------:R-:W3:Y:S04]  /*349e0*/  LDL.LU.64 R22, [R1+0x3d98] ;  /* 0x003d980001167983 */ /* 0x000ee80000300a00 */
[----:B------:R-:W3:Y:S04]  /*349f0*/  LDL.LU.64 R20, [R1+0x3d90] ;  /* 0x003d900001147983 */ /* 0x000ee80000300a00 */
[----:B------:R-:W-:Y:S04]  /*34a00*/  STL.64 [R1+0x1010], R24 ;  /* 0x0010101801007387 */ /* 0x000fe80000100a00 */
[----:B------:R0:W-:Y:S04]  /*34a10*/  STL.64 [R1+0x1018], R26 ;  /* 0x0010181a01007387 */ /* 0x0001e80000100a00 */
[----:B0-----:R-:W4:Y:S04]  /*34a20*/  LDL.LU.64 R26, [R1+0x3d88] ;  /* 0x003d8800011a7983 */ /* 0x001f280000300a00 */
[----:B------:R-:W3:Y:S01]  /*34a30*/  LDL.LU.64 R24, [R1+0x3d80] ;  /* 0x003d800001187983 */ /* 0x000ee20000300a00 */
[C---:B--2---:R-:W-:Y:S06]  /*34a40*/  HMMA.16816.F32 R16, R4.reuse, R10, R16 ;  /* 0x0000000a0410723c */ /* 0x044fec0000001810 */
[C---:B---3--:R-:W-:Y:S06]  /*34a50*/  HMMA.16816.F32 R20, R4.reuse, R24, R20 ;  /* 0x000000180414723c */ /* 0x048fec0000001814 */
[----:B----4-:R-:W-:Y:S11]  /*34a60*/  HMMA.16816.F32 R12, R4, R26, R12 ;  /* 0x0000001a040c723c */ /* 0x010ff6000000180c */
[----:B------:R0:W-:Y:S04]  /*34a70*/  STL.64 [R1+0x1000], R16 ;  /* 0x0010001001007387 */ /* 0x0001e80000100a00 */
[----:B------:R1:W-:Y:S04]  /*34a80*/  STL.64 [R1+0x1008], R18 ;  /* 0x0010081201007387 */ /* 0x0003e80000100a00 */
[----:B0-----:R-:W2:Y:S04]  /*34a90*/  LDL.LU.64 R16, [R1+0xfd0] ;  /* 0x000fd00001107983 */ /* 0x001ea80000300a00 */
[----:B------:R-:W-:Y:S04]  /*34aa0*/  STL.64 [R1+0xff0], R20 ;  /* 0x000ff01401007387 */ /* 0x000fe80000100a00 */
[----:B------:R-:W-:Y:S04]  /*34ab0*/  STL.64 [R1+0xff8], R22 ;  /* 0x000ff81601007387 */ /* 0x000fe80000100a00 */
[----:B-1----:R-:W2:Y:S04]  /*34ac0*/  LDL.LU.64 R18, [R1+0xfd8] ;  /* 0x000fd80001127983 */ /* 0x002ea80000300a00 */
[----:B------:R0:W-:Y:S04]  /*34ad0*/  STL.64 [R1+0xfe0], R12 ;  /* 0x000fe00c01007387 */ /* 0x0001e80000100a00 */
[----:B------:R1:W-:Y:S04]  /*34ae0*/  STL.64 [R1+0xfe8], R14 ;  /* 0x000fe80e01007387 */ /* 0x0003e80000100a00 */
[----:B0-----:R-:W3:Y:S04]  /*34af0*/  LDL.LU.64 R12, [R1+0xfc0] ;  /* 0x000fc000010c7983 */ /* 0x001ee80000300a00 */
[----:B-1----:R-:W3:Y:S04]  /*34b00*/  LDL.LU.64 R14, [R1+0xfc8] ;  /* 0x000fc800010e7983 */ /* 0x002ee80000300a00 */
[----:B------:R-:W4:Y:S04]  /*34b10*/  LDL.LU.64 R24, [R1+0xf80] ;  /* 0x000f800001187983 */ /* 0x000f280000300a00 */
[----:B------:R-:W2:Y:S04]  /*34b20*/  LDL.LU.64 R26, [R1+0xf88] ;  /* 0x000f8800011a7983 */ /* 0x000ea80000300a00 */
[----:B--2---:R-:W-:Y:S04]  /*34b30*/  STL.64 [R1+0x3d38], R26 ;  /* 0x003d381a01007387 */ /* 0x004fe80000100a00 */
[----:B----4-:R0:W-:Y:S04]  /*34b40*/  STL.64 [R1+0x3d30], R24 ;  /* 0x003d301801007387 */ /* 0x0101e80000100a00 */
[----:B0-----:R-:W2:Y:S04]  /*34b50*/  LDL.LU.64 R24, [R1+0xf90] ;  /* 0x000f900001187983 */ /* 0x001ea80000300a00 */
[----:B------:R-:W4:Y:S04]  /*34b60*/  LDL.LU.64 R26, [R1+0xf98] ;  /* 0x000f9800011a7983 */ /* 0x000f280000300a00 */
[----:B----4-:R0:W-:Y:S04]  /*34b70*/  STL.64 [R1+0x3d48], R26 ;  /* 0x003d481a01007387 */ /* 0x0101e80000100a00 */
[----:B0-----:R-:W4:Y:S01]  /*34b80*/  LDL R26, [R1+0x8] ;  /* 0x00000800011a7983 */ /* 0x001f220000100800 */
[----:B------:R-:W-:-:S03]  /*34b90*/  IMAD.MOV.U32 R27, RZ, RZ, R0 ;  /* 0x000000ffff1b7224 */ /* 0x000fc600078e0000 */
[----:B--2---:R0:W-:Y:S04]  /*34ba0*/  STL.64 [R1+0x3d40], R24 ;  /* 0x003d401801007387 */ /* 0x0041e80000100a00 */
[----:B----4-:R1:W-:Y:S04]  /*34bb0*/  STL.64 [R1+0x3d60], R26 ;  /* 0x003d601a01007387 */ /* 0x0103e80000100a00 */
[----:B0-----:R-:W2:Y:S04]  /*34bc0*/  LDL.LU.64 R24, [R1+0xfb0] ;  /* 0x000fb00001187983 */ /* 0x001ea80000300a00 */
[----:B-1----:R-:W2:Y:S04]  /*34bd0*/  LDL.LU.64 R26, [R1+0xfb8] ;  /* 0x000fb800011a7983 */ /* 0x002ea80000300a00 */
[----:B------:R-:W4:Y:S04]  /*34be0*/  LDL.LU.64 R20, [R1+0xf60] ;  /* 0x000f600001147983 */ /* 0x000f280000300a00 */
[----:B------:R-:W3:Y:S01]  /*34bf0*/  LDL.LU.64 R22, [R1+0xf68] ;  /* 0x000f680001167983 */ /* 0x000ee20000300a00 */
[C---:B------:R-:W-:Y:S03]  /*34c00*/  HMMA.16816.F32 R8, R4.reuse, R8, R16 ;  /* 0x000000080408723c */ /* 0x040fe60000001810 */
[----:B---3--:R-:W-:Y:S04]  /*34c10*/  STL.64 [R1+0x3d18], R22 ;  /* 0x003d181601007387 */ /* 0x008fe80000100a00 */
[----:B----4-:R0:W-:Y:S04]  /*34c20*/  STL.64 [R1+0x3d10], R20 ;  /* 0x003d101401007387 */ /* 0x0101e80000100a00 */
[----:B0-----:R-:W3:Y:S04]  /*34c30*/  LDL.LU.64 R20, [R1+0xf70] ;  /* 0x000f700001147983 */ /* 0x001ee80000300a00 */
[----:B------:R-:W4:Y:S04]  /*34c40*/  LDL.LU.64 R22, [R1+0xf78] ;  /* 0x000f780001167983 */ /* 0x000f280000300a00 */
[----:B----4-:R-:W-:Y:S04]  /*34c50*/  STL.64 [R1+0x3d58], R22 ;  /* 0x003d581601007387 */ /* 0x010fe80000100a00 */
[----:B---3--:R0:W-:Y:S04]  /*34c60*/  STL.64 [R1+0x3d50], R20 ;  /* 0x003d501401007387 */ /* 0x0081e80000100a00 */
[----:B0-----:R-:W3:Y:S04]  /*34c70*/  LDL.LU.64 R20, [R1+0xfa0] ;  /* 0x000fa00001147983 */ /* 0x001ee80000300a00 */
[----:B------:R-:W3:Y:S04]  /*34c80*/  LDL.LU.64 R22, [R1+0xfa8] ;  /* 0x000fa80001167983 */ /* 0x000ee80000300a00 */
[----:B------:R-:W2:Y:S04]  /*34c90*/  LDL.LU.64 R18, [R1+0x3d78] ;  /* 0x003d780001127983 */ /* 0x000ea80000300a00 */
[----:B------:R-:W4:Y:S04]  /*34ca0*/  LDL.LU.64 R16, [R1+0x3d70] ;  /* 0x003d700001107983 */ /* 0x000f280000300a00 */
[----:B------:R-:W-:Y:S04]  /*34cb0*/  STL.64 [R1+0xfd0], R8 ;  /* 0x000fd00801007387 */ /* 0x000fe80000100a00 */
[----:B------:R0:W-:Y:S04]  /*34cc0*/  STL.64 [R1+0xfd8], R10 ;  /* 0x000fd80a01007387 */ /* 0x0001e80000100a00 */
[----:B0-----:R-:W3:Y:S04]  /*34cd0*/  LDL.LU.64 R10, [R1+0x3d68] ;  /* 0x003d6800010a7983 */ /* 0x001ee80000300a00 */
[----:B------:R-:W4:Y:S01]  /*34ce0*/  LDL.LU.64 R8, [R1+0xf50] ;  /* 0x000f500001087983 */ /* 0x000f220000300a00 */
[C---:B--2---:R-:W-:Y:S06]  /*34cf0*/  HMMA.16816.F32 R24, R4.reuse, R18, R24 ;  /* 0x000000120418723c */ /* 0x044fec0000001818 */
[----:B---3--:R-:W-:Y:S01]  /*34d00*/  HMMA.16816.F32 R12, R4, R10, R12 ;  /* 0x0000000a040c723c */ /* 0x008fe2000000180c */
[----:B------:R-:W2:-:S15]  /*34d10*/  LDL.LU.64 R10, [R1+0xf58] ;  /* 0x000f5800010a7983 */ /* 0x000e9e0000300a00 */
[----:B------:R-:W-:-:S07]  /*34d20*/  NOP ;  /* 0x0000000000007918 */ /* 0x000fce0000000000 */
[----:B------:R0:W-:Y:S04]  /*34d30*/  STL.64 [R1+0xfc0], R12 ;  /* 0x000fc00c01007387 */ /* 0x0001e80000100a00 */
[----:B------:R1:W-:Y:S04]  /*34d40*/  STL.64 [R1+0xfc8], R14 ;  /* 0x000fc80e01007387 */ /* 0x0003e80000100a00 */
[----:B0-----:R-:W3:Y:S04]  /*34d50*/  LDL.LU.64 R12, [R1+0xf40] ;  /* 0x000f4000010c7983 */ /* 0x001ee80000300a00 */
[----:B-1----:R-:W3:Y:S04]  /*34d60*/  LDL.LU.64 R14, [R1+0xf48] ;  /* 0x000f4800010e7983 */ /* 0x002ee80000300a00 */
[----:B------:R-:W-:Y:S04]  /*34d70*/  STL.64 [R1+0xfb0], R24 ;  /* 0x000fb01801007387 */ /* 0x000fe80000100a00 */
[----:B------:R0:W-:Y:S04]  /*34d80*/  STL.64 [R1+0xfb8], R26 ;  /* 0x000fb81a01007387 */ /* 0x0001e80000100a00 */
[----:B0-----:R-:W4:Y:S01]  /*34d90*/  LDL.LU.64 R26, [R1+0x3d60] ;  /* 0x003d6000011a7983 */ /* 0x001f220000300a00 */
[----:B------:R-:W-:-:S03]  /*34da0*/  IMAD.MOV.U32 R0, RZ, RZ, R19 ;  /* 0x000000ffff007224 */ /* 0x000fc600078e0013 */
[----:B------:R-:W3:Y:S04]  /*34db0*/  LDL.LU R18, [R1+0x140c] ;  /* 0x00140c0001127983 */ /* 0x000ee80000300800 */
[----:B------:R-:W3:Y:S01]  /*34dc0*/  LDL.LU R19, [R1+0x1414] ;  /* 0x0014140001137983 */ /* 0x000ee20000300800 */
[----:B----4-:R-:W-:Y:S03]  /*34dd0*/  HMMA.16816.F32 R24, R4, R26, R20 ;  /* 0x0000001a0418723c */ /* 0x010fe60000001814 */
[----:B------:R-:W4:Y:S04]  /*34de0*/  LDL.LU.64 R22, [R1+0x3d58] ;  /* 0x003d580001167983 */ /* 0x000f280000300a00 */
[----:B------:R-:W4:-:S15]  /*34df0*/  LDL.LU.64 R20, [R1+0x3d50] ;  /* 0x003d500001147983 */ /* 0x000f1e0000300a00 */
[----:B------:R-:W-:-:S01]  /*34e00*/  NOP ;  /* 0x0000000000007918 */ /* 0x000fc20000000000 */
[----:B------:R-:W-:Y:S04]  /*34e10*/  STL.64 [R1+0xfa0], R24 ;  /* 0x000fa01801007387 */ /* 0x000fe80000100a00 */
[----:B------:R0:W-:Y:S04]  /*34e20*/  STL.64 [R1+0xfa8], R26 ;  /* 0x000fa81a01007387 */ /* 0x0001e80000100a00 */
[----:B0-----:R-:W2:Y:S04]  /*34e30*/  LDL.LU.64 R26, [R1+0x3d48] ;  /* 0x003d4800011a7983 */ /* 0x001ea80000300a00 */
[----:B------:R-:W2:Y:S02]  /*34e40*/  LDL.LU.64 R24, [R1+0x3d40] ;  /* 0x003d400001187983 */ /* 0x000ea40000300a00 */
[----:B--2---:R-:W-:-:S15]  /*34e50*/  HMMA.16816.F32 R24, R4, R16, R24 ;  /* 0x000000100418723c */ /* 0x004fde0000001818 */
[----:B------:R-:W-:-:S08]  /*34e60*/  NOP ;  /* 0x0000000000007918 */ /* 0x000fd00000000000 */
        /* <DEDUP_REMOVED lines=8> */
[----:B0-----:R-:W4:Y:S04]  /*34ef0*/  LDL.LU.64 R26, [R1+0x3d28] ;  /* 0x003d2800011a7983 */ /* 0x001f280000300a00 */
[----:B------:R-:W2:Y:S04]  /*34f00*/  LDL.LU.64 R24, [R1+0x3d20] ;  /* 0x003d200001187983 */ /* 0x000ea80000300a00 */
[----:B------:R-:W3:Y:S04]  /*34f10*/  LDL.LU R16, [R1+0x13fc] ;  /* 0x0013fc0001107983 */ /* 0x000ee80000300800 */
[----:B------:R-:W3:Y:S01]  /*34f20*/  LDL.LU R17, [R1+0x1404] ;  /* 0x0014040001117983 */ /* 0x000ee20000300800 */
[----:B----4-:R-:W-:-:S15]  /*34f30*/  HMMA.16816.F32 R20, R4, R26, R20 ;  /* 0x0000001a0414723c */ /* 0x010fde0000001814 */
        /* <DEDUP_REMOVED lines=10> */
[----:B------:R-:W3:Y:S04]  /*34fe0*/  LDL.LU.64 R20, [R1+0x3d00] ;  /* 0x003d000001147983 */ /* 0x000ee80000300a00 */
[----:B------:R-:W-:Y:S04]  /*34ff0*/  STL.64 [R1+0x3b90], R26 ;  /* 0x003b901a01007387 */ /* 0x000fe80000100a00 */
[----:B------:R0:W-:Y:S04]  /*35000*/  STL.64 [R1+0x3b88], R24 ;  /* 0x003b881801007387 */ /* 0x0001e80000100a00 */
[----:B0-----:R-:W4:Y:S04]  /*35010*/  LDL.LU.64 R24, [R1+0xf30] ;  /* 0x000f300001187983 */ /* 0x001f280000300a00 */
[----:B------:R-:W4:Y:S01]  /*35020*/  LDL.LU.64 R26, [R1+0xf38] ;  /* 0x000f3800011a7983 */ /* 0x000f220000300a00 */
[C---:B--2---:R-:W-:Y:S06]  /*35030*/  HMMA.16816.F32 R8, R4.reuse, R22, R8 ;  /* 0x000000160408723c */ /* 0x044fec0000001808 */
[----:B---3--:R-:W-:-:S15]  /*35040*/  HMMA.16816.F32 R12, R4, R20, R12 ;  /* 0x00000014040c723c */ /* 0x008fde000000180c */
[----:B------:R-:W-:-:S02]  /*35050*/  NOP ;  /* 0x0000000000007918 */ /* 0x000fc40000000000 */
[----:B------:R-:W-:Y:S04]  /*35060*/  STL.64 [R1+0xf50], R8 ;  /* 0x000f500801007387 */ /* 0x000fe80000100a00 */
[----:B------:R0:W-:Y:S04]  /*35070*/  STL.64 [R1+0xf58], R10 ;  /* 0x000f580a01007387 */ /* 0x0001e80000100a00 */
[----:B0-----:R-:W2:Y:S04]  /*35080*/  LDL.LU.64 R10, [R1+0x3cf8] ;  /* 0x003cf800010a7983 */ /* 0x001ea80000300a00 */
[----:B------:R-:W3:Y:S04]  /*35090*/  LDL.LU.64 R8, [R1+0x3cf0] ;  /* 0x003cf00001087983 */ /* 0x000ee80000300a00 */
[----:B------:R-:W-:Y:S04]  /*350a0*/  STL.64 [R1+0xf40], R12 ;  /* 0x000f400c01007387 */ /* 0x000fe80000100a00 */
[----:B------:R0:W-:Y:S04]  /*350b0*/  STL.64 [R1+0xf48], R14 ;  /* 0x000f480e01007387 */ /* 0x0001e80000100a00 */
[----:B0-----:R-:W4:Y:S04]  /*350c0*/  LDL.LU.64 R14, [R1+0x3ce8] ;  /* 0x003ce800010e7983 */ /* 0x001f280000300a00 */
[----:B------:R-:W3:Y:S04]  /*350d0*/  LDL.LU.64 R12, [R1+0x3ce0] ;  /* 0x003ce000010c7983 */ /* 0x000ee80000300a00 */
[----:B------:R4:W-:Y:S02]  /*350e0*/  STL.64 [R1+0x3b78], R22 ;  /* 0x003b781601007387 */ /* 0x0009e40000100a00 */
[----:B----4-:R-:W-:-:S02]  /*350f0*/  IMAD.MOV.U32 R22, RZ, RZ, R15 ;  /* 0x000000ffff167224 */ /* 0x010fc400078e000f */
[----:B------:R-:W4:Y:S01]  /*35100*/  LDL.LU R15, [R1+0x3cdc] ;  /* 0x003cdc00010f7983 */ /* 0x000f220000300800 */
[----:B--2---:R-:W-:-:S03]  /*35110*/  IMAD.MOV.U32 R23, RZ, RZ, R11 ;  /* 0x000000ffff177224 */ /* 0x004fc600078e000b */
[----:B------:R-:W2:Y:S04]  /*35120*/  LDL.LU R11, [R1+0x3cd8] ;  /* 0x003cd800010b7983 */ /* 0x000ea80000300800 */
[----:B------:R3:W-:Y:S02]  /*35130*/  STL.64 [R1+0x3b70], R20 ;  /* 0x003b701401007387 */ /* 0x0007e40000100a00 */
[----:B---3--:R-:W-:Y:S02]  /*35140*/  IMAD.MOV.U32 R20, RZ, RZ, R12 ;  /* 0x000000ffff147224 */ /* 0x008fe400078e000c */
[----:B------:R-:W-:Y:S01]  /*35150*/  IMAD.MOV.U32 R21, RZ, RZ, R13 ;  /* 0x000000ffff157224 */ /* 0x000fe200078e000d */
[----:B------:R-:W3:Y:S04]  /*35160*/  LDL.LU R12, [R1+0x3cd4] ;  /* 0x003cd400010c7983 */ /* 0x000ee80000300800 */
[----:B------:R-:W3:Y:S04]  /*35170*/  LDL.LU R13, [R1+0x3cd0] ;  /* 0x003cd000010d7983 */ /* 0x000ee80000300800 */
[----:B------:R-:W-:Y:S04]  /*35180*/  STL.64 [R1+0x3cb8], R22 ;  /* 0x003cb81601007387 */ /* 0x000fe80000100a00 */
[----:B------:R0:W-:Y:S04]  /*35190*/  STL.64 [R1+0x3cb0], R20 ;  /* 0x003cb01401007387 */ /* 0x0001e80000100a00 */
[----:B0-----:R-:W3:Y:S04]  /*351a0*/  LDL.LU.64 R20, [R1+0xf20] ;  /* 0x000f200001147983 */ /* 0x001ee80000300a00 */
[----:B------:R-:W3:Y:S01]  /*351b0*/  LDL.LU.64 R22, [R1+0xf28] ;  /* 0x000f280001167983 */ /* 0x000ee20000300a00 */
[----:B----4-:R-:W-:-:S15]  /*351c0*/  HMMA.16816.F32 R24, R4, R14, R24 ;  /* 0x0000000e0418723c */ /* 0x010fde0000001818 */
[----:B------:R-:W-:-:S08]  /*351d0*/  NOP ;  /* 0x0000000000007918 */ /* 0x000fd00000000000 */
[----:B------:R0:W-:Y:S04]  /*351e0*/  STL.64 [R1+0xf30], R24 ;  /* 0x000f301801007387 */ /* 0x0001e80000100a00 */
[----:B------:R1:W-:Y:S04]  /*351f0*/  STL.64 [R1+0xf38], R26 ;  /* 0x000f381a01007387 */ /* 0x0003e80000100a00 */
[----:B0-----:R-:W4:Y:S04]  /*35200*/  LDL.LU.64 R24, [R1+0x11a0] ;  /* 0x0011a00001187983 */ /* 0x001f280000300a00 */
[----:B-1----:R-:W2:Y:S01]  /*35210*/  LDL.LU.64 R26, [R1+0x11a8] ;  /* 0x0011a800011a7983 */ /* 0x002ea20000300a00 */
[C---:B---3--:R-:W-:Y:S03]  /*35220*/  HMMA.16816.F32 R20, R4.reuse, R12, R20 ;  /* 0x0000000c0414723c */ /* 0x048fe60000001814 */
[----:B--2---:R-:W-:Y:S04]  /*35230*/  STL.64 [R1+0x3cc8], R26 ;  /* 0x003cc81a01007387 */ /* 0x004fe80000100a00 */
[----:B----4-:R0:W-:Y:S04]  /*35240*/  STL.64 [R1+0x3cc0], R24 ;  /* 0x003cc01801007387 */ /* 0x0101e80000100a00 */
[----:B0-----:R-:W2:Y:S04]  /*35250*/  LDL.LU.64 R24, [R1+0xf10] ;  /* 0x000f100001187983 */ /* 0x001ea80000300a00 */
[----:B------:R-:W2:Y:S04]  /*35260*/  LDL.LU.64 R26, [R1+0xf18] ;  /* 0x000f1800011a7983 */ /* 0x000ea80000300a00 */
[----:B------:R0:W-:Y:S04]  /*35270*/  STL [R1+0x3b5c], R14 ;  /* 0x003b5c0e01007387 */ /* 0x0001e80000100800 */
[----:B0-----:R-:W3:Y:S04]  /*35280*/  LDL.LU R14, [R1+0x1418] ;  /* 0x00141800010e7983 */ /* 0x001ee80000300800 */
[----:B------:R0:W-:Y:S04]  /*35290*/  STL [R1+0x3b58], R15 ;  /* 0x003b580f01007387 */ /* 0x0001e80000100800 */
[----:B0-----:R-:W4:Y:S04]  /*352a0*/  LDL.LU R15, [R1+0x1410] ;  /* 0x00141000010f7983 */ /* 0x001f280000300800 */
[----:B------:R0:W-:Y:S04]  /*352b0*/  STL.64 [R1+0xf20], R20 ;  /* 0x000f201401007387 */ /* 0x0001e80000100a00 */
[----:B------:R1:W-:Y:S04]  /*352c0*/  STL.64 [R1+0xf28], R22 ;  /* 0x000f281601007387 */ /* 0x0003e80000100a00 */
[----:B0-----:R-:W3:Y:S04]  /*352d0*/  LDL.LU.64 R20, [R1+0x1190] ;  /* 0x0011900001147983 */ /* 0x001ee80000300a00 */
[----:B-1----:R-:W3:Y:S04]  /*352e0*/  LDL.LU.64 R22, [R1+0x1198] ;  /* 0x0011980001167983 */ /* 0x002ee80000300a00 */
[----:B------:R0:W-:Y:S04]  /*352f0*/  STL.64 [R1+0x3ca8], R12 ;  /* 0x003ca80c01007387 */ /* 0x0001e80000100a00 */
[----:B0-----:R-:W4:Y:S04]  /*35300*/  LDL.LU R12, [R1+0x1400] ;  /* 0x00140000010c7983 */ /* 0x001f280000300800 */
[----:B------:R-:W4:Y:S01]  /*35310*/  LDL.LU R13, [R1+0x1408] ;  /* 0x00140800010d7983 */ /* 0x000f220000300800 */
[----:B--2---:R-:W-:-:S15]  /*35320*/  HMMA.16816.F32 R24, R4, R10, R24 ;  /* 0x0000000a0418723c */ /* 0x004fde0000001818 */
[----:B------:R-:W-:-:S08]  /*35330*/  NOP ;  /* 0x0000000000007918 */ /* 0x000fd00000000000 */
[----:B------:R-:W-:Y:S04]  /*35340*/  STL.64 [R1+0xf10], R24 ;  /* 0x000f101801007387 */ /* 0x000fe80000100a00 */
[----:B------:R0:W-:Y:S04]  /*35350*/  STL.64 [R1+0xf18], R26 ;  /* 0x000f181a01007387 */ /* 0x0001e80000100a00 */
[----:B0-----:R-:W2:Y:S04]  /*35360*/  LDL.LU.64 R26, [R1+0x3cc8] ;  /* 0x003cc800011a7983 */ /* 0x001ea80000300a00 */
[----:B------:R-:W2:Y:S01]  /*35370*/  LDL.LU.64 R24, [R1+0x3cc0] ;  /* 0x003cc00001187983 */ /* 0x000ea20000300a00 */
[----:B---3--:R-:W-:Y:S01]  /*35380*/  HMMA.16816.F32 R20, R4, R2, R20 ;  /* 0x000000020414723c */ /* 0x008fe20000001814 */
[----:B----4-:R-:W-:-:S02]  /*35390*/  IMAD R18, R18, 0x100, R15 ;  /* 0x0000010012127824 */ /* 0x010fc400078e020f */
[----:B------:R-:W-:Y:S02]  /*353a0*/  IMAD R19, R19, 0x100, R14 ;  /* 0x0000010013137824 */ /* 0x000fe400078e020e */
[----:B------:R-:W-:Y:S02]  /*353b0*/  IMAD R16, R16, 0x100, R12 ;  /* 0x0000010010107824 */ /* 0x000fe400078e020c */
[----:B------:R-:W-:Y:S02]  /*353c0*/  IMAD R17, R17, 0x100, R13 ;  /* 0x0000010011117824 */ /* 0x000fe400078e020d */
[----:B------:R-:W3:Y:S04]  /*353d0*/  LDL.LU.64 R12, [R1+0xf00] ;  /* 0x000f0000010c7983 */ /* 0x000ee80000300a00 */
[----:B------:R-:W3:Y:S01]  /*353e0*/  LDL.LU.64 R14, [R1+0xf08] ;  /* 0x000f0800010e7983 */ /* 0x000ee20000300a00 */
[----:B--2---:R-:W-:-:S15]  /*353f0*/  HMMA.16816.F32 R24, R4, R8, R24 ;  /* 0x000000080418723c */ /* 0x004fde0000001818 */
[----:B------:R-:W-:-:S08]  /*35400*/  NOP ;  /* 0x0000000000007918 */ /* 0x000fd00000000000 */
[----:B------:R-:W-:Y:S04]  /*35410*/  STL.64 [R1+0x11a0], R24 ;  /* 0x0011a01801007387 */ /* 0x000fe80000100a00 */
[----:B------:R0:W-:Y:S04]  /*35420*/  STL.64 [R1+0x11a8], R26 ;  /* 0x0011a81a01007387 */ /* 0x0001e80000100a00 */
[----:B0-----:R-:W2:Y:S04]  /*35430*/  LDL.64 R26, [R1+0x18] ;  /* 0x00001800011a7983 */ /* 0x001ea80000100a00 */
[----:B------:R-:W-:Y:S04]  /*35440*/  STL.64 [R1+0x3b40], R10 ;  /* 0x003b400a01007387 */ /* 0x000fe80000100a00 */
[----:B------:R0:W-:Y:S04]  /*35450*/  STL.64 [R1+0x3b38], R8 ;  /* 0x003b380801007387 */ /* 0x0001e80000100a00 */
[----:B0-----:R-:W4:Y:S04]  /*35460*/  LDL.64 R8, [R1+0x98] ;  /* 0x0000980001087983 */ /* 0x001f280000100a00 */
[----:B------:R-:W-:Y:S04]  /*35470*/  STL.64 [R1+0x1190], R20 ;  /* 0x0011901401007387 */ /* 0x000fe80000100a00 */
[----:B------:R0:W-:Y:S04]  /*35480*/  STL.64 [R1+0x1198], R22 ;  /* 0x0011981601007387 */ /* 0x0001e80000100a00 */
[----:B0-----:R-:W4:Y:S04]  /*35490*/  LDL.LU.64 R22, [R1+0x3cb8] ;  /* 0x003cb80001167983 */ /* 0x001f280000300a00 */
[----:B------:R-:W3:Y:S04]  /*354a0*/  LDL.LU.64 R20, [R1+0x3cb0] ;  /* 0x003cb00001147983 */ /* 0x000ee80000300a00 */
[----:B------:R-:W4:Y:S04]  /*354b0*/  LDL R24, [R1+0x20] ;  /* 0x0000200001187983 */ /* 0x000f280000100800 */
[----:B------:R-:W4:Y:S04]  /*354c0*/  LDL R25, [R1+0x24] ;  /* 0x0000240001197983 */ /* 0x000f280000100800 */
[----:B--2---:R-:W-:Y:S01]  /*354d0*/  STL.64 [R1+0x3bd0], R26 ;  /* 0x003bd01a01007387 */ /* 0x004fe20000100a00 */
[----:B---3--:R-:W-:Y:S03]  /*354e0*/  HMMA.16816.F32 R4, R4, R20, R12 ;  /* 0x000000140404723c */ /* 0x008fe6000000180c */
[----:B----4-:R0:W-:Y:S04]  /*354f0*/  STL.64 [R1+0x3bc8], R24 ;  /* 0x003bc81801007387 */ /* 0x0101e80000100a00 */
[----:B0-----:R-:W2:Y:S04]  /*35500*/  LDL.LU.64 R24, [R1+0xef0] ;  /* 0x000ef00001187983 */ /* 0x001ea80000300a00 */
[----:B------:R-:W2:Y:S04]  /*35510*/  LDL.LU.64 R26, [R1+0xef8] ;  /* 0x000ef800011a7983 */ /* 0x000ea80000300a00 */
[----:B------:R-:W3:Y:S08]  /*35520*/  LDL.LU.64 R12, [R1+0x3ca8] ;  /* 0x003ca800010c7983 */ /* 0x000ef00000300a00 */
[----:B------:R-:W-:Y:S04]  /*35530*/  STL.64 [R1+0xf00], R4 ;  /* 0x000f000401007387 */ /* 0x000fe80000100a00 */
[----:B------:R0:W-:Y:S04]  /*35540*/  STL.64 [R1+0xf08], R6 ;  /* 0x000f080601007387 */ /* 0x0001e80000100a00 */
[----:B0-----:R-:W4:Y:S04]  /*35550*/  LDL R6, [R1+0x28] ;  /* 0x0000280001067983 */ /* 0x001f280000100800 */
[----:B------:R-:W4:Y:S01]  /*35560*/  LDL R7, [R1+0x2c] ;  /* 0x00002c0001077983 */ /* 0x000f220000100800 */
[----:B------:R-:W-:-:S02]  /*35570*/  F2FP.F16.E4M3.UNPACK_B R16, R16 ;  /* 0x00000010ff10723e */ /* 0x000fc400020006ff */
[----:B------:R-:W-:Y:S02]  /*35580*/  F2FP.F16.E4M3.UNPACK_B R17, R17 ;  /* 0x00000011ff11723e */ /* 0x000fe400020006ff */
[----:B------:R-:W-:Y:S02]  /*35590*/  F2FP.F16.E4M3.UNPACK_B R18, R18 ;  /* 0x00000012ff12723e */ /* 0x000fe400020006ff */
[----:B------:R-:W-:-:S07]  /*355a0*/  F2FP.F16.E4M3.UNPACK_B R19, R19 ;  /* 0x00000013ff13723e */ /* 0x000fce00020006ff */
[C---:B--2---:R-:W-:Y:S01]  /*355b0*/  HMMA.16816.F32 R24, R16.reuse, R22, R24 ;  /* 0x000000161018723c */ /* 0x044fe20000001818 */
[----:B----4-:R0:W-:Y:S04]  /*355c0*/  STL.64 [R1+0x3c20], R6 ;  /* 0x003c200601007387 */ /* 0x0101e80000100a00 */
[----:B------:R-:W2:Y:S04]  /*355d0*/  LDL.LU.64 R4, [R1+0xee0] ;  /* 0x000ee00001047983 */ /* 0x000ea80000300a00 */
[----:B0-----:R-:W2:Y:S04]  /*355e0*/  LDL.LU.64 R6, [R1+0xee8] ;  /* 0x000ee80001067983 */ /* 0x001ea80000300a00 */
[----:B------:R-:W4:Y:S04]  /*355f0*/  LDL.64 R10, [R1+0x90] ;  /* 0x00009000010a7983 */ /* 0x000f280000100a00 */
[----:B------:R-:W4:Y:S06]  /*35600*/  LDL R22, [R1+0x80] ;  /* 0x0000800001167983 */ /* 0x000f2c0000100800 */
[----:B------:R-:W-:Y:S04]  /*35610*/  STL.64 [R1+0xef0], R24 ;  /* 0x000ef01801007387 */ /* 0x000fe80000100a00 */
[----:B------:R0:W-:Y:S04]  /*35620*/  STL.64 [R1+0xef8], R26 ;  /* 0x000ef81a01007387 */ /* 0x0001e80000100a00 */
[----:B------:R-:W4:Y:S04]  /*35630*/  LDL R23, [R1+0x84] ;  /* 0x0000840001177983 */ /* 0x000f280000100800 */
[----:B------:R-:W4:Y:S04]  /*35640*/  LDL R20, [R1+0x88] ;  /* 0x0000880001147983 */ /* 0x000f280000100800 */
[----:B------:R-:W4:Y:S04]  /*35650*/  LDL R21, [R1+0x8c] ;  /* 0x00008c0001157983 */ /* 0x000f280000100800 */
[----:B0-----:R-:W3:Y:S04]  /*35660*/  LDL R26, [R1+0x30] ;  /* 0x00003000011a7983 */ /* 0x001ee80000100800 */
[----:B------:R-:W3:Y:S01]  /*35670*/  LDL R27, [R1+0x34] ;  /* 0x00003400011b7983 */ /* 0x000ee20000100800 */
[----:B--2---:R-:W-:Y:S03]  /*35680*/  HMMA.16816.F32 R4, R16, R8, R4 ;  /* 0x000000081004723c */ /* 0x004fe60000001804 */
[----:B---3--:R0:W-:-:S15]  /*35690*/  STL.64 [R1+0x3be8], R26 ;  /* 0x003be81a01007387 */ /* 0x0081de0000100a00 */
[----:B------:R-:W-:-:S05]  /*356a0*/  NOP ;  /* 0x0000000000007918 */ /* 0x000fca0000000000 */
[----:B------:R1:W-:Y:S04]  /*356b0*/  STL.64 [R1+0xee0], R4 ;  /* 0x000ee00401007387 */ /* 0x0003e80000100a00 */
[----:B------:R2:W-:Y:S04]  /*356c0*/  STL.64 [R1+0xee8], R6 ;  /* 0x000ee80601007387 */ /* 0x0005e80000100a00 */
[----:B------:R-:W3:Y:S04]  /*356d0*/  LDL R24, [R1+0x38] ;  /* 0x0000380001187983 */ /* 0x000ee80000100800 */
[----:B------:R-:W3:Y:S04]  /*356e0*/  LDL R25, [R1+0x3c] ;  /* 0x00003c0001197983 */ /* 0x000ee80000100800 */
[----:B0-----:R-:W4:Y:S04]  /*356f0*/  LDL R26, [R1+0x40] ;  /* 0x00004000011a7983 */ /* 0x001f280000100800 */
[----:B------:R-:W4:Y:S04]  /*35700*/  LDL R27, [R1+0x44] ;  /* 0x00004400011b7983 */ /* 0x000f280000100800 */
[----:B----4-:R0:W-:Y:S04]  /*35710*/  STL.64 [R1+0x3c08], R26 ;  /* 0x003c081a01007387 */ /* 0x0101e80000100a00 */
[----:B-1----:R-:W4:Y:S04]  /*35720*/  LDL R4, [R1+0x50] ;  /* 0x0000500001047983 */ /* 0x002f280000100800 */
[----:B------:R-:W4:Y:S04]  /*35730*/  LDL R5, [R1+0x54] ;  /* 0x0000540001057983 */ /* 0x000f280000100800 */
[----:B--2---:R-:W2:Y:S04]  /*35740*/  LDL R6, [R1+0x58] ;  /* 0x0000580001067983 */ /* 0x004ea80000100800 */
[----:B------:R-:W2:Y:S04]  /*35750*/  LDL R7, [R1+0x5c] ;  /* 0x00005c0001077983 */ /* 0x000ea80000100800 */
[----:B0-----:R-:W3:Y:S04]  /*35760*/  LDL R26, [R1+0x48] ;  /* 0x00004800011a7983 */ /* 0x001ee80000100800 */
[----:B------:R-:W3:Y:S04]  /*35770*/  LDL R27, [R1+0x4c] ;  /* 0x00004c00011b7983 */ /* 0x000ee80000100800 */
[----:B----4-:R0:W-:Y:S04]  /*35780*/  STL.64 [R1+0x3c30], R4 ;  /* 0x003c300401007387 */ /* 0x0101e80000100a00 */
[----:B--2---:R1:W-:Y:S04]  /*35790*/  STL.64 [R1+0x3c48], R6 ;  /* 0x003c480601007387 */ /* 0x0043e80000100a00 */
[----:B0-----:R-:W2:Y:S04]  /*357a0*/  LDL.LU.64 R4, [R1+0xed0] ;  /* 0x000ed00001047983 */ /* 0x001ea80000300a00 */
[----:B-1----:R-:W2:Y:S01]  /*357b0*/  LDL.LU.64 R6, [R1+0xed8] ;  /* 0x000ed80001067983 */ /* 0x002ea20000300a00 */
[----:B------:R-:W-:-:S02]  /*357c0*/  IMAD.MOV.U32 R14, RZ, RZ, R8 ;  /* 0x000000ffff0e7224 */ /* 0x000fc400078e0008 */
[----:B------:R-:W-:Y:S01]  /*357d0*/  IMAD.MOV.U32 R15, RZ, RZ, R9 ;  /* 0x000000ffff0f7224 */ /* 0x000fe200078e0009 */
[----:B---3--:R0:W-:Y:S04]  /*357e0*/  STL.64 [R1+0x3c00], R24 ;  /* 0x003c001801007387 */ /* 0x0081e80000100a00 */
[----:B------:R1:W-:Y:S04]  /*357f0*/  STL.64 [R1+0x3c28], R26 ;  /* 0x003c281a01007387 */ /* 0x0003e80000100a00 */
[----:B0-----:R-:W3:Y:S04]  /*35800*/  LDL.LU.64 R24, [R1+0xeb0] ;  /* 0x000eb00001187983 */ /* 0x001ee80000300a00 */
[----:B-1----:R-:W3:Y:S04]  /*35810*/  LDL.LU.64 R26, [R1+0xeb8] ;  /* 0x000eb800011a7983 */ /* 0x002ee80000300a00 */
[----:B------:R-:W-:Y:S04]  /*35820*/  STL.64 [R1+0x3b68], R14 ;  /* 0x003b680e01007387 */ /* 0x000fe80000100a00 */
[----:B------:R0:W-:Y:S04]  /*35830*/  STL.64 [R1+0x3b60], R12 ;  /* 0x003b600c01007387 */ /* 0x0001e80000100a00 */
[----:B0-----:R-:W4:Y:S04]  /*35840*/  LDL.LU.64 R12, [R1+0xec0] ;  /* 0x000ec000010c7983 */ /* 0x001f280000300a00 */
[----:B------:R-:W4:Y:S01]  /*35850*/  LDL.LU.64 R14, [R1+0xec8] ;  /* 0x000ec800010e7983 */ /* 0x000f220000300a00 */
[----:B--2---:R-:W-:-:S15]  /*35860*/  HMMA.16816.F32 R4, R16, R10, R4 ;  /* 0x0000000a1004723c */ /* 0x004fde0000001804 */
[----:B------:R-:W-:-:S08]  /*35870*/  NOP ;  /* 0x0000000000007918 */ /* 0x000fd00000000000 */
[----:B------:R0:W-:Y:S04]  /*35880*/  STL.64 [R1+0xed0], R4 ;  /* 0x000ed00401007387 */ /* 0x0001e80000100a00 */
[----:B------:R1:W-:Y:S04]  /*35890*/  STL.64 [R1+0xed8], R6 ;  /* 0x000ed80601007387 */ /* 0x0003e80000100a00 */
[----:B0-----:R-:W2:Y:S04]  /*358a0*/  LDL R4, [R1+0x60] ;  /* 0x0000600001047983 */ /* 0x001ea80000100800 */
[----:B------:R-:W2:Y:S01]  /*358b0*/  LDL R5, [R1+0x64] ;  /* 0x0000640001057983 */ /* 0x000ea20000100800 */
[----:B------:R-:W-:-:S02]  /*358c0*/  IMAD.MOV.U32 R9, RZ, RZ, R10 ;  /* 0x000000ffff097224 */ /* 0x000fc400078e000a */
[----:B------:R-:W-:Y:S01]  /*358d0*/  IMAD.MOV.U32 R8, RZ, RZ, R11 ;  /* 0x000000ffff087224 */ /* 0x000fe200078e000b */
[C---:B----4-:R-:W-:Y:S01]  /*358e0*/  HMMA.16816.F32 R12, R16.reuse, R20, R12 ;  /* 0x00000014100c723c */ /* 0x050fe2000000180c */
[----:B--2---:R-:W-:Y:S04]  /*358f0*/  STL.64 [R1+0x3c60], R4 ;  /* 0x003c600401007387 */ /* 0x004fe80000100a00 */
[----:B------:R3:W-:Y:S04]  /*35900*/  STL.64 [R1+0x3b80], R8 ;  /* 0x003b800801007387 */ /* 0x0007e80000100a00 */
[----:B-1----:R-:W2:Y:S01]  /*35910*/  LDL R6, [R1+0x68] ;  /* 0x0000680001067983 */ /* 0x002ea20000100800 */
[----:B---3--:R-:W-:-:S13]  /*35920*/  HMMA.16816.F32 R8, R16, R22, R24 ;  /* 0x000000161008723c */ /* 0x008fda0000001818 */
[----:B------:R-:W-:Y:S04]  /*35930*/  STL.64 [R1+0xec0], R12 ;  /* 0x000ec00c01007387 */ /* 0x000fe80000100a00 */
[----:B------:R-:W-:Y:S06]  /*35940*/  STL.64 [R1+0xec8], R14 ;  /* 0x000ec80e01007387 */ /* 0x000fec0000100a00 */
[----:B------:R-:W-:Y:S04]  /*35950*/  STL.64 [R1+0xeb0], R8 ;  /* 0x000eb00801007387 */ /* 0x000fe80000100a00 */
[----:B------:R-:W-:Y:S04]  /*35960*/  STL.64 [R1+0xeb8], R10 ;  /* 0x000eb80a01007387 */ /* 0x000fe80000100a00 */
[----:B------:R-:W2:Y:S04]  /*35970*/  LDL R7, [R1+0x6c] ;  /* 0x00006c0001077983 */ /* 0x000ea80000100800 */
[----:B------:R-:W3:Y:S04]  /*35980*/  LDL R4, [R1+0x70] ;  /* 0x0000700001047983 */ /* 0x000ee80000100800 */
[----:B------:R-:W3:Y:S04]  /*35990*/  LDL R5, [R1+0x74] ;  /* 0x0000740001057983 */ /* 0x000ee80000100800 */
[----:B--2---:R0:W-:Y:S04]  /*359a0*/  STL.64 [R1+0x3c78], R6 ;  /* 0x003c780601007387 */ /* 0x0041e80000100a00 */
[----:B0-----:R-:W2:Y:S04]  /*359b0*/  LDL R6, [R1+0x78] ;  /* 0x0000780001067983 */ /* 0x001ea80000100800 */
[----:B------:R-:W2:Y:S04]  /*359c0*/  LDL R7, [R1+0x7c] ;  /* 0x00007c0001077983 */ /* 0x000ea80000100800 */
[----:B---3--:R-:W-:Y:S04]  /*359d0*/  STL.64 [R1+0x3c90], R4 ;  /* 0x003c900401007387 */ /* 0x008fe80000100a00 */
[----:B------:R-:W3:Y:S04]  /*359e0*/  LDL.LU.64 R24, [R1+0xe50] ;  /* 0x000e500001187983 */ /* 0x000ee80000300a00 */
[----:B------:R-:W4:Y:S04]  /*359f0*/  LDL.LU.64 R26, [R1+0xe58] ;  /* 0x000e5800011a7983 */ /* 0x000f280000300a00 */
[----:B----4-:R-:W-:Y:S04]  /*35a00*/  STL.64 [R1+0x3c40], R26 ;  /* 0x003c401a01007387 */ /* 0x010fe80000100a00 */
[----:B---3--:R0:W-:Y:S04]  /*35a10*/  STL.64 [R1+0x3c38], R24 ;  /* 0x003c381801007387 */ /* 0x0081e80000100a00 */
[----:B0-----:R-:W3:Y:S04]  /*35a20*/  LDL.LU.64 R24, [R1+0xe60] ;  /* 0x000e600001187983 */ /* 0x001ee80000300a00 */
        /* <DEDUP_REMOVED lines=15> */
[----:B0-----:R-:W2:Y:S04]  /*35b20*/  LDL.LU.64 R24, [R1+0xea0] ;  /* 0x000ea00001187983 */ /* 0x001ea80000300a00 */
[----:B------:R-:W2:Y:S04]  /*35b30*/  LDL.LU.64 R26, [R1+0xea8] ;  /* 0x000ea800011a7983 */ /* 0x000ea80000300a00 */
[----:B------:R-:W3:Y:S04]  /*35b40*/  LDL.LU.64 R12, [R1+0xe30] ;  /* 0x000e3000010c7983 */ /* 0x000ee80000300a00 */
[----:B------:R-:W4:Y:S04]  /*35b50*/  LDL.LU.64 R14, [R1+0xe38] ;  /* 0x000e3800010e7983 */ /* 0x000f280000300a00 */
[----:B----4-:R-:W-:Y:S04]  /*35b60*/  STL.64 [R1+0x3c18], R14 ;  /* 0x003c180e01007387 */ /* 0x010fe80000100a00 */
[----:B---3--:R0:W-:Y:S04]  /*35b70*/  STL.64 [R1+0x3c10], R12 ;  /* 0x003c100c01007387 */ /* 0x0081e80000100a00 */
[----:B0-----:R-:W3:Y:S04]  /*35b80*/  LDL.LU.64 R12, [R1+0xe40] ;  /* 0x000e4000010c7983 */ /* 0x001ee80000300a00 */
[----:B------:R-:W3:Y:S04]  /*35b90*/  LDL.LU.64 R14, [R1+0xe48] ;  /* 0x000e4800010e7983 */ /* 0x000ee80000300a00 */
[----:B------:R-:W4:Y:S04]  /*35ba0*/  LDL.LU.64 R20, [R1+0xdf0] ;  /* 0x000df00001147983 */ /* 0x000f280000300a00 */
[----:B------:R-:W3:Y:S01]  /*35bb0*/  LDL.LU.64 R22, [R1+0xdf8] ;  /* 0x000df80001167983 */ /* 0x000ee20000300a00 */
[C---:B--2---:R-:W-:Y:S03]  /*35bc0*/  HMMA.16816.F32 R4, R16.reuse, R6, R24 ;  /* 0x000000061004723c */ /* 0x044fe60000001818 */
[----:B---3--:R-:W-:Y:S04]  /*35bd0*/  STL.64 [R1+0x3be0], R22 ;  /* 0x003be01601007387 */ /* 0x008fe80000100a00 */
[----:B----4-:R0:W-:Y:S04]  /*35be0*/  STL.64 [R1+0x3bd8], R20 ;  /* 0x003bd81401007387 */ /* 0x0101e80000100a00 */
[----:B0-----:R-:W2:Y:S04]  /*35bf0*/  LDL.LU.64 R20, [R1+0xe10] ;  /* 0x000e100001147983 */ /* 0x001ea80000300a00 */
[----:B------:R-:W3:Y:S04]  /*35c00*/  LDL.LU.64 R22, [R1+0xe18] ;  /* 0x000e180001167983 */ /* 0x000ee80000300a00 */
[----:B---3--:R-:W-:Y:S04]  /*35c10*/  STL.64 [R1+0x3bf8], R22 ;  /* 0x003bf81601007387 */ /* 0x008fe80000100a00 */
[----:B--2---:R0:W-:Y:S04]  /*35c20*/  STL.64 [R1+0x3bf0], R20 ;  /* 0x003bf01401007387 */ /* 0x0041e80000100a00 */
[----:B0-----:R-:W2:Y:S04]  /*35c30*/  LDL.LU.64 R20, [R1+0xe20] ;  /* 0x000e200001147983 */ /* 0x001ea80000300a00 */
[----:B------:R-:W2:Y:S04]  /*35c40*/  LDL.LU.64 R22, [R1+0xe28] ;  /* 0x000e280001167983 */ /* 0x000ea80000300a00 */
[----:B------:R-:W3:Y:S04]  /*35c50*/  LDL.LU.64 R8, [R1+0xde0] ;  /* 0x000de00001087983 */ /* 0x000ee80000300a00 */
[----:B------:R-:W3:Y:S04]  /*35c60*/  LDL.LU.64 R10, [R1+0xde8] ;  /* 0x000de800010a7983 */ /* 0x000ee80000300a00 */
        /* <DEDUP_REMOVED lines=14> */
[----:B------:R-:W4:-:S15]  /*35d50*/  LDL.LU.64 R24, [R1+0x3c68] ;  /* 0x003c680001187983 */ /* 0x000f1e0000300a00 */
[----:B------:R-:W-:-:S02]  /*35d60*/  NOP ;  /* 0x0000000000007918 */ /* 0x000fc40000000000 */
        /* <DEDUP_REMOVED lines=18> */
[----:B------:R-:W4:-:S15]  /*35e90*/  LDL.LU.64 R26, [R1+0x3c28] ;  /* 0x003c2800011a7983 */ /* 0x000f1e0000300a00 */
[----:B------:R-:W-:-:S06]  /*35ea0*/  NOP ;  /* 0x0000000000007918 */ /* 0x000fcc0000000000 */
[----:B------:R-:W-:Y:S04]  /*35eb0*/  STL.64 [R1+0xe50], R4 ;  /* 0x000e500401007387 */ /* 0x000fe80000100a00 */
[----:B------:R0:W-:Y:S04]  /*35ec0*/  STL.64 [R1+0xe58], R6 ;  /* 0x000e580601007387 */ /* 0x0001e80000100a00 */
[----:B0-----:R-:W3:Y:S04]  /*35ed0*/  LDL.LU.64 R6, [R1+0x3c20] ;  /* 0x003c200001067983 */ /* 0x001ee80000300a00 */
[----:B------:R-:W3:Y:S01]  /*35ee0*/  LDL R4, [R1+0x10] ;  /* 0x0000100001047983 */ /* 0x000ee20000100800 */
[----:B----4-:R-:W-:Y:S03]  /*35ef0*/  HMMA.16816.F32 R24, R16, R26, R12 ;  /* 0x0000001a1018723c */ /* 0x010fe6000000180c */
[----:B------:R-:W4:Y:S04]  /*35f00*/  LDL.LU.64 R14, [R1+0x3c18] ;  /* 0x003c1800010e7983 */ /* 0x000f280000300a00 */
[----:B------:R-:W4:-:S15]  /*35f10*/  LDL.LU.64 R12, [R1+0x3c10] ;  /* 0x003c1000010c7983 */ /* 0x000f1e0000300a00 */
[----:B------:R-:W-:-:S01]  /*35f20*/  NOP ;  /* 0x0000000000007918 */ /* 0x000fc20000000000 */
[----:B------:R-:W-:Y:S04]  /*35f30*/  STL.64 [R1+0xe40], R24 ;  /* 0x000e401801007387 */ /* 0x000fe80000100a00 */
[----:B------:R0:W-:Y:S04]  /*35f40*/  STL.64 [R1+0xe48], R26 ;  /* 0x000e481a01007387 */ /* 0x0001e80000100a00 */
[----:B0-----:R-:W4:Y:S04]  /*35f50*/  LDL.LU.64 R26, [R1+0x3c08] ;  /* 0x003c0800011a7983 */ /* 0x001f280000300a00 */
[----:B------:R-:W2:Y:S01]  /*35f60*/  LDL.LU.64 R24, [R1+0x3c00] ;  /* 0x003c000001187983 */ /* 0x000ea20000300a00 */
[----:B----4-:R-:W-:-:S15]  /*35f70*/  HMMA.16816.F32 R12, R16, R26, R12 ;  /* 0x0000001a100c723c */ /* 0x010fde000000180c */
[----:B------:R-:W-:-:S08]  /*35f80*/  NOP ;  /* 0x0000000000007918 */ /* 0x000fd00000000000 */
[----:B------:R-:W-:Y:S04]  /*35f90*/  STL.64 [R1+0xe30], R12 ;  /* 0x000e300c01007387 */ /* 0x000fe80000100a00 */
[----:B------:R0:W-:Y:S04]  /*35fa0*/  STL.64 [R1+0xe38], R14 ;  /* 0x000e380e01007387 */ /* 0x0001e80000100a00 */
[----:B0-----:R-:W4:Y:S01]  /*35fb0*/  LDL.64 R14, [R1+0x8] ;  /* 0x00000800010e7983 */ /* 0x001f220000100a00 */
[C---:B--2---:R-:W-:Y:S03]  /*35fc0*/  HMMA.16816.F32 R24, R16.reuse, R24, R20 ;  /* 0x000000181018723c */ /* 0x044fe60000001814 */
[----:B----4-:R0:W-:Y:S04]  /*35fd0*/  STL.64 [R1+0x3bc0], R14 ;  /* 0x003bc00e01007387 */ /* 0x0101e80000100a00 */
[----:B------:R-:W3:Y:S04]  /*35fe0*/  LDL.LU.64 R12, [R1+0xe00] ;  /* 0x000e0000010c7983 */ /* 0x000ee80000300a00 */
[----:B0-----:R-:W3:Y:S04]  /*35ff0*/  LDL.LU.64 R14, [R1+0xe08] ;  /* 0x000e0800010e7983 */ /* 0x001ee80000300a00 */
[----:B------:R-:W2:Y:S04]  /*36000*/  LDL.LU.64 R22, [R1+0x3bf8] ;  /* 0x003bf80001167983 */ /* 0x000ea80000300a00 */
[----:B------:R-:W2:Y:S04]  /*36010*/  LDL.LU.64 R20, [R1+0x3bf0] ;  /* 0x003bf00001147983 */ /* 0x000ea80000300a00 */
[----:B------:R-:W-:Y:S04]  /*36020*/  STL.64 [R1+0xe20], R24 ;  /* 0x000e201801007387 */ /* 0x000fe80000100a00 */
[----:B------:R0:W-:Y:S04]  /*36030*/  STL.64 [R1+0xe28], R26 ;  /* 0x000e281a01007387 */ /* 0x0001e80000100a00 */
[----:B0-----:R-:W2:Y:S02]  /*36040*/  LDL.LU.64 R26, [R1+0x3be8] ;  /* 0x003be800011a7983 */ /* 0x001ea40000300a00 */
[----:B--2---:R-:W-:Y:S02]  /*36050*/  HMMA.16816.F32 R24, R16, R26, R20 ;  /* 0x0000001a1018723c */ /* 0x004fe40000001814 */
[----:B------:R-:W2:Y:S04]  /*36060*/  LDL.LU.64 R22, [R1+0x3be0] ;  /* 0x003be00001167983 */ /* 0x000ea80000300a00 */
[----:B------:R-:W2:-:S15]  /*36070*/  LDL.LU.64 R20, [R1+0x3bd8] ;  /* 0x003bd80001147983 */ /* 0x000e9e0000300a00 */
[----:B------:R-:W-:-:S02]  /*36080*/  NOP ;  /* 0x0000000000007918 */ /* 0x000fc40000000000 */
[----:B------:R-:W-:Y:S04]  /*36090*/  STL.64 [R1+0xe10], R24 ;  /* 0x000e101801007387 */ /* 0x000fe80000100a00 */
[----:B------:R0:W-:Y:S04]  /*360a0*/  STL.64 [R1+0xe18], R26 ;  /* 0x000e181a01007387 */ /* 0x0001e80000100a00 */
[----:B0-----:R-:W4:Y:S04]  /*360b0*/  LDL.LU.64 R26, [R1+0x3bd0] ;  /* 0x003bd000011a7983 */ /* 0x001f280000300a00 */
[----:B------:R-:W2:Y:S01]  /*360c0*/  LDL.LU.64 R24, [R1+0x3bc8] ;  /* 0x003bc80001187983 */ /* 0x000ea20000300a00 */
[----:B---3--:R-:W-:-:S15]  /*360d0*/  HMMA.16816.F32 R12, R16, R6, R12 ;  /* 0x00000006100c723c */ /* 0x008fde000000180c */
[----:B------:R-:W-:-:S08]  /*360e0*/  NOP ;  /* 0x0000000000007918 */ /* 0x000fd00000000000 */
[----:B------:R-:W-:Y:S04]  /*360f0*/  STL.64 [R1+0xe00], R12 ;  /* 0x000e000c01007387 */ /* 0x000fe80000100a00 */
[----:B------:R2:W-:Y:S01]  /*36100*/  STL.64 [R1+0xe08], R14 ;  /* 0x000e080e01007387 */ /* 0x0005e20000100a00 */
[----:B------:R-:W-:Y:S01]  /*36110*/  IMAD.MOV.U32 R5, RZ, RZ, R0 ;  /* 0x000000ffff057224 */ /* 0x000fe200078e0000 */
[C---:B--2---:R-:W-:Y:S06]  /*36120*/  HMMA.16816.F32 R12, R16.reuse, R24, R20 ;  /* 0x00000018100c723c */ /* 0x044fec0000001814 */
[----:B----4-:R-:W-:Y:S06]  /*36130*/  HMMA.16816.F32 R8, R16, R26, R8 ;  /* 0x0000001a1008723c */ /* 0x010fec0000001808 */
[----:B------:R-:W-:-:S11]  /*36140*/  IMAD.MOV.U32 R0, RZ, RZ, R27 ;  /* 0x000000ffff007224 */ /* 0x000fd600078e001b */
[----:B------:R0:W-:Y:S04]  /*36150*/  STL.64 [R1+0xdf0], R12 ;  /* 0x000df00c01007387 */ /* 0x0001e80000100a00 */
[----:B------:R1:W-:Y:S04]  /*36160*/  STL.64 [R1+0xdf8], R14 ;  /* 0x000df80e01007387 */ /* 0x0003e80000100a00 */
[----:B0-----:R-:W2:Y:S04]  /*36170*/  LDL.LU.64 R12, [R1+0xdd0] ;  /* 0x000dd000010c7983 */ /* 0x001ea80000300a00 */
[----:B------:R-:W-:Y:S04]  /*36180*/  STL.64 [R1+0xde0], R8 ;  /* 0x000de00801007387 */ /* 0x000fe80000100a00 */
[----:B------:R-:W-:Y:S04]  /*36190*/  STL.64 [R1+0xde8], R10 ;  /* 0x000de80a01007387 */ /* 0x000fe80000100a00 */
[----:B-1----:R-:W2:Y:S04]  /*361a0*/  LDL.LU.64 R14, [R1+0xdd8] ;  /* 0x000dd800010e7983 */ /* 0x002ea80000300a00 */
[----:B------:R-:W3:Y:S04]  /*361b0*/  LDL.LU.64 R24, [R1+0xda0] ;  /* 0x000da00001187983 */ /* 0x000ee80000300a00 */
[----:B------:R-:W4:Y:S04]  /*361c0*/  LDL.LU.64 R26, [R1+0xda8] ;  /* 0x000da800011a7983 */ /* 0x000f280000300a00 */
[----:B----4-:R0:W-:Y:S04]  /*361d0*/  STL.64 [R1+0x3ba0], R26 ;  /* 0x003ba01a01007387 */ /* 0x0101e80000100a00 */
[----:B0-----:R-:W4:Y:S04]  /*361e0*/  LDL R26, [R1] ;  /* 0x00000000011a7983 */ /* 0x001f280000100800 */
[----:B------:R-:W4:Y:S04]  /*361f0*/  LDL R27, [R1+0x4] ;  /* 0x00000400011b7983 */ /* 0x000f280000100800 */
[----:B---3--:R0:W-:Y:S01]  /*36200*/  STL.64 [R1+0x3b98], R24 ;  /* 0x003b981801007387 */ /* 0x0081e20000100a00 */
[C---:B--2---:R-:W-:Y:S03]  /*36210*/  HMMA.16816.F32 R12, R16.reuse, R4, R12 ;  /* 0x00000004100c723c */ /* 0x044fe6000000180c */
[----:B----4-:R1:W-:Y:S04]  /*36220*/  STL.64 [R1+0x3bb8], R26 ;  /* 0x003bb81a01007387 */ /* 0x0103e80000100a00 */
[----:B0-----:R-:W2:Y:S04]  /*36230*/  LDL.LU.64 R24, [R1+0xdc0] ;  /* 0x000dc00001187983 */ /* 0x001ea80000300a00 */
[----:B-1----:R-:W2:Y:S04]  /*36240*/  LDL.LU.64 R26, [R1+0xdc8] ;  /* 0x000dc800011a7983 */ /* 0x002ea80000300a00 */
[----:B------:R-:W3:Y:S04]  /*36250*/  LDL.LU.64 R8, [R1+0xd90] ;  /* 0x000d900001087983 */ /* 0x000ee80000300a00 */
[----:B------:R-:W4:Y:S04]  /*36260*/  LDL.LU.64 R10, [R1+0xd98] ;  /* 0x000d9800010a7983 */ /* 0x000f280000300a00 */
[----:B----4-:R-:W-:Y:S04]  /*36270*/  STL.64 [R1+0x3bb0], R10 ;  /* 0x003bb00a01007387 */ /* 0x010fe80000100a00 */
[----:B---3--:R0:W-:Y:S04]  /*36280*/  STL.64 [R1+0x3ba8], R8 ;  /* 0x003ba80801007387 */ /* 0x0081e80000100a00 */
[----:B0-----:R-:W3:Y:S04]  /*36290*/  LDL.LU.64 R8, [R1+0xdb0] ;  /* 0x000db00001087983 */ /* 0x001ee80000300a00 */
[----:B------:R-:W3:Y:S04]  /*362a0*/  LDL.LU.64 R10, [R1+0xdb8] ;  /* 0x000db800010a7983 */ /* 0x000ee80000300a00 */
[----:B------:R-:W4:Y:S04]  /*362b0*/  LDL.LU.64 R20, [R1+0xd80] ;  /* 0x000d800001147983 */ /* 0x000f280000300a00 */
[----:B------:R-:W4:Y:S04]  /*362c0*/  LDL.LU.64 R22, [R1+0xd88] ;  /* 0x000d880001167983 */ /* 0x000f280000300a00 */
[----:B------:R-:W3:Y:S04]  /*362d0*/  LDL.LU R6, [R1+0x142c] ;  /* 0x00142c0001067983 */ /* 0x000ee80000300800 */
[----:B------:R-:W3:Y:S04]  /*362e0*/  LDL.LU R7, [R1+0x1434] ;  /* 0x0014340001077983 */ /* 0x000ee80000300800 */
[----:B------:R-:W-:Y:S04]  /*362f0*/  STL [R1+0x3ae0], R0 ;  /* 0x003ae00001007387 */ /* 0x000fe80000100800 */
[----:B------:R-:W-:Y:S04]  /*36300*/  STL.64 [R1+0xdd0], R12 ;  /* 0x000dd00c01007387 */ /* 0x000fe80000100a00 */
[----:B------:R0:W-:Y:S04]  /*36310*/  STL.64 [R1+0xdd8], R14 ;  /* 0x000dd80e01007387 */ /* 0x0001e80000100a00 */
[----:B0-----:R-:W2:Y:S04]  /*36320*/  LDL.LU.64 R14, [R1+0x3bc0] ;  /* 0x003bc000010e7983 */ /* 0x001ea80000300a00 */
[----:B------:R-:W4:Y:S04]  /*36330*/  LDL.LU R4, [R1+0x141c] ;  /* 0x00141c0001047983 */ /* 0x000f280000300800 */
[----:B------:R-:W4:Y:S01]  /*36340*/  LDL.LU R5, [R1+0x1424] ;  /* 0x0014240001057983 */ /* 0x000f220000300800 */
[----:B--2---:R-:W-:Y:S03]  /*36350*/  HMMA.16816.F32 R24, R16, R14, R24 ;  /* 0x0000000e1018723c */ /* 0x004fe60000001818 */
[----:B---3--:R-:W-:Y:S04]  /*36360*/  STL.64 [R1+0x3b50], R6 ;  /* 0x003b500601007387 */ /* 0x008fe80000100a00 */
[----:B----4-:R0:W-:Y:S04]  /*36370*/  STL.64 [R1+0x3b48], R4 ;  /* 0x003b480401007387 */ /* 0x0101e80000100a00 */
[----:B0-----:R-:W2:Y:S04]  /*36380*/  LDL.LU.64 R4, [R1+0xd70] ;  /* 0x000d700001047983 */ /* 0x001ea80000300a00 */
[----:B------:R-:W2:Y:S08]  /*36390*/  LDL.LU.64 R6, [R1+0xd78] ;  /* 0x000d780001067983 */ /* 0x000eb00000300a00 */
[----:B------:R-:W-:Y:S04]  /*363a0*/  STL.64 [R1+0xdc0], R24 ;  /* 0x000dc01801007387 */ /* 0x000fe80000100a00 */
[----:B------:R0:W-:Y:S04]  /*363b0*/  STL.64 [R1+0xdc8], R26 ;  /* 0x000dc81a01007387 */ /* 0x0001e80000100a00 */
[----:B0-----:R-:W3:Y:S01]  /*363c0*/  LDL.LU.64 R26, [R1+0x3bb8] ;  /* 0x003bb800011a7983 */ /* 0x001ee20000300a00 */
[----:B------:R-:W-:-:S03]  /*363d0*/  IMAD.MOV.U32 R0, RZ, RZ, R15 ;  /* 0x000000ffff007224 */ /* 0x000fc600078e000f */
[----:B------:R-:W4:Y:S04]  /*363e0*/  LDL.LU.64 R12, [R1+0xd60] ;  /* 0x000d6000010c7983 */ /* 0x000f280000300a00 */
[----:B------:R-:W4:Y:S01]  /*363f0*/  LDL.LU.64 R14, [R1+0xd68] ;  /* 0x000d6800010e7983 */ /* 0x000f220000300a00 */
[----:B---3--:R-:W-:Y:S03]  /*36400*/  HMMA.16816.F32 R24, R16, R26, R8 ;  /* 0x0000001a1018723c */ /* 0x008fe60000001808 */
[----:B------:R-:W3:Y:S04]  /*36410*/  LDL.LU.64 R10, [R1+0x3bb0] ;  /* 0x003bb000010a7983 */ /* 0x000ee80000300a00 */
[----:B------:R-:W3:-:S15]  /*36420*/  LDL.LU.64 R8, [R1+0x3ba8] ;  /* 0x003ba80001087983 */ /* 0x000ede0000300a00 */
        /* <DEDUP_REMOVED lines=9> */
[----:B0-----:R-:W3:Y:S04]  /*364c0*/  LDL.LU.64 R26, [R1+0x3b90] ;  /* 0x003b9000011a7983 */ /* 0x001ee80000300a00 */
[----:B------:R-:W2:Y:S04]  /*364d0*/  LDL.LU.64 R24, [R1+0x3b88] ;  /* 0x003b880001187983 */ /* 0x000ea80000300a00 */
[----:B------:R-:W-:Y:S01]  /*364e0*/  STL.64 [R1+0x3ae8], R28 ;  /* 0x003ae81c01007387 */ /* 0x000fe20000100a00 */
[C---:B---3--:R-:W-:Y:S06]  /*364f0*/  HMMA.16816.F32 R8, R16.reuse, R26, R8 ;  /* 0x0000001a1008723c */ /* 0x048fec0000001808 */
[----:B--2---:R-:W-:-:S15]  /*36500*/  HMMA.16816.F32 R20, R16, R24, R20 ;  /* 0x000000181014723c */ /* 0x004fde0000001814 */
[----:B------:R-:W-:-:S02]  /*36510*/  NOP ;  /* 0x0000000000007918 */ /* 0x000fc40000000000 */
[----:B------:R0:W-:Y:S04]  /*36520*/  STL.64 [R1+0xd90], R8 ;  /* 0x000d900801007387 */ /* 0x0001e80000100a00 */
[----:B------:R-:W-:Y:S04]  /*36530*/  STL.64 [R1+0xd98], R10 ;  /* 0x000d980a01007387 */ /* 0x000fe80000100a00 */
[----:B0-----:R-:W2:Y:S04]  /*36540*/  LDL.LU.64 R8, [R1+0x3b80] ;  /* 0x003b800001087983 */ /* 0x001ea80000300a00 */
[----:B------:R-:W-:Y:S04]  /*36550*/  STL.64 [R1+0xd80], R20 ;  /* 0x000d801401007387 */ /* 0x000fe80000100a00 */
[----:B------:R0:W-:Y:S04]  /*36560*/  STL.64 [R1+0xd88], R22 ;  /* 0x000d881601007387 */ /* 0x0001e80000100a00 */
[----:B0-----:R-:W3:Y:S04]  /*36570*/  LDL.LU.64 R22, [R1+0x3b78] ;  /* 0x003b780001167983 */ /* 0x001ee80000300a00 */
[----:B------:R-:W4:Y:S04]  /*36580*/  LDL.LU.64 R20, [R1+0x3b70] ;  /* 0x003b700001147983 */ /* 0x000f280000300a00 */
[----:B------:R-:W-:Y:S04]  /*36590*/  STL.64 [R1+0x39f8], R26 ;  /* 0x0039f81a01007387 */ /* 0x000fe80000100a00 */
[----:B------:R-:W-:Y:S01]  /*365a0*/  STL.64 [R1+0x39f0], R24 ;  /* 0x0039f01801007387 */ /* 0x000fe20000100a00 */
[C---:B---3--:R-:W-:Y:S06]  /*365b0*/  HMMA.16816.F32 R4, R16.reuse, R22, R4 ;  /* 0x000000161004723c */ /* 0x048fec0000001804 */
[----:B----4-:R-:W-:Y:S01]  /*365c0*/  HMMA.16816.F32 R12, R16, R20, R12 ;  /* 0x00000014100c723c */ /* 0x010fe2000000180c */
[----:B--2---:R-:W-:-:S02]  /*365d0*/  IMAD.MOV.U32 R28, RZ, RZ, R9 ;  /* 0x000000ffff1c7224 */ /* 0x004fc400078e0009 */
[----:B------:R-:W-:-:S14]  /*365e0*/  IMAD.MOV.U32 R29, RZ, RZ, R8 ;  /* 0x000000ffff1d7224 */ /* 0x000fdc00078e0008 */
[----:B------:R0:W-:Y:S04]  /*365f0*/  STL.64 [R1+0xd70], R4 ;  /* 0x000d700401007387 */ /* 0x0001e80000100a00 */
[----:B------:R1:W-:Y:S04]  /*36600*/  STL.64 [R1+0xd78], R6 ;  /* 0x000d780601007387 */ /* 0x0003e80000100a00 */
[----:B0-----:R-:W2:Y:S04]  /*36610*/  LDL.LU.64 R4, [R1+0xd50] ;  /* 0x000d500001047983 */ /* 0x001ea80000300a00 */
[----:B-1----:R-:W2:Y:S04]  /*36620*/  LDL.LU.64 R6, [R1+0xd58] ;  /* 0x000d580001067983 */ /* 0x002ea80000300a00 */
[----:B------:R-:W3:Y:S04]  /*36630*/  LDL.LU.64 R8, [R1+0xd40] ;  /* 0x000d400001087983 */ /* 0x000ee80000300a00 */
[----:B------:R-:W3:Y:S04]  /*36640*/  LDL.LU.64 R10, [R1+0xd48] ;  /* 0x000d4800010a7983 */ /* 0x000ee80000300a00 */
[----:B------:R-:W4:Y:S04]  /*36650*/  LDL.64 R24, [R1+0xa0] ;  /* 0x0000a00001187983 */ /* 0x000f280000100a00 */
[----:B------:R-:W-:Y:S04]  /*36660*/  STL.64 [R1+0xd60], R12 ;  /* 0x000d600c01007387 */ /* 0x000fe80000100a00 */
[----:B------:R0:W-:Y:S04]  /*36670*/  STL.64 [R1+0xd68], R14 ;  /* 0x000d680e01007387 */ /* 0x0001e80000100a00 */
[----:B0-----:R-:W2:Y:S04]  /*36680*/  LDL.LU.64 R14, [R1+0x3b68] ;  /* 0x003b6800010e7983 */ /* 0x001ea80000300a00 */
[----:B------:R-:W3:Y:S01]  /*36690*/  LDL.LU.64 R12, [R1+0x3b60] ;  /* 0x003b6000010c7983 */ /* 0x000ee20000300a00 */
[----:B--2---:R-:W-:-:S02]  /*366a0*/  IMAD.MOV.U32 R26, RZ, RZ, R14 ;  /* 0x000000ffff1a7224 */ /* 0x004fc400078e000e */
[----:B------:R-:W-:Y:S01]  /*366b0*/  IMAD.MOV.U32 R27, RZ, RZ, R15 ;  /* 0x000000ffff1b7224 */ /* 0x000fe200078e000f */
[----:B------:R-:W2:Y:S04]  /*366c0*/  LDL.LU R14, [R1+0x3b5c] ;  /* 0x003b5c00010e7983 */ /* 0x000ea80000300800 */
[----:B------:R-:W2:Y:S01]  /*366d0*/  LDL.LU R15, [R1+0x3b58] ;  /* 0x003b5800010f7983 */ /* 0x000ea20000300800 */
[C---:B---3--:R-:W-:Y:S03]  /*366e0*/  HMMA.16816.F32 R8, R16.reuse, R12, R8 ;  /* 0x0000000c1008723c */ /* 0x048fe60000001808 */
[----:B------:R0:W-:Y:S04]  /*366f0*/  STL.64 [R1+0x3b10], R26 ;  /* 0x003b101a01007387 */ /* 0x0001e80000100a00 */
[----:B0-----:R-:W3:Y:S04]  /*36700*/  LDL.LU R26, [R1+0x1430] ;  /* 0x00143000011a7983 */ /* 0x001ee80000300800 */
[----:B------:R-:W3:Y:S04]  /*36710*/  LDL.LU R27, [R1+0x1438] ;  /* 0x00143800011b7983 */ /* 0x000ee80000300800 */
[----:B----4-:R0:W-:Y:S04]  /*36720*/  STL.64 [R1+0x3b08], R24 ;  /* 0x003b081801007387 */ /* 0x0101e80000100a00 */
[----:B0-----:R-:W4:Y:S04]  /*36730*/  LDL.LU R24, [R1+0x1420] ;  /* 0x0014200001187983 */ /* 0x001f280000300800 */
[----:B------:R-:W3:Y:S04]  /*36740*/  LDL.LU R25, [R1+0x1428] ;  /* 0x0014280001197983 */ /* 0x000ee80000300800 */
[----:B------:R-:W-:Y:S04]  /*36750*/  STL [R1+0x39ec], R20 ;  /* 0x0039ec1401007387 */ /* 0x000fe80000100800 */
[----:B------:R0:W-:Y:S04]  /*36760*/  STL [R1+0x39e8], R21 ;  /* 0x0039e81501007387 */ /* 0x0001e80000100800 */
[----:B------:R1:W-:Y:S04]  /*36770*/  STL.64 [R1+0x3b00], R22 ;  /* 0x003b001601007387 */ /* 0x0003e80000100a00 */
[----:B0-----:R-:W4:Y:S04]  /*36780*/  LDL.LU.64 R20, [R1+0xd30] ;  /* 0x000d300001147983 */ /* 0x001f280000300a00 */
[----:B-1----:R-:W4:Y:S01]  /*36790*/  LDL.LU.64 R22, [R1+0xd38] ;  /* 0x000d380001167983 */ /* 0x002f220000300a00 */
        /* <DEDUP_REMOVED lines=9> */
[----:B------:R-:W2:Y:S04]  /*36830*/  LDL.LU.64 R8, [R1+0x3b38] ;  /* 0x003b380001087983 */ /* 0x000ea80000300a00 */
[----:B------:R-:W-:Y:S04]  /*36840*/  STL.64 [R1+0x39d0], R14 ;  /* 0x0039d00e01007387 */ /* 0x000fe80000100a00 */
[----:B------:R4:W-:Y:S02]  /*36850*/  STL.64 [R1+0x39c8], R12 ;  /* 0x0039c80c01007387 */ /* 0x0009e40000100a00 */
[----:B----4-:R-:W-:Y:S01]  /*36860*/  HMMA.16816.F32 R12, R16, R10, R20 ;  /* 0x0000000a100c723c */ /* 0x010fe20000001814 */
[----:B---3--:R-:W-:-:S02]  /*36870*/  IMAD R4, R4, 0x100, R24 ;  /* 0x0000010004047824 */ /* 0x008fc400078e0218 */
[----:B------:R-:W-:Y:S02]  /*36880*/  IMAD R5, R5, 0x100, R25 ;  /* 0x0000010005057824 */ /* 0x000fe400078e0219 */
[----:B--2---:R-:W-:Y:S02]  /*36890*/  IMAD R6, R6, 0x100, R26 ;  /* 0x0000010006067824 */ /* 0x004fe400078e021a */
[----:B------:R-:W-:-:S15]  /*368a0*/  IMAD R7, R7, 0x100, R27 ;  /* 0x0000010007077824 */ /* 0x000fde00078e021b */
[----:B------:R-:W-:-:S01]  /*368b0*/  NOP ;  /* 0x0000000000007918 */ /* 0x000fc20000000000 */
[----:B------:R-:W-:Y:S04]  /*368c0*/  STL.64 [R1+0xd30], R12 ;  /* 0x000d300c01007387 */ /* 0x000fe80000100a00 */
[----:B------:R-:W-:Y:S04]  /*368d0*/  STL.64 [R1+0xd38], R14 ;  /* 0x000d380e01007387 */ /* 0x000fe80000100a00 */
[----:B------:R-:W2:Y:S04]  /*368e0*/  LDL.LU.64 R24, [R1+0xd20] ;  /* 0x000d200001187983 */ /* 0x000ea80000300a00 */
[----:B------:R-:W3:Y:S04]  /*368f0*/  LDL.LU.64 R26, [R1+0xd28] ;  /* 0x000d2800011a7983 */ /* 0x000ee80000300a00 */
[----:B---3--:R-:W-:Y:S04]  /*36900*/  STL.64 [R1+0x3b20], R26 ;  /* 0x003b201a01007387 */ /* 0x008fe80000100a00 */
[----:B--2---:R0:W-:Y:S04]  /*36910*/  STL.64 [R1+0x3b18], R24 ;  /* 0x003b181801007387 */ /* 0x0041e80000100a00 */
        /* <DEDUP_REMOVED lines=9> */
[----:B------:R-:W4:Y:S01]  /*369b0*/  LDL.LU.64 R14, [R1+0xcf8] ;  /* 0x000cf800010e7983 */ /* 0x000f220000300a00 */
[----:B--2---:R-:W-:-:S15]  /*369c0*/  HMMA.16816.F32 R24, R16, R8, R24 ;  /* 0x000000081018723c */ /* 0x004fde0000001818 */
[----:B------:R-:W-:-:S08]  /*369d0*/  NOP ;  /* 0x0000000000007918 */ /* 0x000fd00000000000 */
[----:B------:R-:W-:Y:S04]  /*369e0*/  STL.64 [R1+0x1180], R24 ;  /* 0x0011801801007387 */ /* 0x000fe80000100a00 */
[----:B------:R0:W-:Y:S04]  /*369f0*/  STL.64 [R1+0x1188], R26 ;  /* 0x0011881a01007387 */ /* 0x0001e80000100a00 */
[----:B0-----:R-:W2:Y:S04]  /*36a00*/  LDL.LU.64 R26, [R1+0x3b30] ;  /* 0x003b3000011a7983 */ /* 0x001ea80000300a00 */
[----:B------:R-:W2:Y:S04]  /*36a10*/  LDL.LU.64 R24, [R1+0x3b28] ;  /* 0x003b280001187983 */ /* 0x000ea80000300a00 */
[----:B------:R0:W-:Y:S04]  /*36a20*/  STL [R1+0x39a4], R8 ;  /* 0x0039a40801007387 */ /* 0x0001e80000100800 */
[----:B------:R1:W-:Y:S04]  /*36a30*/  STL [R1+0x39a0], R9 ;  /* 0x0039a00901007387 */ /* 0x0003e80000100800 */
[----:B0-----:R-:W3:Y:S04]  /*36a40*/  LDL R8, [R1+0xa8] ;  /* 0x0000a80001087983 */ /* 0x001ee80000100800 */
[----:B-1----:R-:W3:Y:S01]  /*36a50*/  LDL R9, [R1+0xac] ;  /* 0x0000ac0001097983 */ /* 0x002ee20000100800 */
[----:B--2---:R-:W-:-:S15]  /*36a60*/  HMMA.16816.F32 R24, R16, R2, R24 ;  /* 0x000000021018723c */ /* 0x004fde0000001818 */
[----:B------:R-:W-:-:S08]  /*36a70*/  NOP ;  /* 0x0000000000007918 */ /* 0x000fd00000000000 */
[----:B------:R-:W-:Y:S04]  /*36a80*/  STL.64 [R1+0x1170], R24 ;  /* 0x0011701801007387 */ /* 0x000fe80000100a00 */
[----:B------:R0:W-:Y:S04]  /*36a90*/  STL.64 [R1+0x1178], R26 ;  /* 0x0011781a01007387 */ /* 0x0001e80000100a00 */
[----:B0-----:R-:W3:Y:S04]  /*36aa0*/  LDL.LU.64 R26, [R1+0x3b20] ;  /* 0x003b2000011a7983 */ /* 0x001ee80000300a00 */
[----:B------:R-:W3:Y:S04]  /*36ab0*/  LDL.LU.64 R24, [R1+0x3b18] ;  /* 0x003b180001187983 */ /* 0x000ee80000300a00 */
[----:B------:R-:W-:Y:S04]  /*36ac0*/  STL [R1+0x399c], R2 ;  /* 0x00399c0201007387 */ /* 0x000fe80000100800 */
[----:B------:R0:W-:Y:S04]  /*36ad0*/  STL [R1+0x3998], R3 ;  /* 0x0039980301007387 */ /* 0x0001e80000100800 */
[----:B0-----:R-:W2:Y:S01]  /*36ae0*/  LDL.64 R2, [R1+0x88] ;  /* 0x0000880001027983 */ /* 0x001ea20000100a00 */
[----:B---3--:R-:W-:Y:S03]  /*36af0*/  HMMA.16816.F32 R16, R16, R8, R24 ;  /* 0x000000081010723c */ /* 0x008fe60000001818 */
[----:B------:R-:W3:Y:S04]  /*36b00*/  LDL.LU.64 R26, [R1+0x3b10] ;  /* 0x003b1000011a7983 */ /* 0x000ee80000300a00 */
[----:B------:R-:W4:Y:S01]  /*36b10*/  LDL.LU.64 R24, [R1+0x3b08] ;  /* 0x003b080001187983 */ /* 0x000f220000300a00 */
[----:B------:R-:W-:-:S02]  /*36b20*/  F2FP.F16.E4M3.UNPACK_B R4, R4 ;  /* 0x00000004ff04723e */ /* 0x000fc400020006ff */
[----:B------:R-:W-:Y:S02]  /*36b30*/  F2FP.F16.E4M3.UNPACK_B R5, R5 ;  /* 0x00000005ff05723e */ /* 0x000fe400020006ff */
[----:B------:R-:W-:Y:S02]  /*36b40*/  F2FP.F16.E4M3.UNPACK_B R6, R6 ;  /* 0x00000006ff06723e */ /* 0x000fe400020006ff */
[----:B------:R-:W-:-:S09]  /*36b50*/  F2FP.F16.E4M3.UNPACK_B R7, R7 ;  /* 0x00000007ff07723e */ /* 0x000fd200020006ff */
[----:B------:R0:W-:Y:S04]  /*36b60*/  STL.64 [R1+0xd20], R16 ;  /* 0x000d201001007387 */ /* 0x0001e80000100a00 */
[----:B------:R1:W-:Y:S04]  /*36b70*/  STL.64 [R1+0xd28], R18 ;  /* 0x000d281201007387 */ /* 0x0003e80000100a00 */
[----:B0-----:R-:W3:Y:S04]  /*36b80*/  LDL.LU.64 R16, [R1+0xd00] ;  /* 0x000d000001107983 */ /* 0x001ee80000300a00 */
[----:B-1----:R-:W3:Y:S01]  /*36b90*/  LDL.LU.64 R18, [R1+0xd08] ;  /* 0x000d080001127983 */ /* 0x002ee20000300a00 */
[----:B----4-:R-:W-:-:S15]  /*36ba0*/  HMMA.16816.F32 R20, R4, R24, R20 ;  /* 0x000000180414723c */ /* 0x010fde0000001814 */
[----:B------:R-:W-:-:S08]  /*36bb0*/  NOP ;  /* 0x0000000000007918 */ /* 0x000fd00000000000 */
[----:B------:R-:W-:Y:S04]  /*36bc0*/  STL.64 [R1+0xd10], R20 ;  /* 0x000d101401007387 */ /* 0x000fe80000100a00 */
[----:B------:R0:W-:Y:S04]  /*36bd0*/  STL.64 [R1+0xd18], R22 ;  /* 0x000d181601007387 */ /* 0x0001e80000100a00 */
[----:B0-----:R-:W4:Y:S01]  /*36be0*/  LDL.LU.64 R22, [R1+0x3b00] ;  /* 0x003b000001167983 */ /* 0x001f220000300a00 */
[----:B------:R-:W-:Y:S02]  /*36bf0*/  IMAD.MOV.U32 R20, RZ, RZ, R24 ;  /* 0x000000ffff147224 */ /* 0x000fe400078e0018 */
[----:B------:R-:W-:Y:S01]  /*36c00*/  IMAD.MOV.U32 R21, RZ, RZ, R25 ;  /* 0x000000ffff157224 */ /* 0x000fe200078e0019 */
[C---:B------:R-:W-:Y:S01]  /*36c10*/  HMMA.16816.F32 R12, R4.reuse, R28, R12 ;  /* 0x0000001c040c723c */ /* 0x040fe2000000180c */
[----:B----4-:R-:W-:Y:S04]  /*36c20*/  STL.64 [R1+0x3a08], R22 ;  /* 0x003a081601007387 */ /* 0x010fe80000100a00 */
[----:B------:R3:W-:Y:S02]  /*36c30*/  STL.64 [R1+0x3a00], R20 ;  /* 0x003a001401007387 */ /* 0x0007e40000100a00 */
[----:B---3--:R-:W-:Y:S02]  /*36c40*/  HMMA.16816.F32 R20, R4, R26, R16 ;  /* 0x0000001a0414723c */ /* 0x008fe40000001810 */
[----:B------:R-:W2:-:S15]  /*36c50*/  LDL.LU.64 R16, [R1+0xce0] ;  /* 0x000ce00001107983 */ /* 0x000e9e0000300a00 */
[----:B------:R-:W-:-:S06]  /*36c60*/  NOP ;  /* 0x0000000000007918 */ /* 0x000fcc0000000000 */
[----:B------:R-:W-:Y:S04]  /*36c70*/  STL.64 [R1+0xd00], R20 ;  /* 0x000d001401007387 */ /* 0x000fe80000100a00 */
[----:B------:R0:W-:Y:S04]  /*36c80*/  STL.64 [R1+0xd08], R22 ;  /* 0x000d081601007387 */ /* 0x0001e80000100a00 */
[----:B------:R-:W2:Y:S04]  /*36c90*/  LDL.LU.64 R18, [R1+0xce8] ;  /* 0x000ce80001127983 */ /* 0x000ea80000300a00 */
[----:B------:R-:W-:Y:S04]  /*36ca0*/  STL.64 [R1+0xcf0], R12 ;  /* 0x000cf00c01007387 */ /* 0x000fe80000100a00 */
[----:B------:R1:W-:Y:S04]  /*36cb0*/  STL.64 [R1+0xcf8], R14 ;  /* 0x000cf80e01007387 */ /* 0x0003e80000100a00 */
[----:B------:R-:W3:Y:S04]  /*36cc0*/  LDL R26, [R1+0x70] ;  /* 0x00007000011a7983 */ /* 0x000ee80000100800 */
[----:B------:R-:W3:Y:S04]  /*36cd0*/  LDL R27, [R1+0x74] ;  /* 0x00007400011b7983 */ /* 0x000ee80000100800 */
[----:B------:R-:W4:Y:S04]  /*36ce0*/  LDL R24, [R1+0x68] ;  /* 0x0000680001187983 */ /* 0x000f280000100800 */
[----:B------:R-:W4:Y:S04]  /*36cf0*/  LDL R25, [R1+0x6c] ;  /* 0x00006c0001197983 */ /* 0x000f280000100800 */
[----:B0-----:R-:W2:Y:S04]  /*36d00*/  LDL R22, [R1+0x38] ;  /* 0x0000380001167983 */ /* 0x001ea80000100800 */
[----:B------:R-:W2:Y:S04]  /*36d10*/  LDL R23, [R1+0x3c] ;  /* 0x00003c0001177983 */ /* 0x000ea80000100800 */
[----:B-1----:R-:W2:Y:S04]  /*36d20*/  LDL R14, [R1+0x28] ;  /* 0x00002800010e7983 */ /* 0x002ea80000100800 */
[----:B------:R-:W2:Y:S04]  /*36d30*/  LDL R15, [R1+0x2c] ;  /* 0x00002c00010f7983 */ /* 0x000ea80000100800 */
[----:B---3--:R-:W-:Y:S04]  /*36d40*/  STL.64 [R1+0x3af8], R26 ;  /* 0x003af81a01007387 */ /* 0x008fe80000100a00 */
[----:B----4-:R-:W-:Y:S04]  /*36d50*/  STL.64 [R1+0x3af0], R24 ;  /* 0x003af01801007387 */ /* 0x010fe80000100a00 */
[----:B------:R-:W3:Y:S04]  /*36d60*/  LDL.64 R28, [R1+0x80] ;  /* 0x00008000011c7983 */ /* 0x000ee80000100a00 */
[----:B------:R-:W4:Y:S04]  /*36d70*/  LDL R20, [R1+0x40] ;  /* 0x0000400001147983 */ /* 0x000f280000100800 */
[----:B------:R-:W4:Y:S04]  /*36d80*/  LDL R21, [R1+0x44] ;  /* 0x0000440001157983 */ /* 0x000f280000100800 */
[----:B--2---:R0:W-:Y:S04]  /*36d90*/  STL.64 [R1+0x3a80], R22 ;  /* 0x003a801601007387 */ /* 0x0041e80000100a00 */
[----:B0-----:R-:W2:Y:S04]  /*36da0*/  LDL R22, [R1+0x48] ;  /* 0x0000480001167983 */ /* 0x001ea80000100800 */
[----:B------:R-:W2:Y:S04]  /*36db0*/  LDL R23, [R1+0x4c] ;  /* 0x00004c0001177983 */ /* 0x000ea80000100800 */
[----:B----4-:R-:W-:Y:S04]  /*36dc0*/  STL.64 [R1+0x3a78], R20 ;  /* 0x003a781401007387 */ /* 0x010fe80000100a00 */
[----:B--2---:R-:W-:Y:S04]  /*36dd0*/  STL.64 [R1+0x3a98], R22 ;  /* 0x003a981601007387 */ /* 0x004fe80000100a00 */
[----:B------:R-:W2:Y:S04]  /*36de0*/  LDL.64 R12, [R1+0x30] ;  /* 0x00003000010c7983 */ /* 0x000ea80000100a00 */
[----:B------:R-:W-:Y:S04]  /*36df0*/  STL.64 [R1+0x3a70], R14 ;  /* 0x003a700e01007387 */ /* 0x000fe80000100a00 */
[----:B--2---:R0:W-:Y:S02]  /*36e00*/  STL.64 [R1+0x3a68], R12 ;  /* 0x003a680c01007387 */ /* 0x0041e40000100a00 */
[----:B0-----:R-:W-:-:S15]  /*36e10*/  HMMA.16816.F32 R12, R4, R2, R16 ;  /* 0x00000002040c723c */ /* 0x001fde0000001810 */
[----:B------:R-:W-:-:S08]  /*36e20*/  NOP ;  /* 0x0000000000007918 */ /* 0x000fd00000000000 */
[----:B------:R0:W-:Y:S04]  /*36e30*/  STL.64 [R1+0xce0], R12 ;  /* 0x000ce00c01007387 */ /* 0x0001e80000100a00 */
[----:B------:R1:W-:Y:S04]  /*36e40*/  STL.64 [R1+0xce8], R14 ;  /* 0x000ce80e01007387 */ /* 0x0003e80000100a00 */
[----:B------:R-:W3:Y:S04]  /*36e50*/  LDL.LU.64 R24, [R1+0xcd0] ;  /* 0x000cd00001187983 */ /* 0x000ee80000300a00 */
[----:B------:R-:W3:Y:S04]  /*36e60*/  LDL.LU.64 R26, [R1+0xcd8] ;  /* 0x000cd800011a7983 */ /* 0x000ee80000300a00 */
[----:B------:R-:W2:Y:S04]  /*36e70*/  LDL.LU.64 R16, [R1+0xcb0] ;  /* 0x000cb00001107983 */ /* 0x000ea80000300a00 */
[----:B------:R-:W2:Y:S04]  /*36e80*/  LDL.LU.64 R18, [R1+0xcb8] ;  /* 0x000cb80001127983 */ /* 0x000ea80000300a00 */
[----:B------:R-:W4:Y:S04]  /*36e90*/  LDL R22, [R1+0x58] ;  /* 0x0000580001167983 */ /* 0x000f280000100800 */
[----:B------:R-:W4:Y:S04]  /*36ea0*/  LDL R23, [R1+0x5c] ;  /* 0x00005c0001177983 */ /* 0x000f280000100800 */
[----:B0-----:R-:W2:Y:S04]  /*36eb0*/  LDL.LU.64 R12, [R1+0xca0] ;  /* 0x000ca000010c7983 */ /* 0x001ea80000300a00 */
[----:B-1----:R-:W2:Y:S04]  /*36ec0*/  LDL.LU.64 R14, [R1+0xca8] ;  /* 0x000ca800010e7983 */ /* 0x002ea80000300a00 */
[----:B------:R-:W4:Y:S04]  /*36ed0*/  LDL R20, [R1+0x50] ;  /* 0x0000500001147983 */ /* 0x000f280000100800 */
[----:B------:R-:W4:Y:S01]  /*36ee0*/  LDL R21, [R1+0x54] ;  /* 0x0000540001157983 */ /* 0x000f220000100800 */
[----:B------:R-:W-:-:S02]  /*36ef0*/  IMAD.MOV.U32 R8, RZ, RZ, R2 ;  /* 0x000000ffff087224 */ /* 0x000fc400078e0002 */
[----:B------:R-:W-:Y:S01]  /*36f00*/  IMAD.MOV.U32 R9, RZ, RZ, R3 ;  /* 0x000000ffff097224 */ /* 0x000fe200078e0003 */
[----:B---3--:R-:W-:Y:S01]  /*36f10*/  HMMA.16816.F32 R24, R4, R28, R24 ;  /* 0x0000001c0418723c */ /* 0x008fe20000001818 */
[----:B----4-:R0:W-:Y:S04]  /*36f20*/  STL.64 [R1+0x3ab0], R20 ;  /* 0x003ab01401007387 */ /* 0x0101e80000100a00 */
[----:B0-----:R-:W3:Y:S04]  /*36f30*/  LDL R20, [R1+0x60] ;  /* 0x0000600001147983 */ /* 0x001ee80000100800 */
[----:B------:R-:W3:Y:S04]  /*36f40*/  LDL R21, [R1+0x64] ;  /* 0x0000640001157983 */ /* 0x000ee80000100800 */
[----:B------:R0:W-:Y:S04]  /*36f50*/  STL.64 [R1+0x3ac8], R22 ;  /* 0x003ac81601007387 */ /* 0x0001e80000100a00 */
[----:B0-----:R-:W4:Y:S04]  /*36f60*/  LDL R22, [R1+0x78] ;  /* 0x0000780001167983 */ /* 0x001f280000100800 */
[----:B------:R-:W4:Y:S04]  /*36f70*/  LDL R23, [R1+0x7c] ;  /* 0x00007c0001177983 */ /* 0x000f280000100800 */
[----:B------:R-:W-:Y:S04]  /*36f80*/  STL.64 [R1+0x39b0], R10 ;  /* 0x0039b00a01007387 */ /* 0x000fe80000100a00 */
[----:B------:R0:W-:Y:S04]  /*36f90*/  STL.64 [R1+0x39a8], R8 ;  /* 0x0039a80801007387 */ /* 0x0001e80000100a00 */
[----:B0-----:R-:W4:Y:S04]  /*36fa0*/  LDL.LU.64 R8, [R1+0xcc0] ;  /* 0x000cc00001087983 */ /* 0x001f280000300a00 */
[----:B------:R-:W4:Y:S04]  /*36fb0*/  LDL.LU.64 R10, [R1+0xcc8] ;  /* 0x000cc800010a7983 */ /* 0x000f280000300a00 */
[----:B------:R-:W-:Y:S04]  /*36fc0*/  STL.64 [R1+0xcd0], R24 ;  /* 0x000cd01801007387 */ /* 0x000fe80000100a00 */
[----:B------:R0:W-:Y:S04]  /*36fd0*/  STL.64 [R1+0xcd8], R26 ;  /* 0x000cd81a01007387 */ /* 0x0001e80000100a00 */
[----:B0-----:R-:W2:Y:S04]  /*36fe0*/  LDL.LU.64 R26, [R1+0x3af8] ;  /* 0x003af800011a7983 */ /* 0x001ea80000300a00 */
[----:B------:R-:W3:Y:S01]  /*36ff0*/  LDL.LU.64 R24, [R1+0x3af0] ;  /* 0x003af00001187983 */ /* 0x000ee20000300a00 */
[----:B------:R-:W-:-:S02]  /*37000*/  IMAD.MOV.U32 R2, RZ, RZ, R28 ;  /* 0x000000ffff027224 */ /* 0x000fc400078e001c */
[----:B------:R-:W-:Y:S02]  /*37010*/  IMAD.MOV.U32 R3, RZ, RZ, R29 ;  /* 0x000000ffff037224 */ /* 0x000fe400078e001d */
[----:B------:R-:W3:Y:S01]  /*37020*/  LDL.LU.64 R28, [R1+0x3ae8] ;  /* 0x003ae800011c7983 */ /* 0x000ee20000300a00 */
[----:B----4-:R-:W-:-:S15]  /*37030*/  HMMA.16816.F32 R8, R4, R22, R8 ;  /* 0x000000160408723c */ /* 0x010fde0000001808 */
[----:B------:R-:W-:-:S08]  /*37040*/  NOP ;  /* 0x0000000000007918 */ /* 0x000fd00000000000 */
[----:B------:R-:W-:Y:S04]  /*37050*/  STL.64 [R1+0xcc0], R8 ;  /* 0x000cc00801007387 */ /* 0x000fe80000100a00 */
[----:B------:R2:W-:Y:S02]  /*37060*/  STL.64 [R1+0xcc8], R10 ;  /* 0x000cc80a01007387 */ /* 0x0005e40000100a00 */
[----:B--2---:R-:W-:Y:S02]  /*37070*/  HMMA.16816.F32 R8, R4, R26, R16 ;  /* 0x0000001a0408723c */ /* 0x004fe40000001810 */
[----:B------:R-:W2:-:S15]  /*37080*/  LDL R26, [R1] ;  /* 0x00000000011a7983 */ /* 0x000e9e0000100800 */
[----:B------:R-:W-:-:S06]  /*37090*/  NOP ;  /* 0x0000000000007918 */ /* 0x000fcc0000000000 */
[----:B------:R-:W-:Y:S04]  /*370a0*/  STL.64 [R1+0xcb0], R8 ;  /* 0x000cb00801007387 */ /* 0x000fe80000100a00 */
[----:B------:R3:W-:Y:S04]  /*370b0*/  STL.64 [R1+0xcb8], R10 ;  /* 0x000cb80a01007387 */ /* 0x0007e80000100a00 */
[----:B------:R-:W2:Y:S01]  /*370c0*/  LDL R27, [R1+0x4] ;  /* 0x00000400011b7983 */ /* 0x000ea20000100800 */
[----:B---3--:R-:W-:Y:S03]  /*370d0*/  HMMA.16816.F32 R8, R4, R24, R12 ;  /* 0x000000180408723c */ /* 0x008fe6000000180c */
[----:B--2---:R-:W-:Y:S04]  /*370e0*/  STL.64 [R1+0x3a10], R26 ;  /* 0x003a101a01007387 */ /* 0x004fe80000100a00 */
[----:B------:R-:W2:Y:S04]  /*370f0*/  LDL.LU.64 R12, [R1+0xc40] ;  /* 0x000c4000010c7983 */ /* 0x000ea80000300a00 */
[----:B------:R-:W3:-:S12]  /*37100*/  LDL.LU.64 R14, [R1+0xc48] ;  /* 0x000c4800010e7983 */ /* 0x000ed80000300a00 */
[----:B------:R-:W-:Y:S04]  /*37110*/  STL.64 [R1+0xca0], R8 ;  /* 0x000ca00801007387 */ /* 0x000fe80000100a00 */
[----:B------:R-:W-:Y:S04]  /*37120*/  STL.64 [R1+0xca8], R10 ;  /* 0x000ca80a01007387 */ /* 0x000fe80000100a00 */
[----:B---3--:R-:W-:Y:S04]  /*37130*/  STL.64 [R1+0x3a90], R14 ;  /* 0x003a900e01007387 */ /* 0x008fe80000100a00 */
[----:B--2---:R0:W-:Y:S04]  /*37140*/  STL.64 [R1+0x3a88], R12 ;  /* 0x003a880c01007387 */ /* 0x0041e80000100a00 */
[----:B0-----:R-:W2:Y:S04]  /*37150*/  LDL.LU.64 R12, [R1+0xc60] ;  /* 0x000c6000010c7983 */ /* 0x001ea80000300a00 */
        /* <DEDUP_REMOVED lines=17> */
[----:B------:R-:W3:Y:S01]  /*37270*/  LDL R24, [R1+0x8] ;  /* 0x0000080001187983 */ /* 0x000ee20000100800 */
[----:B------:R-:W-:-:S03]  /*37280*/  IMAD.MOV.U32 R25, RZ, RZ, R0 ;  /* 0x000000ffff197224 */ /* 0x000fc600078e0000 */
[----:B------:R-:W4:Y:S01]  /*37290*/  LDL.LU R0, [R1+0x3ae0] ;  /* 0x003ae00001007983 */ /* 0x000f220000300800 */
[----:B--2---:R-:W-:Y:S03]  /*372a0*/  HMMA.16816.F32 R20, R4, R20, R12 ;  /* 0x000000140414723c */ /* 0x004fe6000000180c */
[----:B------:R-:W2:Y:S04]  /*372b0*/  LDL.LU.64 R14, [R1+0x3ad8] ;  /* 0x003ad800010e7983 */ /* 0x000ea80000300a00 */
[----:B------:R-:W2:-:S15]  /*372c0*/  LDL.LU.64 R12, [R1+0x3ad0] ;  /* 0x003ad000010c7983 */ /* 0x000e9e0000300a00 */
[----:B------:R-:W-:-:S01]  /*372d0*/  NOP ;  /* 0x0000000000007918 */ /* 0x000fc20000000000 */
[----:B------:R-:W-:Y:S04]  /*372e0*/  STL.64 [R1+0xc90], R20 ;  /* 0x000c901401007387 */ /* 0x000fe80000100a00 */
[----:B------:R0:W-:Y:S04]  /*372f0*/  STL.64 [R1+0xc98], R22 ;  /* 0x000c981601007387 */ /* 0x0001e80000100a00 */
[----:B0-----:R-:W2:Y:S02]  /*37300*/  LDL.LU.64 R22, [R1+0x3ac8] ;  /* 0x003ac80001167983 */ /* 0x001ea40000300a00 */
[----:B--2---:R-:W-:Y:S02]  /*37310*/  HMMA.16816.F32 R20, R4, R22, R12 ;  /* 0x000000160414723c */ /* 0x004fe4000000180c */
[----:B------:R-:W2:Y:S04]  /*37320*/  LDL.LU.64 R14, [R1+0x3ac0] ;  /* 0x003ac000010e7983 */ /* 0x000ea80000300a00 */
[----:B------:R-:W2:-:S15]  /*37330*/  LDL.LU.64 R12, [R1+0x3ab8] ;  /* 0x003ab800010c7983 */ /* 0x000e9e0000300a00 */
[----:B------:R-:W-:-:S02]  /*37340*/  NOP ;  /* 0x0000000000007918 */ /* 0x000fc40000000000 */
[----:B------:R0:W-:Y:S04]  /*37350*/  STL.64 [R1+0xc80], R20 ;  /* 0x000c801401007387 */ /* 0x0001e80000100a00 */
[----:B------:R2:W-:Y:S04]  /*37360*/  STL.64 [R1+0xc88], R22 ;  /* 0x000c881601007387 */ /* 0x0005e80000100a00 */
[----:B0-----:R-:W2:Y:S04]  /*37370*/  LDL.LU.64 R20, [R1+0x3ab0] ;  /* 0x003ab00001147983 */ /* 0x001ea80000300a00 */
[----:B------:R-:W3:Y:S01]  /*37380*/  LDL.64 R26, [R1+0x10] ;  /* 0x00001000011a7983 */ /* 0x000ee20000100a00 */
[C---:B--2---:R-:W-:Y:S03]  /*37390*/  HMMA.16816.F32 R20, R4.reuse, R20, R12 ;  /* 0x000000140414723c */ /* 0x044fe6000000180c */
        /* <DEDUP_REMOVED lines=15> */
[----:B0-----:R-:W3:Y:S04]  /*37490*/  LDL.LU.64 R22, [R1+0x3a80] ;  /* 0x003a800001167983 */ /* 0x001ee80000300a00 */
[----:B------:R-:W2:Y:S02]  /*374a0*/  LDL.LU.64 R20, [R1+0x3a78] ;  /* 0x003a780001147983 */ /* 0x000ea40000300a00 */
[C---:B--2---:R-:W-:Y:S06]  /*374b0*/  HMMA.16816.F32 R24, R4.reuse, R20, R24 ;  /* 0x000000140418723c */ /* 0x044fec0000001818 */
[----:B---3--:R-:W-:-:S15]  /*374c0*/  HMMA.16816.F32 R20, R4, R22, R12 ;  /* 0x000000160414723c */ /* 0x008fde000000180c */
[----:B------:R-:W-:-:S02]  /*374d0*/  NOP ;  /* 0x0000000000007918 */ /* 0x000fc40000000000 */
[----:B------:R-:W-:Y:S04]  /*374e0*/  STL.64 [R1+0xc50], R24 ;  /* 0x000c501801007387 */ /* 0x000fe80000100a00 */
[----:B------:R0:W-:Y:S04]  /*374f0*/  STL.64 [R1+0xc58], R26 ;  /* 0x000c581a01007387 */ /* 0x0001e80000100a00 */
[----:B0-----:R-:W2:Y:S04]  /*37500*/  LDL R26, [R1+0x18] ;  /* 0x00001800011a7983 */ /* 0x001ea80000100800 */
[----:B------:R-:W3:Y:S04]  /*37510*/  LDL.LU.64 R14, [R1+0x3a70] ;  /* 0x003a7000010e7983 */ /* 0x000ee80000300a00 */
[----:B------:R-:W2:Y:S01]  /*37520*/  LDL.LU.64 R12, [R1+0x3a68] ;  /* 0x003a6800010c7983 */ /* 0x000ea20000300a00 */
[----:B----4-:R-:W-:-:S03]  /*37530*/  IMAD.MOV.U32 R27, RZ, RZ, R0 ;  /* 0x000000ffff1b7224 */ /* 0x010fc600078e0000 */
[----:B------:R-:W4:Y:S04]  /*37540*/  LDL.64 R24, [R1+0x20] ;  /* 0x0000200001187983 */ /* 0x000f280000100a00 */
[----:B------:R0:W-:Y:S04]  /*37550*/  STL.64 [R1+0xc40], R20 ;  /* 0x000c401401007387 */ /* 0x0001e80000100a00 */
[----:B------:R1:W-:Y:S01]  /*37560*/  STL.64 [R1+0xc48], R22 ;  /* 0x000c481601007387 */ /* 0x0003e20000100a00 */
[----:B--2---:R-:W-:Y:S06]  /*37570*/  HMMA.16816.F32 R16, R4, R12, R16 ;  /* 0x0000000c0410723c */ /* 0x004fec0000001810 */
[----:B------:R-:W-:-:S05]  /*37580*/  IMAD.MOV.U32 R0, RZ, RZ, R13 ;  /* 0x000000ffff007224 */ /* 0x000fca00078e000d */
[----:B------:R-:W-:-:S12]  /*37590*/  STL [R1+0x3938], R0 ;  /* 0x0039380001007387 */ /* 0x000fd80000100800 */
[----:B------:R-:W-:Y:S04]  /*375a0*/  STL.64 [R1+0xc30], R16 ;  /* 0x000c301001007387 */ /* 0x000fe80000100a00 */
[----:B------:R-:W-:Y:S04]  /*375b0*/  STL.64 [R1+0xc38], R18 ;  /* 0x000c381201007387 */ /* 0x000fe80000100a00 */
[----:B0-----:R-:W2:Y:S04]  /*375c0*/  LDL.LU.64 R20, [R1+0xbd0] ;  /* 0x000bd00001147983 */ /* 0x001ea80000300a00 */
[----:B-1----:R-:W4:Y:S01]  /*375d0*/  LDL.LU.64 R22, [R1+0xbd8] ;  /* 0x000bd80001167983 */ /* 0x002f220000300a00 */
[----:B---3--:R-:W-:-:S15]  /*375e0*/  HMMA.16816.F32 R8, R4, R14, R8 ;  /* 0x0000000e0408723c */ /* 0x008fde0000001808 */
[----:B------:R-:W-:-:S08]  /*375f0*/  NOP ;  /* 0x0000000000007918 */ /* 0x000fd00000000000 */
[----:B------:R-:W-:Y:S04]  /*37600*/  STL.64 [R1+0xc20], R8 ;  /* 0x000c200801007387 */ /* 0x000fe80000100a00 */
[----:B------:R-:W-:Y:S04]  /*37610*/  STL.64 [R1+0xc28], R10 ;  /* 0x000c280a01007387 */ /* 0x000fe80000100a00 */
[----:B----4-:R-:W-:Y:S04]  /*37620*/  STL.64 [R1+0x3a20], R22 ;  /* 0x003a201601007387 */ /* 0x010fe80000100a00 */
        /* <DEDUP_REMOVED lines=19> */
[----:B------:R-:W3:Y:S04]  /*37760*/  LDL.LU R16, [R1+0x143c] ;  /* 0x00143c0001107983 */ /* 0x000ee80000300800 */
[----:B------:R-:W3:Y:S04]  /*37770*/  LDL.LU R17, [R1+0x1444] ;  /* 0x0014440001117983 */ /* 0x000ee80000300800 */
[----:B------:R-:W4:Y:S04]  /*37780*/  LDL.LU R18, [R1+0x144c] ;  /* 0x00144c0001127983 */ /* 0x000f280000300800 */
[----:B------:R-:W4:Y:S01]  /*37790*/  LDL.LU R19, [R1+0x1454] ;  /* 0x0014540001137983 */ /* 0x000f220000300800 */
[----:B--2---:R-:W-:Y:S03]  /*377a0*/  HMMA.16816.F32 R20, R4, R24, R20 ;  /* 0x000000180414723c */ /* 0x004fe60000001814 */
[----:B----4-:R-:W-:Y:S04]  /*377b0*/  STL.64 [R1+0x39c0], R18 ;  /* 0x0039c01201007387 */ /* 0x010fe80000100a00 */
[----:B---3--:R0:W-:Y:S04]  /*377c0*/  STL.64 [R1+0x39b8], R16 ;  /* 0x0039b81001007387 */ /* 0x0081e80000100a00 */
[----:B0-----:R-:W2:Y:S04]  /*377d0*/  LDL.LU.64 R16, [R1+0xbc0] ;  /* 0x000bc00001107983 */ /* 0x001ea80000300a00 */
[----:B------:R-:W2:Y:S08]  /*377e0*/  LDL.LU.64 R18, [R1+0xbc8] ;  /* 0x000bc80001127983 */ /* 0x000eb00000300a00 */
[----:B------:R-:W-:Y:S04]  /*377f0*/  STL.64 [R1+0xc10], R20 ;  /* 0x000c101401007387 */ /* 0x000fe80000100a00 */
[----:B------:R0:W-:Y:S04]  /*37800*/  STL.64 [R1+0xc18], R22 ;  /* 0x000c181601007387 */ /* 0x0001e80000100a00 */
[----:B0-----:R-:W3:Y:S04]  /*37810*/  LDL.LU.64 R22, [R1+0x3a60] ;  /* 0x003a600001167983 */ /* 0x001ee80000300a00 */
[----:B------:R-:W3:Y:S01]  /*37820*/  LDL.LU.64 R20, [R1+0x3a58] ;  /* 0x003a580001147983 */ /* 0x000ee20000300a00 */
[----:B------:R-:W-:-:S05]  /*37830*/  IMAD.MOV.U32 R0, RZ, RZ, R25 ;  /* 0x000000ffff007224 */ /* 0x000fca00078e0019 */
[----:B------:R-:W-:Y:S01]  /*37840*/  STL [R1+0x3950], R0 ;  /* 0x0039500001007387 */ /* 0x000fe20000100800 */
[----:B---3--:R-:W-:Y:S03]  /*37850*/  HMMA.16816.F32 R24, R4, R26, R20 ;  /* 0x0000001a0418723c */ /* 0x008fe60000001814 */
[----:B------:R-:W3:Y:S04]  /*37860*/  LDL.LU.64 R22, [R1+0x3a50] ;  /* 0x003a500001167983 */ /* 0x000ee80000300a00 */
[----:B------:R-:W3:-:S15]  /*37870*/  LDL.LU.64 R20, [R1+0x3a48] ;  /* 0x003a480001147983 */ /* 0x000ede0000300a00 */
[----:B------:R-:W-:-:S01]  /*37880*/  NOP ;  /* 0x0000000000007918 */ /* 0x000fc20000000000 */
[----:B------:R-:W-:Y:S04]  /*37890*/  STL.64 [R1+0xc00], R24 ;  /* 0x000c001801007387 */ /* 0x000fe80000100a00 */
[----:B------:R0:W-:Y:S04]  /*378a0*/  STL.64 [R1+0xc08], R26 ;  /* 0x000c081a01007387 */ /* 0x0001e80000100a00 */
[----:B0-----:R-:W3:Y:S04]  /*378b0*/  LDL.LU.64 R26, [R1+0x3a40] ;  /* 0x003a4000011a7983 */ /* 0x001ee80000300a00 */
[----:B------:R-:W4:Y:S01]  /*378c0*/  LDL.LU.64 R24, [R1+0x3a38] ;  /* 0x003a380001187983 */ /* 0x000f220000300a00 */
[----:B---3--:R-:W-:-:S15]  /*378d0*/  HMMA.16816.F32 R20, R4, R26, R20 ;  /* 0x0000001a0414723c */ /* 0x008fde0000001814 */
[----:B------:R-:W-:-:S08]  /*378e0*/  NOP ;  /* 0x0000000000007918 */ /* 0x000fd00000000000 */
[----:B------:R-:W-:Y:S04]  /*378f0*/  STL.64 [R1+0xbf0], R20 ;  /* 0x000bf01401007387 */ /* 0x000fe80000100a00 */
[----:B------:R0:W-:Y:S04]  /*37900*/  STL.64 [R1+0xbf8], R22 ;  /* 0x000bf81601007387 */ /* 0x0001e80000100a00 */
[----:B0-----:R-:W4:Y:S04]  /*37910*/  LDL.LU.64 R22, [R1+0x3a30] ;  /* 0x003a300001167983 */ /* 0x001f280000300a00 */
[----:B------:R-:W4:Y:S01]  /*37920*/  LDL.LU.64 R20, [R1+0x3a28] ;  /* 0x003a280001147983 */ /* 0x000f220000300a00 */
[----:B------:R-:W-:-:S02]  /*37930*/  IMAD.MOV.U32 R0, RZ, RZ, R27 ;  /* 0x000000ffff007224 */ /* 0x000fc400078e001b */
[----:B----4-:R-:W-:Y:S01]  /*37940*/  HMMA.16816.F32 R24, R4, R24, R20 ;  /* 0x000000180418723c */ /* 0x010fe20000001814 */
[----:B------:R-:W3:Y:S04]  /*37950*/  LDL.LU.64 R22, [R1+0x3a20] ;  /* 0x003a200001167983 */ /* 0x000ee80000300a00 */
[----:B------:R-:W3:-:S15]  /*37960*/  LDL.LU.64 R20, [R1+0x3a18] ;  /* 0x003a180001147983 */ /* 0x000ede0000300a00 */
[----:B------:R-:W-:-:S03]  /*37970*/  NOP ;  /* 0x0000000000007918 */ /* 0x000fc60000000000 */
[----:B------:R-:W-:Y:S04]  /*37980*/  STL.64 [R1+0xbe0], R24 ;  /* 0x000be01801007387 */ /* 0x000fe80000100a00 */
[----:B------:R0:W-:Y:S04]  /*37990*/  STL.64 [R1+0xbe8], R26 ;  /* 0x000be81a01007387 */ /* 0x0001e80000100a00 */
[----:B0-----:R-:W3:Y:S02]  /*379a0*/  LDL.LU.64 R26, [R1+0x3a10] ;  /* 0x003a1000011a7983 */ /* 0x001ee40000300a00 */
[----:B---3--:R-:W-:Y:S02]  /*379b0*/  HMMA.16816.F32 R24, R4, R26, R20 ;  /* 0x0000001a0418723c */ /* 0x008fe40000001814 */
[----:B------:R-:W3:Y:S04]  /*379c0*/  LDL.LU.64 R22, [R1+0x3a08] ;  /* 0x003a080001167983 */ /* 0x000ee80000300a00 */
[----:B------:R-:W4:-:S15]  /*379d0*/  LDL.LU.64 R20, [R1+0x3a00] ;  /* 0x003a000001147983 */ /* 0x000f1e0000300a00 */
[----:B------:R-:W-:-:S02]  /*379e0*/  NOP ;  /* 0x0000000000007918 */ /* 0x000fc40000000000 */
[----:B------:R-:W-:Y:S04]  /*379f0*/  STL.64 [R1+0xbd0], R24 ;  /* 0x000bd01801007387 */ /* 0x000fe80000100a00 */
[----:B------:R0:W-:Y:S04]  /*37a00*/  STL.64 [R1+0xbd8], R26 ;  /* 0x000bd81a01007387 */ /* 0x0001e80000100a00 */
[----:B0-----:R-:W3:Y:S01]  /*37a10*/  LDL.LU.64 R26, [R1+0x39f8] ;  /* 0x0039f800011a7983 */ /* 0x001ee20000300a00 */
[----:B--2---:R-:W-:Y:S03]  /*37a20*/  HMMA.16816.F32 R16, R4, R28, R16 ;  /* 0x0000001c0410723c */ /* 0x004fe60000001810 */
[----:B------:R-:W2:-:S15]  /*37a30*/  LDL.LU.64 R24, [R1+0x39f0] ;  /* 0x0039f00001187983 */ /* 0x000e9e0000300a00 */
[----:B------:R-:W-:-:S05]  /*37a40*/  NOP ;  /* 0x0000000000007918 */ /* 0x000fca0000000000 */
[----:B------:R-:W-:Y:S04]  /*37a50*/  STL.64 [R1+0xbc0], R16 ;  /* 0x000bc01001007387 */ /* 0x000fe80000100a00 */
[----:B------:R3:W-:Y:S02]  /*37a60*/  STL.64 [R1+0xbc8], R18 ;  /* 0x000bc81201007387 */ /* 0x0007e40000100a00 */
[----:B---3--:R-:W-:Y:S02]  /*37a70*/  HMMA.16816.F32 R16, R4, R26, R12 ;  /* 0x0000001a0410723c */ /* 0x008fe4000000180c */
[----:B------:R-:W3:-:S15]  /*37a80*/  LDL.LU.64 R12, [R1+0xb80] ;  /* 0x000b8000010c7983 */ /* 0x000ede0000300a00 */
[----:B------:R-:W-:-:S06]  /*37a90*/  NOP ;  /* 0x0000000000007918 */ /* 0x000fcc0000000000 */
[----:B------:R-:W-:Y:S04]  /*37aa0*/  STL.64 [R1+0xbb0], R16 ;  /* 0x000bb01001007387 */ /* 0x000fe80000100a00 */
[----:B------:R-:W-:Y:S04]  /*37ab0*/  STL.64 [R1+0xbb8], R18 ;  /* 0x000bb81201007387 */ /* 0x000fe80000100a00 */
[----:B------:R-:W4:Y:S01]  /*37ac0*/  LDL.LU.64 R14, [R1+0xb88] ;  /* 0x000b8800010e7983 */ /* 0x000f220000300a00 */
[----:B--2---:R-:W-:-:S15]  /*37ad0*/  HMMA.16816.F32 R8, R4, R24, R8 ;  /* 0x000000180408723c */ /* 0x004fde0000001808 */
[----:B------:R-:W-:-:S08]  /*37ae0*/  NOP ;  /* 0x0000000000007918 */ /* 0x000fd00000000000 */
[----:B------:R-:W-:Y:S04]  /*37af0*/  STL.64 [R1+0xba0], R8 ;  /* 0x000ba00801007387 */ /* 0x000fe80000100a00 */
[----:B------:R-:W-:Y:S04]  /*37b00*/  STL.64 [R1+0xba8], R10 ;  /* 0x000ba80a01007387 */ /* 0x000fe80000100a00 */
[----:B----4-:R-:W-:Y:S04]  /*37b10*/  STL.64 [R1+0x39e0], R14 ;  /* 0x0039e00e01007387 */ /* 0x010fe80000100a00 */
[----:B---3--:R0:W-:Y:S04]  /*37b20*/  STL.64 [R1+0x39d8], R12 ;  /* 0x0039d80c01007387 */ /* 0x0081e80000100a00 */
[----:B0-----:R-:W2:Y:S04]  /*37b30*/  LDL.LU.64 R12, [R1+0xb90] ;  /* 0x000b9000010c7983 */ /* 0x001ea80000300a00 */
[----:B------:R-:W2:Y:S04]  /*37b40*/  LDL.LU.64 R14, [R1+0xb98] ;  /* 0x000b9800010e7983 */ /* 0x000ea80000300a00 */
[----:B------:R-:W3:Y:S04]  /*37b50*/  LDL.LU.64 R16, [R1+0xb70] ;  /* 0x000b700001107983 */ /* 0x000ee80000300a00 */
[----:B------:R-:W3:Y:S04]  /*37b60*/  LDL.LU.64 R18, [R1+0xb78] ;  /* 0x000b780001127983 */ /* 0x000ee80000300a00 */
[----:B------:R-:W4:Y:S04]  /*37b70*/  LDL.LU.64 R8, [R1+0xb60] ;  /* 0x000b600001087983 */ /* 0x000f280000300a00 */
[----:B------:R-:W4:Y:S04]  /*37b80*/  LDL.LU.64 R10, [R1+0xb68] ;  /* 0x000b6800010a7983 */ /* 0x000f280000300a00 */
[----:B------:R0:W-:Y:S04]  /*37b90*/  STL.64 [R1+0x3868], R26 ;  /* 0x0038681a01007387 */ /* 0x0001e80000100a00 */
[----:B0-----:R-:W3:Y:S04]  /*37ba0*/  LDL.64 R26, [R1+0x98] ;  /* 0x00009800011a7983 */ /* 0x001ee80000100a00 */
[----:B------:R0:W-:Y:S02]  /*37bb0*/  STL.64 [R1+0x3860], R24 ;  /* 0x0038601801007387 */ /* 0x0001e40000100a00 */
[----:B0-----:R-:W-:-:S02]  /*37bc0*/  IMAD.MOV.U32 R24, RZ, RZ, R20 ;  /* 0x000000ffff187224 */ /* 0x001fc400078e0014 */
[----:B------:R-:W-:Y:S01]  /*37bd0*/  IMAD.MOV.U32 R25, RZ, RZ, R21 ;  /* 0x000000ffff197224 */ /* 0x000fe200078e0015 */
[----:B------:R-:W4:Y:S04]  /*37be0*/  LDL.LU R20, [R1+0x39ec] ;  /* 0x0039ec0001147983 */ /* 0x000f280000300800 */
[----:B------:R-:W4:Y:S01]  /*37bf0*/  LDL.LU R21, [R1+0x39e8] ;  /* 0x0039e80001157983 */ /* 0x000f220000300800 */
[C---:B--2---:R-:W-:Y:S03]  /*37c00*/  HMMA.16816.F32 R12, R4.reuse, R22, R12 ;  /* 0x00000016040c723c */ /* 0x044fe6000000180c */
[----:B---3--:R0:W-:Y:S04]  /*37c10*/  STL.64 [R1+0x3970], R26 ;  /* 0x0039701a01007387 */ /* 0x0081e80000100a00 */
[----:B0-----:R-:W2:Y:S04]  /*37c20*/  LDL.LU R26, [R1+0x1450] ;  /* 0x00145000011a7983 */ /* 0x001ea80000300800 */
[----:B------:R-:W3:Y:S04]  /*37c30*/  LDL.LU R27, [R1+0x1458] ;  /* 0x00145800011b7983 */ /* 0x000ee80000300800 */
[----:B------:R0:W-:Y:S04]  /*37c40*/  STL.64 [R1+0x3968], R24 ;  /* 0x0039681801007387 */ /* 0x0001e80000100a00 */
[----:B0-----:R-:W2:Y:S04]  /*37c50*/  LDL.LU R24, [R1+0x1440] ;  /* 0x0014400001187983 */ /* 0x001ea80000300800 */
[----:B------:R-:W3:Y:S04]  /*37c60*/  LDL.LU R25, [R1+0x1448] ;  /* 0x0014480001197983 */ /* 0x000ee80000300800 */
[----:B------:R-:W-:Y:S04]  /*37c70*/  STL.64 [R1+0xb90], R12 ;  /* 0x000b900c01007387 */ /* 0x000fe80000100a00 */
[----:B------:R0:W-:Y:S04]  /*37c80*/  STL.64 [R1+0xb98], R14 ;  /* 0x000b980e01007387 */ /* 0x0001e80000100a00 */
[----:B0-----:R-:W4:Y:S04]  /*37c90*/  LDL.LU.64 R14, [R1+0x39e0] ;  /* 0x0039e000010e7983 */ /* 0x001f280000300a00 */
[----:B------:R-:W4:Y:S02]  /*37ca0*/  LDL.LU.64 R12, [R1+0x39d8] ;  /* 0x0039d800010c7983 */ /* 0x000f240000300a00 */
[----:B----4-:R-:W-:-:S15]  /*37cb0*/  HMMA.16816.F32 R12, R4, R20, R12 ;  /* 0x00000014040c723c */ /* 0x010fde000000180c */
[----:B------:R-:W-:-:S08]  /*37cc0*/  NOP ;  /* 0x0000000000007918 */ /* 0x000fd00000000000 */
[----:B------:R-:W-:Y:S04]  /*37cd0*/  STL.64 [R1+0xb80], R12 ;  /* 0x000b800c01007387 */ /* 0x000fe80000100a00 */
[----:B------:R0:W-:Y:S04]  /*37ce0*/  STL.64 [R1+0xb88], R14 ;  /* 0x000b880e01007387 */ /* 0x0001e80000100a00 */
[----:B0-----:R-:W4:Y:S04]  /*37cf0*/  LDL.LU.64 R14, [R1+0x39d0] ;  /* 0x0039d000010e7983 */ /* 0x001f280000300a00 */
[----:B------:R-:W2:Y:S04]  /*37d00*/  LDL.LU.64 R12, [R1+0x39c8] ;  /* 0x0039c800010c7983 */ /* 0x000ea80000300a00 */
[----:B------:R-:W-:Y:S04]  /*37d10*/  STL.64 [R1+0x3858], R22 ;  /* 0x0038581601007387 */ /* 0x000fe80000100a00 */
[----:B------:R0:W-:Y:S04]  /*37d20*/  STL.64 [R1+0x3850], R20 ;  /* 0x0038501401007387 */ /* 0x0001e80000100a00 */
[----:B0-----:R-:W3:Y:S04]  /*37d30*/  LDL.LU.64 R20, [R1+0xb50] ;  /* 0x000b500001147983 */ /* 0x001ee80000300a00 */
[----:B------:R-:W3:Y:S01]  /*37d40*/  LDL.LU.64 R22, [R1+0xb58] ;  /* 0x000b580001167983 */ /* 0x000ee20000300a00 */
[C---:B----4-:R-:W-:Y:S06]  /*37d50*/  HMMA.16816.F32 R16, R4.reuse, R14, R16 ;  /* 0x0000000e0410723c */ /* 0x050fec0000001810 */
[----:B--2---:R-:W-:-:S15]  /*37d60*/  HMMA.16816.F32 R8, R4, R12, R8 ;  /* 0x0000000c0408723c */ /* 0x004fde0000001808 */
[----:B------:R-:W-:-:S02]  /*37d70*/  NOP ;  /* 0x0000000000007918 */ /* 0x000fc40000000000 */
[----:B------:R-:W-:Y:S04]  /*37d80*/  STL.64 [R1+0xb70], R16 ;  /* 0x000b701001007387 */ /* 0x000fe80000100a00 */
[----:B------:R0:W-:Y:S04]  /*37d90*/  STL.64 [R1+0xb78], R18 ;  /* 0x000b781201007387 */ /* 0x0001e80000100a00 */
[----:B0-----:R-:W2:Y:S04]  /*37da0*/  LDL.LU.64 R18, [R1+0x39c0] ;  /* 0x0039c00001127983 */ /* 0x001ea80000300a00 */
[----:B------:R-:W4:Y:S04]  /*37db0*/  LDL.LU.64 R16, [R1+0x39b8] ;  /* 0x0039b80001107983 */ /* 0x000f280000300a00 */
[----:B------:R-:W-:Y:S04]  /*37dc0*/  STL.64 [R1+0xb60], R8 ;  /* 0x000b600801007387 */ /* 0x000fe80000100a00 */
[----:B------:R0:W-:Y:S04]  /*37dd0*/  STL.64 [R1+0xb68], R10 ;  /* 0x000b680a01007387 */ /* 0x0001e80000100a00 */
[----:B0-----:R-:W3:Y:S04]  /*37de0*/  LDL.LU.64 R10, [R1+0x39b0] ;  /* 0x0039b000010a7983 */ /* 0x001ee80000300a00 */
[----:B------:R-:W2:Y:S04]  /*37df0*/  LDL.LU.64 R8, [R1+0x39a8] ;  /* 0x0039a80001087983 */ /* 0x000ea80000300a00 */
[----:B------:R-:W-:Y:S04]  /*37e00*/  STL.64 [R1+0x3848], R14 ;  /* 0x0038480e01007387 */ /* 0x000fe80000100a00 */
[----:B------:R3:W-:Y:S02]  /*37e10*/  STL.64 [R1+0x3840], R12 ;  /* 0x0038400c01007387 */ /* 0x0007e40000100a00 */
[----:B---3--:R-:W-:-:S15]  /*37e20*/  HMMA.16816.F32 R12, R4, R10, R20 ;  /* 0x0000000a040c723c */ /* 0x008fde0000001814 */
[----:B------:R-:W-:-:S08]  /*37e30*/  NOP ;  /* 0x0000000000007918 */ /* 0x000fd00000000000 */
[----:B------:R2:W-:Y:S04]  /*37e40*/  STL.64 [R1+0xb50], R12 ;  /* 0x000b500c01007387 */ /* 0x0005e80000100a00 */
[----:B------:R-:W-:Y:S04]  /*37e50*/  STL.64 [R1+0xb58], R14 ;  /* 0x000b580e01007387 */ /* 0x000fe80000100a00 */
[----:B------:R-:W3:Y:S04]  /*37e60*/  LDL.LU.64 R20, [R1+0xb20] ;  /* 0x000b200001147983 */ /* 0x000ee80000300a00 */
[----:B------:R-:W4:Y:S01]  /*37e70*/  LDL.LU.64 R22, [R1+0xb28] ;  /* 0x000b280001167983 */ /* 0x000f220000300a00 */
[----:B--2---:R-:W-:-:S02]  /*37e80*/  IMAD.MOV.U32 R12, RZ, RZ, R8 ;  /* 0x000000ffff0c7224 */ /* 0x004fc400078e0008 */
[----:B------:R-:W-:Y:S01]  /*37e90*/  IMAD.MOV.U32 R13, RZ, RZ, R9 ;  /* 0x000000ffff0d7224 */ /* 0x000fe200078e0009 */
[----:B----4-:R-:W-:Y:S04]  /*37ea0*/  STL.64 [R1+0x3980], R22 ;  /* 0x0039801601007387 */ /* 0x010fe80000100a00 */
[----:B---3--:R0:W-:Y:S04]  /*37eb0*/  STL.64 [R1+0x3978], R20 ;  /* 0x0039781401007387 */ /* 0x0081e80000100a00 */
[----:B------:R-:W2:Y:S04]  /*37ec0*/  LDL.LU R8, [R1+0x39a4] ;  /* 0x0039a40001087983 */ /* 0x000ea80000300800 */
[----:B------:R-:W2:Y:S04]  /*37ed0*/  LDL.LU R9, [R1+0x39a0] ;  /* 0x0039a00001097983 */ /* 0x000ea80000300800 */
[----:B0-----:R-:W3:Y:S04]  /*37ee0*/  LDL.LU.64 R20, [R1+0x1150] ;  /* 0x0011500001147983 */ /* 0x001ee80000300a00 */
[----:B------:R-:W4:Y:S04]  /*37ef0*/  LDL.LU.64 R22, [R1+0x1158] ;  /* 0x0011580001167983 */ /* 0x000f280000300a00 */
[----:B----4-:R-:W-:Y:S04]  /*37f00*/  STL.64 [R1+0x3990], R22 ;  /* 0x0039901601007387 */ /* 0x010fe80000100a00 */
[----:B---3--:R0:W-:Y:S04]  /*37f10*/  STL.64 [R1+0x3988], R20 ;  /* 0x0039881401007387 */ /* 0x0081e80000100a00 */
[----:B0-----:R-:W2:Y:S04]  /*37f20*/  LDL.LU.64 R20, [R1+0x1160] ;  /* 0x0011600001147983 */ /* 0x001ea80000300a00 */
[----:B------:R-:W2:Y:S01]  /*37f30*/  LDL.LU.64 R22, [R1+0x1168] ;  /* 0x0011680001167983 */ /* 0x000ea20000300a00 */
[----:B------:R-:W-:-:S02]  /*37f40*/  IMAD R16, R16, 0x100, R24 ;  /* 0x0000010010107824 */ /* 0x000fc400078e0218 */
[----:B------:R-:W-:Y:S02]  /*37f50*/  IMAD R17, R17, 0x100, R25 ;  /* 0x0000010011117824 */ /* 0x000fe400078e0219 */
[----:B------:R-:W-:Y:S02]  /*37f60*/  IMAD.MOV.U32 R14, RZ, RZ, R2 ;  /* 0x000000ffff0e7224 */ /* 0x000fe400078e0002 */
[----:B------:R-:W-:Y:S02]  /*37f70*/  IMAD.MOV.U32 R15, RZ, RZ, R3 ;  /* 0x000000ffff0f7224 */ /* 0x000fe400078e0003 */
[----:B------:R-:W-:Y:S02]  /*37f80*/  IMAD R18, R18, 0x100, R26 ;  /* 0x0000010012127824 */ /* 0x000fe400078e021a */
[----:B------:R-:W-:Y:S01]  /*37f90*/  IMAD R19, R19, 0x100, R27 ;  /* 0x0000010013137824 */ /* 0x000fe200078e021b */
[----:B------:R-:W3:Y:S04]  /*37fa0*/  LDL.LU.64 R24, [R1+0xb40] ;  /* 0x000b400001187983 */ /* 0x000ee80000300a00 */
[----:B------:R-:W3:Y:S04]  /*37fb0*/  LDL.LU.64 R26, [R1+0xb48] ;  /* 0x000b4800011a7983 */ /* 0x000ee80000300a00 */
[----:B------:R-:W4:Y:S04]  /*37fc0*/  LDL.LU R2, [R1+0x399c] ;  /* 0x00399c0001027983 */ /* 0x000f280000300800 */
[----:B------:R-:W4:Y:S04]  /*37fd0*/  LDL.LU R3, [R1+0x3998] ;  /* 0x0039980001037983 */ /* 0x000f280000300800 */
[----:B------:R-:W-:Y:S04]  /*37fe0*/  STL.64 [R1+0x3960], R14 ;  /* 0x0039600e01007387 */ /* 0x000fe80000100a00 */
[----:B------:R0:W-:Y:S04]  /*37ff0*/  STL.64 [R1+0x3958], R12 ;  /* 0x0039580c01007387 */ /* 0x0001e80000100a00 */
[----:B0-----:R-:W3:Y:S04]  /*38000*/  LDL.LU.64 R12, [R1+0xb30] ;  /* 0x000b3000010c7983 */ /* 0x001ee80000300a00 */
[----:B------:R-:W3:Y:S01]  /*38010*/  LDL.LU.64 R14, [R1+0xb38] ;  /* 0x000b3800010e7983 */ /* 0x000ee20000300a00 */
[----:B--2---:R-:W-:-:S15]  /*38020*/  HMMA.16816.F32 R20, R4, R8, R20 ;  /* 0x000000080414723c */ /* 0x004fde0000001814 */
[----:B------:R-:W-:-:S08]  /*38030*/  NOP ;  /* 0x0000000000007918 */ /* 0x000fd00000000000 */
[----:B------:R-:W-:Y:S04]  /*38040*/  STL.64 [R1+0x1160], R20 ;  /* 0x0011601401007387 */ /* 0x000fe80000100a00 */
[----:B------:R0:W-:Y:S04]  /*38050*/  STL.64 [R1+0x1168], R22 ;  /* 0x0011681601007387 */ /* 0x0001e80000100a00 */
[----:B0-----:R-:W4:Y:S04]  /*38060*/  LDL.LU.64 R22, [R1+0x3990] ;  /* 0x0039900001167983 */ /* 0x001f280000300a00 */
[----:B------:R-:W4:Y:S04]  /*38070*/  LDL.LU.64 R20, [R1+0x3988] ;  /* 0x0039880001147983 */ /* 0x000f280000300a00 */
[----:B------:R0:W-:Y:S04]  /*38080*/  STL [R1+0x3814], R8 ;  /* 0x0038140801007387 */ /* 0x0001e80000100800 */
[----:B------:R1:W-:Y:S04]  /*38090*/  STL [R1+0x3810], R9 ;  /* 0x0038100901007387 */ /* 0x0003e80000100800 */
[----:B0-----:R-:W3:Y:S04]  /*380a0*/  LDL R8, [R1+0xa8] ;  /* 0x0000a80001087983 */ /* 0x001ee80000100800 */
[----:B-1----:R-:W3:Y:S01]  /*380b0*/  LDL R9, [R1+0xac] ;  /* 0x0000ac0001097983 */ /* 0x002ee20000100800 */
[C---:B----4-:R-:W-:Y:S06]  /*380c0*/  HMMA.16816.F32 R20, R4.reuse, R2, R20 ;  /* 0x000000020414723c */ /* 0x050fec0000001814 */
[----:B---3--:R-:W-:-:S15]  /*380d0*/  HMMA.16816.F32 R4, R4, R8, R24 ;  /* 0x000000080404723c */ /* 0x008fde0000001818 */
[----:B------:R-:W-:-:S02]  /*380e0*/  NOP ;  /* 0x0000000000007918 */ /* 0x000fc40000000000 */
[----:B------:R-:W-:Y:S04]  /*380f0*/  STL.64 [R1+0x1150], R20 ;  /* 0x0011501401007387 */ /* 0x000fe80000100a00 */
[----:B------:R0:W-:Y:S04]  /*38100*/  STL.64 [R1+0x1158], R22 ;  /* 0x0011581601007387 */ /* 0x0001e80000100a00 */
[----:B0-----:R-:W2:Y:S04]  /*38110*/  LDL.LU.64 R22, [R1+0x3980] ;  /* 0x0039800001167983 */ /* 0x001ea80000300a00 */
[----:B------:R-:W2:Y:S04]  /*38120*/  LDL.LU.64 R20, [R1+0x3978] ;  /* 0x0039780001147983 */ /* 0x000ea80000300a00 */
[----:B------:R-:W2:Y:S04]  /*38130*/  LDL.LU.64 R26, [R1+0x3970] ;  /* 0x00397000011a7983 */ /* 0x000ea80000300a00 */
[----:B------:R-:W3:Y:S01]  /*38140*/  LDL.LU.64 R24, [R1+0x3968] ;  /* 0x0039680001187983 */ /* 0x000ee20000300a00 */
[----:B------:R-:W-:-:S02]  /*38150*/  F2FP.F16.E4M3.UNPACK_B R16, R16 ;  /* 0x00000010ff10723e */ /* 0x000fc400020006ff */
[----:B------:R-:W-:Y:S02]  /*38160*/  F2FP.F16.E4M3.UNPACK_B R17, R17 ;  /* 0x00000011ff11723e */ /* 0x000fe400020006ff */
[----:B------:R-:W-:Y:S02]  /*38170*/  F2FP.F16.E4M3.UNPACK_B R18, R18 ;  /* 0x00000012ff12723e */ /* 0x000fe400020006ff */
[----:B------:R-:W-:Y:S01]  /*38180*/  F2FP.F16.E4M3.UNPACK_B R19, R19 ;  /* 0x00000013ff13723e */ /* 0x000fe200020006ff */
[----:B------:R-:W-:Y:S04]  /*38190*/  STL.64 [R1+0xb40], R4 ;  /* 0x000b400401007387 */ /* 0x000fe80000100a00 */
[----:B------:R2:W-:Y:S02]  /*381a0*/  STL.64 [R1+0xb48], R6 ;  /* 0x000b480601007387 */ /* 0x0005e40000100a00 */
[C---:B---3--:R-:W-:Y:S06]  /*381b0*/  HMMA.16816.F32 R12, R16.reuse, R24, R12 ;  /* 0x00000018100c723c */ /* 0x048fec000000180c */
[----:B--2---:R-:W-:Y:S06]  /*381c0*/  HMMA.16816.F32 R4, R16, R26, R20 ;  /* 0x0000001a1004723c */ /* 0x004fec0000001814 */
[----:B------:R-:W-:-:S02]  /*381d0*/  IMAD.MOV.U32 R8, RZ, RZ, R26 ;  /* 0x000000ffff087224 */ /* 0x000fc400078e001a */
[----:B------:R-:W-:-:S09]  /*381e0*/  IMAD.MOV.U32 R9, RZ, RZ, R27 ;  /* 0x000000ffff097224 */ /* 0x000fd200078e001b */
[----:B------:R0:W-:Y:S04]  /*381f0*/  STL.64 [R1+0xb30], R12 ;  /* 0x000b300c01007387 */ /* 0x0001e80000100a00 */
[----:B------:R1:W-:Y:S04]  /*38200*/  STL.64 [R1+0xb38], R14 ;  /* 0x000b380e01007387 */ /* 0x0003e80000100a00 */
[----:B------:R2:W-:Y:S04]  /*38210*/  STL.64 [R1+0xb20], R4 ;  /* 0x000b200401007387 */ /* 0x0005e80000100a00 */
[----:B------:R3:W-:Y:S04]  /*38220*/  STL.64 [R1+0xb28], R6 ;  /* 0x000b280601007387 */ /* 0x0007e80000100a00 */
[----:B0-----:R-:W4:Y:S04]  /*38230*/  LDL.LU.64 R12, [R1+0xb10] ;  /* 0x000b1000010c7983 */ /* 0x001f280000300a00 */
[----:B-1----:R-:W4:Y:S04]  /*38240*/  LDL.LU.64 R14, [R1+0xb18] ;  /* 0x000b1800010e7983 */ /* 0x002f280000300a00 */
[----:B--2---:R-:W2:Y:S04]  /*38250*/  LDL.LU.64 R4, [R1+0xaf0] ;  /* 0x000af00001047983 */ /* 0x004ea80000300a00 */
[----:B---3--:R-:W2:Y:S04]  /*38260*/  LDL.LU.64 R6, [R1+0xaf8] ;  /* 0x000af80001067983 */ /* 0x008ea80000300a00 */
[----:B------:R-:W3:Y:S04]  /*38270*/  LDL R26, [R1+0x38] ;  /* 0x00003800011a7983 */ /* 0x000ee80000100800 */
[----:B------:R-:W3:Y:S04]  /*38280*/  LDL R27, [R1+0x3c] ;  /* 0x00003c00011b7983 */ /* 0x000ee80000100800 */
[----:B------:R-:W4:Y:S04]  /*38290*/  LDL R24, [R1+0x40] ;  /* 0x0000400001187983 */ /* 0x000f280000100800 */
[----:B------:R-:W4:Y:S04]  /*382a0*/  LDL R25, [R1+0x44] ;  /* 0x0000440001197983 */ /* 0x000f280000100800 */
[----:B------:R-:W2:Y:S04]  /*382b0*/  LDL R20, [R1+0x78] ;  /* 0x0000780001147983 */ /* 0x000ea80000100800 */
[----:B------:R-:W2:Y:S04]  /*382c0*/  LDL R21, [R1+0x7c] ;  /* 0x00007c0001157983 */ /* 0x000ea80000100800 */
[----:B------:R-:W2:Y:S04]  /*382d0*/  LDL R22, [R1+0x70] ;  /* 0x0000700001167983 */ /* 0x000ea80000100800 */
[----:B------:R-:W2:Y:S04]  /*382e0*/  LDL R23, [R1+0x74] ;  /* 0x0000740001177983 */ /* 0x000ea80000100800 */
[----:B---3--:R-:W-:Y:S04]  /*382f0*/  STL.64 [R1+0x3908], R26 ;  /* 0x0039081a01007387 */ /* 0x008fe80000100a00 */
[----:B----4-:R0:W-:Y:S04]  /*38300*/  STL.64 [R1+0x3900], R24 ;  /* 0x0039001801007387 */ /* 0x0101e80000100a00 */
[----:B0-----:R-:W3:Y:S04]  /*38310*/  LDL.LU.64 R24, [R1+0xb00] ;  /* 0x000b000001187983 */ /* 0x001ee80000300a00 */
[----:B------:R-:W3:Y:S04]  /*38320*/  LDL.LU.64 R26, [R1+0xb08] ;  /* 0x000b0800011a7983 */ /* 0x000ee80000300a00 */
[----:B------:R0:W-:Y:S04]  /*38330*/  STL.64 [R1+0x3828], R10 ;  /* 0x0038280a01007387 */ /* 0x0001e80000100a00 */
[----:B0-----:R-:W4:Y:S04]  /*38340*/  LDL R10, [R1+0x90] ;  /* 0x00009000010a7983 */ /* 0x001f280000100800 */
[----:B------:R-:W4:Y:S04]  /*38350*/  LDL R11, [R1+0x94] ;  /* 0x00009400010b7983 */ /* 0x000f280000100800 */
[----:B------:R4:W-:Y:S02]  /*38360*/  STL.64 [R1+0x3820], R8 ;  /* 0x0038200801007387 */ /* 0x0009e40000100a00 */
[----:B----4-:R-:W-:Y:S02]  /*38370*/  HMMA.16816.F32 R8, R16, R10, R12 ;  /* 0x0000000a1008723c */ /* 0x010fe4000000180c */
[----:B------:R-:W2:Y:S04]  /*38380*/  LDL.LU.64 R14, [R1+0x3960] ;  /* 0x00396000010e7983 */ /* 0x000ea80000300a00 */
[----:B------:R-:W3:-:S15]  /*38390*/  LDL.LU.64 R12, [R1+0x3958] ;  /* 0x00395800010c7983 */ /* 0x000ede0000300a00 */
[----:B------:R-:W-:-:S02]  /*383a0*/  NOP ;  /* 0x0000000000007918 */ /* 0x000fc40000000000 */
[----:B------:R-:W-:Y:S04]  /*383b0*/  STL.64 [R1+0xb10], R8 ;  /* 0x000b100801007387 */ /* 0x000fe80000100a00 */
[----:B------:R3:W-:Y:S02]  /*383c0*/  STL.64 [R1+0xb18], R10 ;  /* 0x000b180a01007387 */ /* 0x0007e40000100a00 */
[----:B---3--:R-:W-:Y:S02]  /*383d0*/  HMMA.16816.F32 R8, R16, R12, R24 ;  /* 0x0000000c1008723c */ /* 0x008fe40000001818 */
[----:B------:R-:W3:-:S15]  /*383e0*/  LDL R26, [R1+0x50] ;  /* 0x00005000011a7983 */ /* 0x000ede0000100800 */
[----:B------:R-:W-:-:S06]  /*383f0*/  NOP ;  /* 0x0000000000007918 */ /* 0x000fcc0000000000 */
[----:B------:R0:W-:Y:S04]  /*38400*/  STL.64 [R1+0xb00], R8 ;  /* 0x000b000801007387 */ /* 0x0001e80000100a00 */
[----:B------:R1:W-:Y:S04]  /*38410*/  STL.64 [R1+0xb08], R10 ;  /* 0x000b080a01007387 */ /* 0x0003e80000100a00 */
[----:B------:R-:W3:Y:S01]  /*38420*/  LDL R27, [R1+0x54] ;  /* 0x00005400011b7983 */ /* 0x000ee20000100800 */
[----:B--2---:R-:W-:Y:S03]  /*38430*/  HMMA.16816.F32 R4, R16, R14, R4 ;  /* 0x0000000e1004723c */ /* 0x004fe60000001804 */
[----:B---3--:R2:W-:Y:S04]  /*38440*/  STL.64 [R1+0x3920], R26 ;  /* 0x0039201a01007387 */ /* 0x0085e80000100a00 */
[----:B0-----:R-:W3:Y:S04]  /*38450*/  LDL.LU.64 R8, [R1+0xad0] ;  /* 0x000ad00001087983 */ /* 0x001ee80000300a00 */
[----:B-1----:R-:W3:-:S12]  /*38460*/  LDL.LU.64 R10, [R1+0xad8] ;  /* 0x000ad800010a7983 */ /* 0x002ed80000300a00 */
[----:B------:R0:W-:Y:S04]  /*38470*/  STL.64 [R1+0xaf0], R4 ;  /* 0x000af00401007387 */ /* 0x0001e80000100a00 */
[----:B------:R-:W-:Y:S04]  /*38480*/  STL.64 [R1+0xaf8], R6 ;  /* 0x000af80601007387 */ /* 0x000fe80000100a00 */
[----:B------:R-:W4:Y:S04]  /*38490*/  LDL R24, [R1+0x58] ;  /* 0x0000580001187983 */ /* 0x000f280000100800 */
[----:B------:R-:W4:Y:S04]  /*384a0*/  LDL R25, [R1+0x5c] ;  /* 0x00005c0001197983 */ /* 0x000f280000100800 */
[----:B--2---:R-:W2:Y:S04]  /*384b0*/  LDL R26, [R1+0x60] ;  /* 0x00006000011a7983 */ /* 0x004ea80000100800 */
[----:B------:R-:W2:Y:S04]  /*384c0*/  LDL R27, [R1+0x64] ;  /* 0x00006400011b7983 */ /* 0x000ea80000100800 */
[----:B0-----:R-:W3:Y:S04]  /*384d0*/  LDL R4, [R1+0x68] ;  /* 0x0000680001047983 */ /* 0x001ee80000100800 */
[----:B------:R-:W3:Y:S04]  /*384e0*/  LDL R5, [R1+0x6c] ;  /* 0x00006c0001057983 */ /* 0x000ee80000100800 */
[----:B--2---:R-:W-:Y:S04]  /*384f0*/  STL.64 [R1+0x3948], R26 ;  /* 0x0039481a01007387 */ /* 0x004fe80000100a00 */
[----:B----4-:R0:W-:Y:S04]  /*38500*/  STL.64 [R1+0x3940], R24 ;  /* 0x0039401801007387 */ /* 0x0101e80000100a00 */
[----:B0-----:R-:W2:Y:S04]  /*38510*/  LDL.LU.64 R24, [R1+0xae0] ;  /* 0x000ae00001187983 */ /* 0x001ea80000300a00 */
[----:B------:R-:W2:Y:S04]  /*38520*/  LDL.LU.64 R26, [R1+0xae8] ;  /* 0x000ae800011a7983 */ /* 0x000ea80000300a00 */
[----:B------:R-:W4:Y:S01]  /*38530*/  LDL.64 R14, [R1+0x8] ;  /* 0x00000800010e7983 */ /* 0x000f220000100a00 */
[C---:B---3--:R-:W-:Y:S03]  /*38540*/  HMMA.16816.F32 R8, R16.reuse, R22, R8 ;  /* 0x000000161008723c */ /* 0x048fe60000001808 */
[----:B----4-:R-:W-:Y:S04]  /*38550*/  STL.64 [R1+0x3890], R14 ;  /* 0x0038900e01007387 */ /* 0x010fe80000100a00 */
[----:B------:R-:W3:Y:S04]  /*38560*/  LDL R6, [R1] ;  /* 0x0000000001067983 */ /* 0x000ee80000100800 */
[----:B------:R-:W3:Y:S01]  /*38570*/  LDL R7, [R1+0x4] ;  /* 0x0000040001077983 */ /* 0x000ee20000100800 */
[----:B--2---:R-:W-:Y:S01]  /*38580*/  HMMA.16816.F32 R24, R16, R20, R24 ;  /* 0x000000141018723c */ /* 0x004fe20000001818 */
[----:B------:R-:W-:-:S02]  /*38590*/  IMAD.MOV.U32 R13, RZ, RZ, R0 ;  /* 0x000000ffff0d7224 */ /* 0x000fc400078e0000 */
[----:B---3--:R-:W-:Y:S04]  /*385a0*/  STL.64 [R1+0x38b8], R6 ;  /* 0x0038b80601007387 */ /* 0x008fe80000100a00 */
[----:B------:R-:W2:-:S15]  /*385b0*/  LDL R12, [R1+0x10] ;  /* 0x00001000010c7983 */ /* 0x000e9e0000100800 */
[----:B------:R-:W-:-:S01]  /*385c0*/  NOP ;  /* 0x0000000000007918 */ /* 0x000fc20000000000 */
[----:B------:R0:W-:Y:S04]  /*385d0*/  STL.64 [R1+0xae0], R24 ;  /* 0x000ae01801007387 */ /* 0x0001e80000100a00 */
[----:B------:R1:W-:Y:S04]  /*385e0*/  STL.64 [R1+0xae8], R26 ;  /* 0x000ae81a01007387 */ /* 0x0003e80000100a00 */
[----:B------:R-:W3:Y:S04]  /*385f0*/  LDL.LU R0, [R1+0x3950] ;  /* 0x0039500001007983 */ /* 0x000ee80000300800 */
[----:B0-----:R-:W4:Y:S04]  /*38600*/  LDL.LU.64 R24, [R1+0xac0] ;  /* 0x000ac00001187983 */ /* 0x001f280000300a00 */
[----:B-1----:R-:W4:Y:S04]  /*38610*/  LDL.LU.64 R26, [R1+0xac8] ;  /* 0x000ac800011a7983 */ /* 0x002f280000300a00 */
[----:B------:R-:W-:Y:S04]  /*38620*/  STL.64 [R1+0xad0], R8 ;  /* 0x000ad00801007387 */ /* 0x000fe80000100a00 */
[----:B------:R-:W-:Y:S04]  /*38630*/  STL.64 [R1+0xad8], R10 ;  /* 0x000ad80a01007387 */ /* 0x000fe80000100a00 */
[----:B------:R-:W2:Y:S04]  /*38640*/  LDL.LU.64 R20, [R1+0xa70] ;  /* 0x000a700001147983 */ /* 0x000ea80000300a00 */
[----:B------:R-:W3:Y:S04]  /*38650*/  LDL.LU.64 R22, [R1+0xa78] ;  /* 0x000a780001167983 */ /* 0x000ee80000300a00 */
[----:B---3--:R-:W-:Y:S04]  /*38660*/  STL.64 [R1+0x3918], R22 ;  /* 0x0039181601007387 */ /* 0x008fe80000100a00 */
[----:B--2---:R0:W-:Y:S04]  /*38670*/  STL.64 [R1+0x3910], R20 ;  /* 0x0039101401007387 */ /* 0x0041e80000100a00 */
[----:B0-----:R-:W2:Y:S04]  /*38680*/  LDL.LU.64 R20, [R1+0xa90] ;  /* 0x000a900001147983 */ /* 0x001ea80000300a00 */
[----:B------:R-:W3:Y:S01]  /*38690*/  LDL.LU.64 R22, [R1+0xa98] ;  /* 0x000a980001167983 */ /* 0x000ee20000300a00 */
[----:B----4-:R-:W-:Y:S03]  /*386a0*/  HMMA.16816.F32 R4, R16, R4, R24 ;  /* 0x000000041004723c */ /* 0x010fe60000001818 */
[----:B---3--:R-:W-:Y:S04]  /*386b0*/  STL.64 [R1+0x3930], R22 ;  /* 0x0039301601007387 */ /* 0x008fe80000100a00 */
[----:B--2---:R0:W-:Y:S04]  /*386c0*/  STL.64 [R1+0x3928], R20 ;  /* 0x0039281401007387 */ /* 0x0041e80000100a00 */
[----:B0-----:R-:W2:Y:S04]  /*386d0*/  LDL.LU.64 R20, [R1+0xaa0] ;  /* 0x000aa00001147983 */ /* 0x001ea80000300a00 */
[----:B------:R-:W2:Y:S04]  /*386e0*/  LDL.LU.64 R22, [R1+0xaa8] ;  /* 0x000aa80001167983 */ /* 0x000ea80000300a00 */
[----:B------:R-:W3:Y:S04]  /*386f0*/  LDL.LU.64 R8, [R1+0xa60] ;  /* 0x000a600001087983 */ /* 0x000ee80000300a00 */
[----:B------:R-:W3:Y:S04]  /*38700*/  LDL.LU.64 R10, [R1+0xa68] ;  /* 0x000a6800010a7983 */ /* 0x000ee80000300a00 */
[----:B------:R-:W4:Y:S04]  /*38710*/  LDL.64 R14, [R1+0x18] ;  /* 0x00001800010e7983 */ /* 0x000f280000100a00 */
[----:B----4-:R0:W-:Y:S04]  /*38720*/  STL.64 [R1+0x38c8], R14 ;  /* 0x0038c80e01007387 */ /* 0x0101e80000100a00 */
[----:B0-----:R-:W4:Y:S04]  /*38730*/  LDL R14, [R1+0x48] ;  /* 0x00004800010e7983 */ /* 0x001f280000100800 */
[----:B------:R-:W4:Y:S04]  /*38740*/  LDL R15, [R1+0x4c] ;  /* 0x00004c00010f7983 */ /* 0x000f280000100800 */
[----:B------:R-:W-:Y:S04]  /*38750*/  STL.64 [R1+0x38c0], R12 ;  /* 0x0038c00c01007387 */ /* 0x000fe80000100a00 */
[----:B------:R-:W2:Y:S04]  /*38760*/  LDL.LU.64 R26, [R1+0x3948] ;  /* 0x00394800011a7983 */ /* 0x000ea80000300a00 */
[----:B------:R-:W3:Y:S04]  /*38770*/  LDL.LU.64 R24, [R1+0x3940] ;  /* 0x0039400001187983 */ /* 0x000ee80000300a00 */
[----:B------:R0:W-:Y:S04]  /*38780*/  STL.64 [R1+0xac0], R4 ;  /* 0x000ac00401007387 */ /* 0x0001e80000100a00 */
[----:B------:R-:W-:Y:S04]  /*38790*/  STL.64 [R1+0xac8], R6 ;  /* 0x000ac80601007387 */ /* 0x000fe80000100a00 */
[----:B0-----:R-:W4:Y:S01]  /*387a0*/  LDL R4, [R1+0x20] ;  /* 0x0000200001047983 */ /* 0x001f220000100800 */
[----:B------:R-:W-:-:S03]  /*387b0*/  IMAD.MOV.U32 R5, RZ, RZ, R0 ;  /* 0x000000ffff057224 */ /* 0x000fc600078e0000 */
[----:B------:R-:W3:Y:S04]  /*387c0*/  LDL.LU R0, [R1+0x3938] ;  /* 0x0039380001007983 */ /* 0x000ee80000300800 */
[----:B----4-:R0:W-:Y:S04]  /*387d0*/  STL.64 [R1+0x38d0], R4 ;  /* 0x0038d00401007387 */ /* 0x0101e80000100a00 */
[----:B0-----:R-:W2:Y:S04]  /*387e0*/  LDL.LU.64 R4, [R1+0xab0] ;  /* 0x000ab00001047983 */ /* 0x001ea80000300a00 */
[----:B------:R-:W2:Y:S02]  /*387f0*/  LDL.LU.64 R6, [R1+0xab8] ;  /* 0x000ab80001067983 */ /* 0x000ea40000300a00 */
[----:B--2---:R-:W-:-:S15]  /*38800*/  HMMA.16816.F32 R4, R16, R26, R4 ;  /* 0x0000001a1004723c */ /* 0x004fde0000001804 */
[----:B------:R-:W-:-:S08]  /*38810*/  NOP ;  /* 0x0000000000007918 */ /* 0x000fd00000000000 */
[----:B------:R-:W-:Y:S04]  /*38820*/  STL.64 [R1+0xab0], R4 ;  /* 0x000ab00401007387 */ /* 0x000fe80000100a00 */
[----:B------:R0:W-:Y:S04]  /*38830*/  STL.64 [R1+0xab8], R6 ;  /* 0x000ab80601007387 */ /* 0x0001e80000100a00 */
[----:B0-----:R-:W2:Y:S04]  /*38840*/  LDL R6, [R1+0x28] ;  /* 0x0000280001067983 */ /* 0x001ea80000100800 */
[----:B------:R-:W2:Y:S01]  /*38850*/  LDL R7, [R1+0x2c] ;  /* 0x00002c0001077983 */ /* 0x000ea20000100800 */
[C---:B---3--:R-:W-:Y:S03]  /*38860*/  HMMA.16816.F32 R24, R16.reuse, R24, R20 ;  /* 0x000000181018723c */ /* 0x048fe60000001814 */
[----:B--2---:R0:W-:Y:S04]  /*38870*/  STL.64 [R1+0x38e8], R6 ;  /* 0x0038e80601007387 */ /* 0x0041e80000100a00 */
[----:B------:R-:W2:Y:S04]  /*38880*/  LDL.LU.64 R4, [R1+0xa80] ;  /* 0x000a800001047983 */ /* 0x000ea80000300a00 */
[----:B0-----:R-:W2:Y:S04]  /*38890*/  LDL.LU.64 R6, [R1+0xa88] ;  /* 0x000a880001067983 */ /* 0x001ea80000300a00 */
        /* <DEDUP_REMOVED lines=11> */
[----:B0-----:R-:W4:Y:S04]  /*38950*/  LDL.LU.64 R26, [R1+0x3908] ;  /* 0x00390800011a7983 */ /* 0x001f280000300a00 */
[----:B------:R-:W3:Y:S01]  /*38960*/  LDL.LU.64 R24, [R1+0x3900] ;  /* 0x0039000001187983 */ /* 0x000ee20000300a00 */
[----:B--2---:R-:W-:Y:S03]  /*38970*/  HMMA.16816.F32 R12, R16, R14, R4 ;  /* 0x0000000e100c723c */ /* 0x004fe60000001804 */
[----:B------:R-:W2:-:S15]  /*38980*/  LDL R4, [R1+0x30] ;  /* 0x0000300001047983 */ /* 0x000e9e0000100800 */
[----:B------:R-:W-:-:S05]  /*38990*/  NOP ;  /* 0x0000000000007918 */ /* 0x000fca0000000000 */
[----:B------:R0:W-:Y:S04]  /*389a0*/  STL.64 [R1+0xa80], R12 ;  /* 0x000a800c01007387 */ /* 0x0001e80000100a00 */
[----:B------:R1:W-:Y:S04]  /*389b0*/  STL.64 [R1+0xa88], R14 ;  /* 0x000a880e01007387 */ /* 0x0003e80000100a00 */
[----:B0-----:R-:W2:Y:S01]  /*389c0*/  LDL.LU.64 R12, [R1+0xa30] ;  /* 0x000a3000010c7983 */ /* 0x001ea20000300a00 */
[----:B---3--:R-:W-:-:S15]  /*389d0*/  HMMA.16816.F32 R20, R16, R24, R20 ;  /* 0x000000181014723c */ /* 0x008fde0000001814 */
[----:B------:R-:W-:-:S08]  /*389e0*/  NOP ;  /* 0x0000000000007918 */ /* 0x000fd00000000000 */
[----:B------:R-:W-:Y:S04]  /*389f0*/  STL.64 [R1+0xa70], R20 ;  /* 0x000a701401007387 */ /* 0x000fe80000100a00 */
[----:B------:R-:W-:Y:S04]  /*38a00*/  STL.64 [R1+0xa78], R22 ;  /* 0x000a781601007387 */ /* 0x000fe80000100a00 */
[----:B-1----:R-:W3:Y:S01]  /*38a10*/  LDL.LU.64 R14, [R1+0xa38] ;  /* 0x000a3800010e7983 */ /* 0x002ee20000300a00 */
[----:B----4-:R-:W-:-:S15]  /*38a20*/  HMMA.16816.F32 R8, R16, R26, R8 ;  /* 0x0000001a1008723c */ /* 0x010fde0000001808 */
[----:B------:R-:W-:-:S08]  /*38a30*/  NOP ;  /* 0x0000000000007918 */ /* 0x000fd00000000000 */
        /* <DEDUP_REMOVED lines=19> */
[----:B------:R-:W4:Y:S01]  /*38b70*/  LDL.LU.64 R26, [R1+0xa08] ;  /* 0x000a0800011a7983 */ /* 0x000f220000300a00 */
[----:B------:R-:W-:-:S07]  /*38b80*/  IMAD.MOV.U32 R5, RZ, RZ, R0 ;  /* 0x000000ffff057224 */ /* 0x000fce00078e0000 */
[C---:B--2---:R-:W-:Y:S01]  /*38b90*/  HMMA.16816.F32 R4, R16.reuse, R4, R12 ;  /* 0x000000041004723c */ /* 0x044fe2000000180c */
[----:B----4-:R-:W-:Y:S04]  /*38ba0*/  STL.64 [R1+0x38a0], R26 ;  /* 0x0038a01a01007387 */ /* 0x010fe80000100a00 */
[----:B---3--:R0:W-:Y:S04]  /*38bb0*/  STL.64 [R1+0x3898], R24 ;  /* 0x0038981801007387 */ /* 0x0081e80000100a00 */
        /* <DEDUP_REMOVED lines=21> */
[----:B0-----:R-:W2:Y:S02]  /*38d10*/  LDL.LU.64 R4, [R1+0x38d0] ;  /* 0x0038d00001047983 */ /* 0x001ea40000300a00 */
[----:B--2---:R-:W-:Y:S02]  /*38d20*/  HMMA.16816.F32 R4, R16, R4, R12 ;  /* 0x000000041004723c */ /* 0x004fe4000000180c */
[----:B------:R-:W2:Y:S04]  /*38d30*/  LDL.LU.64 R14, [R1+0x38c8] ;  /* 0x0038c800010e7983 */ /* 0x000ea80000300a00 */
[----:B------:R-:W3:-:S15]  /*38d40*/  LDL.LU.64 R12, [R1+0x38c0] ;  /* 0x0038c000010c7983 */ /* 0x000ede0000300a00 */
[----:B------:R-:W-:-:S02]  /*38d50*/  NOP ;  /* 0x0000000000007918 */ /* 0x000fc40000000000 */
[----:B------:R-:W-:Y:S04]  /*38d60*/  STL.64 [R1+0xa30], R4 ;  /* 0x000a300401007387 */ /* 0x000fe80000100a00 */
[----:B------:R0:W-:Y:S04]  /*38d70*/  STL.64 [R1+0xa38], R6 ;  /* 0x000a380601007387 */ /* 0x0001e80000100a00 */
[----:B0-----:R-:W4:Y:S04]  /*38d80*/  LDL.LU.64 R6, [R1+0x38b8] ;  /* 0x0038b80001067983 */ /* 0x001f280000300a00 */
[----:B------:R-:W4:Y:S04]  /*38d90*/  LDL.LU R4, [R1+0x1e4c] ;  /* 0x001e4c0001047983 */ /* 0x000f280000300800 */
[----:B------:R-:W4:Y:S01]  /*38da0*/  LDL.LU R5, [R1+0x1e54] ;  /* 0x001e540001057983 */ /* 0x000f220000300800 */
[----:B--2---:R-:W-:-:S15]  /*38db0*/  HMMA.16816.F32 R24, R16, R14, R24 ;  /* 0x0000000e1018723c */ /* 0x004fde0000001818 */
[----:B------:R-:W-:-:S08]  /*38dc0*/  NOP ;  /* 0x0000000000007918 */ /* 0x000fd00000000000 */
[----:B------:R-:W-:Y:S04]  /*38dd0*/  STL.64 [R1+0xa20], R24 ;  /* 0x000a201801007387 */ /* 0x000fe80000100a00 */
[----:B------:R0:W-:Y:S04]  /*38de0*/  STL.64 [R1+0xa28], R26 ;  /* 0x000a281a01007387 */ /* 0x0001e80000100a00 */
[----:B0-----:R-:W3:Y:S04]  /*38df0*/  LDL.LU.64 R26, [R1+0x38b0] ;  /* 0x0038b000011a7983 */ /* 0x001ee80000300a00 */
[----:B------:R-:W3:Y:S01]  /*38e00*/  LDL.LU.64 R24, [R1+0x38a8] ;  /* 0x0038a80001187983 */ /* 0x000ee20000300a00 */
[----:B------:R-:W-:-:S05]  /*38e10*/  IMAD.MOV.U32 R0, RZ, RZ, R15 ;  /* 0x000000ffff007224 */ /* 0x000fca00078e000f */
[----:B------:R-:W-:Y:S01]  /*38e20*/  STL [R1+0x3760], R0 ;  /* 0x0037600001007387 */ /* 0x000fe20000100800 */
[----:B---3--:R-:W-:Y:S03]  /*38e30*/  HMMA.16816.F32 R12, R16, R12, R24 ;  /* 0x0000000c100c723c */ /* 0x008fe60000001818 */
[----:B------:R-:W2:Y:S04]  /*38e40*/  LDL.LU.64 R26, [R1+0x38a0] ;  /* 0x0038a000011a7983 */ /* 0x000ea80000300a00 */
[----:B------:R-:W2:-:S15]  /*38e50*/  LDL.LU.64 R24, [R1+0x3898] ;  /* 0x0038980001187983 */ /* 0x000e9e0000300a00 */
[----:B------:R-:W-:-:S01]  /*38e60*/  NOP ;  /* 0x0000000000007918 */ /* 0x000fc20000000000 */
[----:B------:R-:W-:Y:S04]  /*38e70*/  STL.64 [R1+0xa10], R12 ;  /* 0x000a100c01007387 */ /* 0x000fe80000100a00 */
[----:B------:R0:W-:Y:S04]  /*38e80*/  STL.64 [R1+0xa18], R14 ;  /* 0x000a180e01007387 */ /* 0x0001e80000100a00 */
[----:B0-----:R-:W2:Y:S02]  /*38e90*/  LDL.LU.64 R14, [R1+0x3890] ;  /* 0x00389000010e7983 */ /* 0x001ea40000300a00 */
[----:B--2---:R-:W-:-:S15]  /*38ea0*/  HMMA.16816.F32 R24, R16, R14, R24 ;  /* 0x0000000e1018723c */ /* 0x004fde0000001818 */
[----:B------:R-:W-:-:S08]  /*38eb0*/  NOP ;  /* 0x0000000000007918 */ /* 0x000fd00000000000 */
[----:B------:R-:W-:Y:S04]  /*38ec0*/  STL.64 [R1+0xa00], R24 ;  /* 0x000a001801007387 */ /* 0x000fe80000100a00 */
[----:B------:R0:W-:Y:S04]  /*38ed0*/  STL.64 [R1+0xa08], R26 ;  /* 0x000a081a01007387 */ /* 0x0001e80000100a00 */
[----:B0-----:R-:W4:Y:S04]  /*38ee0*/  LDL.LU.64 R26, [R1+0x3888] ;  /* 0x00388800011a7983 */ /* 0x001f280000300a00 */
[----:B------:R-:W4:Y:S01]  /*38ef0*/  LDL.LU.64 R24, [R1+0x3880] ;  /* 0x0038800001187983 */ /* 0x000f220000300a00 */
[----:B------:R-:W-:-:S03]  /*38f00*/  IMAD.MOV.U32 R0, RZ, RZ, R15 ;  /* 0x000000ffff007224 */ /* 0x000fc600078e000f */
[----:B------:R-:W2:Y:S04]  /*38f10*/  LDL.LU.64 R12, [R1+0x9b0] ;  /* 0x0009b000010c7983 */ /* 0x000ea80000300a00 */
[----:B------:R-:W2:Y:S01]  /*38f20*/  LDL.LU.64 R14, [R1+0x9b8] ;  /* 0x0009b800010e7983 */ /* 0x000ea20000300a00 */
[----:B----4-:R-:W-:-:S15]  /*38f30*/  HMMA.16816.F32 R24, R16, R6, R24 ;  /* 0x000000061018723c */ /* 0x010fde0000001818 */
[----:B------:R-:W-:-:S08]  /*38f40*/  NOP ;  /* 0x0000000000007918 */ /* 0x000fd00000000000 */
[----:B------:R-:W-:Y:S04]  /*38f50*/  STL.64 [R1+0x9f0], R24 ;  /* 0x0009f01801007387 */ /* 0x000fe80000100a00 */
[----:B------:R0:W-:Y:S04]  /*38f60*/  STL.64 [R1+0x9f8], R26 ;  /* 0x0009f81a01007387 */ /* 0x0001e80000100a00 */
[----:B0-----:R-:W3:Y:S04]  /*38f70*/  LDL.LU.64 R26, [R1+0x3878] ;  /* 0x00387800011a7983 */ /* 0x001ee80000300a00 */
[----:B------:R-:W3:Y:S02]  /*38f80*/  LDL.LU.64 R24, [R1+0x3870] ;  /* 0x0038700001187983 */ /* 0x000ee40000300a00 */
[----:B---3--:R-:W-:-:S15]  /*38f90*/  HMMA.16816.F32 R24, R16, R28, R24 ;  /* 0x0000001c1018723c */ /* 0x008fde0000001818 */
[----:B------:R-:W-:-:S08]  /*38fa0*/  NOP ;  /* 0x0000000000007918 */ /* 0x000fd00000000000 */
[----:B------:R-:W-:Y:S04]  /*38fb0*/  STL.64 [R1+0x9e0], R24 ;  /* 0x0009e01801007387 */ /* 0x000fe80000100a00 */
[----:B------:R0:W-:Y:S04]  /*38fc0*/  STL.64 [R1+0x9e8], R26 ;  /* 0x0009e81a01007387 */ /* 0x0001e80000100a00 */
[----:B0-----:R-:W3:Y:S04]  /*38fd0*/  LDL.LU.64 R26, [R1+0x3868] ;  /* 0x00386800011a7983 */ /* 0x001ee80000300a00 */
[----:B------:R-:W4:Y:S01]  /*38fe0*/  LDL.LU.64 R24, [R1+0x3860] ;  /* 0x0038600001187983 */ /* 0x000f220000300a00 */
[C---:B---3--:R-:W-:Y:S06]  /*38ff0*/  HMMA.16816.F32 R20, R16.reuse, R26, R20 ;  /* 0x0000001a1014723c */ /* 0x048fec0000001814 */
[----:B----4-:R-:W-:-:S15]  /*39000*/  HMMA.16816.F32 R8, R16, R24, R8 ;  /* 0x000000181008723c */ /* 0x010fde0000001808 */
[----:B------:R-:W-:-:S02]  /*39010*/  NOP ;  /* 0x0000000000007918 */ /* 0x000fc40000000000 */
[----:B------:R-:W-:Y:S04]  /*39020*/  STL.64 [R1+0x9d0], R20 ;  /* 0x0009d01401007387 */ /* 0x000fe80000100a00 */
[----:B------:R0:W-:Y:S04]  /*39030*/  STL.64 [R1+0x9d8], R22 ;  /* 0x0009d81601007387 */ /* 0x0001e80000100a00 */
[----:B0-----:R-:W2:Y:S04]  /*39040*/  LDL.LU.64 R22, [R1+0x3858] ;  /* 0x0038580001167983 */ /* 0x001ea80000300a00 */
[----:B------:R-:W3:Y:S04]  /*39050*/  LDL.LU.64 R20, [R1+0x3850] ;  /* 0x0038500001147983 */ /* 0x000ee80000300a00 */
        /* <DEDUP_REMOVED lines=8> */
[----:B------:R-:W4:Y:S04]  /*390e0*/  LDL.LU R6, [R1+0x1e5c] ;  /* 0x001e5c0001067983 */ /* 0x000f280000300800 */
[----:B------:R-:W4:Y:S04]  /*390f0*/  LDL.LU R7, [R1+0x1e64] ;  /* 0x001e640001077983 */ /* 0x000f280000300800 */
[----:B------:R-:W-:Y:S04]  /*39100*/  STL.64 [R1+0x36f8], R26 ;  /* 0x0036f81a01007387 */ /* 0x000fe80000100a00 */
[----:B------:R0:W-:Y:S04]  /*39110*/  STL.64 [R1+0x36f0], R24 ;  /* 0x0036f01801007387 */ /* 0x0001e80000100a00 */
[----:B0-----:R-:W3:Y:S04]  /*39120*/  LDL.LU.64 R24, [R1+0x9a0] ;  /* 0x0009a00001187983 */ /* 0x001ee80000300a00 */
[----:B------:R-:W3:Y:S01]  /*39130*/  LDL.LU.64 R26, [R1+0x9a8] ;  /* 0x0009a800011a7983 */ /* 0x000ee20000300a00 */
[----:B------:R-:W-:-:S15]  /*39140*/  HMMA.16816.F32 R12, R16, R22, R12 ;  /* 0x00000016100c723c */ /* 0x000fde000000180c */
[----:B------:R-:W-:-:S08]  /*39150*/  NOP ;  /* 0x0000000000007918 */ /* 0x000fd00000000000 */
        /* <DEDUP_REMOVED lines=8> */
[----:B0-----:R-:W3:Y:S01]  /*391e0*/  LDL.64 R26, [R1+0xa0] ;  /* 0x0000a000011a7983 */ /* 0x001ee20000100a00 */
[C---:B--2---:R-:W-:Y:S03]  /*391f0*/  HMMA.16816.F32 R8, R16.reuse, R14, R8 ;  /* 0x0000000e1008723c */ /* 0x044fe60000001808 */
[----:B---3--:R0:W-:Y:S04]  /*39200*/  STL.64 [R1+0x3818], R26 ;  /* 0x0038181a01007387 */ /* 0x0081e80000100a00 */
[----:B------:R-:W2:Y:S04]  /*39210*/  LDL.LU.64 R24, [R1+0x970] ;  /* 0x0009700001187983 */ /* 0x000ea80000300a00 */
[----:B0-----:R-:W2:Y:S04]  /*39220*/  LDL.LU.64 R26, [R1+0x978] ;  /* 0x00097800011a7983 */ /* 0x001ea80000300a00 */
[----:B------:R0:W-:Y:S04]  /*39230*/  STL.64 [R1+0x36e0], R22 ;  /* 0x0036e01601007387 */ /* 0x0001e80000100a00 */
[----:B0-----:R-:W3:Y:S04]  /*39240*/  LDL.LU R22, [R1+0x1e58] ;  /* 0x001e580001167983 */ /* 0x001ee80000300800 */
[----:B------:R-:W3:Y:S04]  /*39250*/  LDL.LU R23, [R1+0x1e60] ;  /* 0x001e600001177983 */ /* 0x000ee80000300800 */
[----:B------:R0:W-:Y:S04]  /*39260*/  STL.64 [R1+0x36d8], R20 ;  /* 0x0036d81401007387 */ /* 0x0001e80000100a00 */
[----:B0-----:R-:W3:Y:S04]  /*39270*/  LDL.LU R21, [R1+0x1e50] ;  /* 0x001e500001157983 */ /* 0x001ee80000300800 */
        /* <DEDUP_REMOVED lines=8> */
[----:B0-----:R-:W2:Y:S04]  /*39300*/  LDL.LU.64 R10, [R1+0x3828] ;  /* 0x00382800010a7983 */ /* 0x001ea80000300a00 */
[----:B------:R-:W4:Y:S04]  /*39310*/  LDL.LU.64 R8, [R1+0x3820] ;  /* 0x0038200001087983 */ /* 0x000f280000300a00 */
[----:B------:R-:W-:Y:S04]  /*39320*/  STL.64 [R1+0x36c0], R14 ;  /* 0x0036c00e01007387 */ /* 0x000fe80000100a00 */
[----:B------:R0:W-:Y:S04]  /*39330*/  STL.64 [R1+0x36b8], R12 ;  /* 0x0036b80c01007387 */ /* 0x0001e80000100a00 */
[----:B0-----:R-:W3:Y:S04]  /*39340*/  LDL R12, [R1+0xa8] ;  /* 0x0000a800010c7983 */ /* 0x001ee80000100800 */
[----:B------:R-:W3:Y:S01]  /*39350*/  LDL R13, [R1+0xac] ;  /* 0x0000ac00010d7983 */ /* 0x000ee20000100800 */
[----:B--2---:R-:W-:Y:S01]  /*39360*/  HMMA.16816.F32 R24, R16, R10, R24 ;  /* 0x0000000a1018723c */ /* 0x004fe20000001818 */
[----:B----4-:R-:W-:-:S02]  /*39370*/  IMAD.MOV.U32 R14, RZ, RZ, R8 ;  /* 0x000000ffff0e7224 */ /* 0x010fc400078e0008 */
[----:B------:R-:W-:-:S15]  /*39380*/  IMAD.MOV.U32 R15, RZ, RZ, R9 ;  /* 0x000000ffff0f7224 */ /* 0x000fde00078e0009 */
[----:B------:R-:W-:-:S05]  /*39390*/  NOP ;  /* 0x0000000000007918 */ /* 0x000fca0000000000 */
[----:B------:R-:W-:Y:S04]  /*393a0*/  STL.64 [R1+0x970], R24 ;  /* 0x0009701801007387 */ /* 0x000fe80000100a00 */
[----:B------:R0:W-:Y:S04]  /*393b0*/  STL.64 [R1+0x978], R26 ;  /* 0x0009781a01007387 */ /* 0x0001e80000100a00 */
[----:B0-----:R-:W2:Y:S04]  /*393c0*/  LDL.LU.64 R26, [R1+0x3818] ;  /* 0x00381800011a7983 */ /* 0x001ea80000300a00 */
[----:B------:R-:W4:Y:S04]  /*393d0*/  LDL.LU R8, [R1+0x3814] ;  /* 0x0038140001087983 */ /* 0x000f280000300800 */
[----:B------:R-:W4:Y:S04]  /*393e0*/  LDL.LU R9, [R1+0x3810] ;  /* 0x0038100001097983 */ /* 0x000f280000300800 */
[----:B------:R-:W-:Y:S04]  /*393f0*/  STL.64 [R1+0x37f8], R14 ;  /* 0x0037f80e01007387 */ /* 0x000fe80000100a00 */
[----:B---3--:R0:W-:Y:S04]  /*39400*/  STL.64 [R1+0x37f0], R12 ;  /* 0x0037f00c01007387 */ /* 0x0081e80000100a00 */
[----:B0-----:R-:W3:Y:S04]  /*39410*/  LDL.LU.64 R12, [R1+0x1130] ;  /* 0x00113000010c7983 */ /* 0x001ee80000300a00 */
[----:B------:R-:W2:Y:S04]  /*39420*/  LDL.LU.64 R14, [R1+0x1138] ;  /* 0x00113800010e7983 */ /* 0x000ea80000300a00 */
[----:B--2---:R-:W-:Y:S04]  /*39430*/  STL.64 [R1+0x3808], R14 ;  /* 0x0038080e01007387 */ /* 0x004fe80000100a00 */
[----:B---3--:R0:W-:Y:S04]  /*39440*/  STL.64 [R1+0x3800], R12 ;  /* 0x0038000c01007387 */ /* 0x0081e80000100a00 */
[----:B0-----:R-:W4:Y:S04]  /*39450*/  LDL.LU.64 R12, [R1+0x1140] ;  /* 0x00114000010c7983 */ /* 0x001f280000300a00 */
[----:B------:R-:W4:Y:S04]  /*39460*/  LDL.LU.64 R14, [R1+0x1148] ;  /* 0x00114800010e7983 */ /* 0x000f280000300a00 */
[----:B------:R-:W2:Y:S04]  /*39470*/  LDL.64 R24, [R1+0x90] ;  /* 0x0000900001187983 */ /* 0x000ea80000100a00 */
[----:B------:R0:W-:Y:S01]  /*39480*/  STL [R1+0x36a0], R10 ;  /* 0x0036a00a01007387 */ /* 0x0001e20000100800 */
[----:B------:R-:W-:-:S02]  /*39490*/  IMAD R4, R4, 0x100, R21 ;  /* 0x0000010004047824 */ /* 0x000fc400078e0215 */
[----:B------:R-:W-:Y:S02]  /*394a0*/  IMAD R5, R5, 0x100, R22 ;  /* 0x0000010005057824 */ /* 0x000fe400078e0216 */
[----:B------:R-:W-:Y:S01]  /*394b0*/  IMAD R6, R6, 0x100, R23 ;  /* 0x0000010006067824 */ /* 0x000fe200078e0217 */
[----:B0-----:R-:W3:Y:S04]  /*394c0*/  LDL.LU R10, [R1+0x1e68] ;  /* 0x001e6800010a7983 */ /* 0x001ee80000300800 */
[----:B------:R-:W-:Y:S04]  /*394d0*/  STL [R1+0x369c], R11 ;  /* 0x00369c0b01007387 */ /* 0x000fe80000100800 */
[----:B------:R-:W2:Y:S04]  /*394e0*/  LDL.LU.64 R20, [R1+0x950] ;  /* 0x0009500001147983 */ /* 0x000ea80000300a00 */
[----:B------:R-:W2:Y:S01]  /*394f0*/  LDL.LU.64 R22, [R1+0x958] ;  /* 0x0009580001167983 */ /* 0x000ea20000300a00 */
[----:B----4-:R-:W-:-:S15]  /*39500*/  HMMA.16816.F32 R12, R16, R8, R12 ;  /* 0x00000008100c723c */ /* 0x010fde000000180c */
[----:B------:R-:W-:-:S08]  /*39510*/  NOP ;  /* 0x0000000000007918 */ /* 0x000fd00000000000 */
[----:B------:R-:W-:Y:S04]  /*39520*/  STL.64 [R1+0x1140], R12 ;  /* 0x0011400c01007387 */ /* 0x000fe80000100a00 */
[----:B------:R0:W-:Y:S04]  /*39530*/  STL.64 [R1+0x1148], R14 ;  /* 0x0011480e01007387 */ /* 0x0001e80000100a00 */
[----:B0-----:R-:W4:Y:S04]  /*39540*/  LDL.LU.64 R14, [R1+0x3808] ;  /* 0x00380800010e7983 */ /* 0x001f280000300a00 */
[----:B------:R-:W4:Y:S04]  /*39550*/  LDL.LU.64 R12, [R1+0x3800] ;  /* 0x00380000010c7983 */ /* 0x000f280000300a00 */
[----:B------:R-:W-:Y:S04]  /*39560*/  STL [R1+0x3694], R8 ;  /* 0x0036940801007387 */ /* 0x000fe80000100800 */
[----:B------:R0:W-:Y:S01]  /*39570*/  STL [R1+0x3690], R9 ;  /* 0x0036900901007387 */ /* 0x0001e20000100800 */
[----:B---3--:R-:W-:-:S03]  /*39580*/  IMAD R7, R7, 0x100, R10 ;  /* 0x0000010007077824 */ /* 0x008fc600078e020a */
[----:B0-----:R-:W3:Y:S04]  /*39590*/  LDL.LU.64 R8, [R1+0x960] ;  /* 0x0009600001087983 */ /* 0x001ee80000300a00 */
[----:B------:R-:W3:Y:S01]  /*395a0*/  LDL.LU.64 R10, [R1+0x968] ;  /* 0x00096800010a7983 */ /* 0x000ee20000300a00 */
[----:B----4-:R-:W-:-:S15]  /*395b0*/  HMMA.16816.F32 R12, R16, R2, R12 ;  /* 0x00000002100c723c */ /* 0x010fde000000180c */
[----:B------:R-:W-:-:S08]  /*395c0*/  NOP ;  /* 0x0000000000007918 */ /* 0x000fd00000000000 */
[----:B------:R-:W-:Y:S04]  /*395d0*/  STL.64 [R1+0x1130], R12 ;  /* 0x0011300c01007387 */ /* 0x000fe80000100a00 */
[----:B------:R0:W-:Y:S04]  /*395e0*/  STL.64 [R1+0x1138], R14 ;  /* 0x0011380e01007387 */ /* 0x0001e80000100a00 */
[----:B0-----:R-:W4:Y:S04]  /*395f0*/  LDL.LU.64 R14, [R1+0x37f8] ;  /* 0x0037f800010e7983 */ /* 0x001f280000300a00 */
[----:B------:R-:W3:Y:S01]  /*39600*/  LDL.LU.64 R12, [R1+0x37f0] ;  /* 0x0037f000010c7983 */ /* 0x000ee20000300a00 */
[----:B------:R-:W-:-:S02]  /*39610*/  F2FP.F16.E4M3.UNPACK_B R4, R4 ;  /* 0x00000004ff04723e */ /* 0x000fc400020006ff */
[----:B------:R-:W-:Y:S02]  /*39620*/  F2FP.F16.E4M3.UNPACK_B R5, R5 ;  /* 0x00000005ff05723e */ /* 0x000fe400020006ff */
[----:B------:R-:W-:Y:S02]  /*39630*/  F2FP.F16.E4M3.UNPACK_B R6, R6 ;  /* 0x00000006ff06723e */ /* 0x000fe400020006ff */
[----:B------:R-:W-:Y:S01]  /*39640*/  F2FP.F16.E4M3.UNPACK_B R7, R7 ;  /* 0x00000007ff07723e */ /* 0x000fe200020006ff */
[----:B------:R-:W-:Y:S04]  /*39650*/  STL [R1+0x3684], R2 ;  /* 0x0036840201007387 */ /* 0x000fe80000100800 */
[----:B------:R-:W-:Y:S02]  /*39660*/  STL [R1+0x3680], R3 ;  /* 0x0036800301007387 */ /* 0x000fe40000100800 */
[----:B--2---:R-:W-:Y:S06]  /*39670*/  HMMA.16816.F32 R20, R4, R26, R20 ;  /* 0x0000001a0414723c */ /* 0x004fec0000001814 */
[----:B---3--:R-:W-:Y:S01]  /*39680*/  HMMA.16816.F32 R8, R16, R12, R8 ;  /* 0x0000000c1008723c */ /* 0x008fe20000001808 */
[----:B------:R-:W4:Y:S04]  /*39690*/  LDL.LU.64 R16, [R1+0x940] ;  /* 0x0009400001107983 */ /* 0x000f280000300a00 */
[----:B------:R-:W4:-:S15]  /*396a0*/  LDL.LU.64 R18, [R1+0x948] ;  /* 0x0009480001127983 */ /* 0x000f1e0000300a00 */
[----:B------:R-:W-:-:S03]  /*396b0*/  NOP ;  /* 0x0000000000007918 */ /* 0x000fc60000000000 */
[----:B------:R0:W-:Y:S04]  /*396c0*/  STL.64 [R1+0x960], R8 ;  /* 0x0009600801007387 */ /* 0x0001e80000100a00 */
[----:B------:R1:W-:Y:S04]  /*396d0*/  STL.64 [R1+0x968], R10 ;  /* 0x0009680a01007387 */ /* 0x0003e80000100a00 */
[----:B0-----:R-:W2:Y:S04]  /*396e0*/  LDL.LU.64 R8, [R1+0x930] ;  /* 0x0009300001087983 */ /* 0x001ea80000300a00 */
[----:B-1----:R-:W2:Y:S04]  /*396f0*/  LDL.LU.64 R10, [R1+0x938] ;  /* 0x00093800010a7983 */ /* 0x002ea80000300a00 */
[----:B------:R0:W-:Y:S04]  /*39700*/  STL.64 [R1+0x950], R20 ;  /* 0x0009501401007387 */ /* 0x0001e80000100a00 */
[----:B------:R1:W-:Y:S04]  /*39710*/  STL.64 [R1+0x958], R22 ;  /* 0x0009581601007387 */ /* 0x0003e80000100a00 */
[----:B0-----:R-:W3:Y:S04]  /*39720*/  LDL R20, [R1+0x50] ;  /* 0x0000500001147983 */ /* 0x001ee80000100800 */
[----:B-1----:R-:W2:Y:S04]  /*39730*/  LDL R22, [R1+0x48] ;  /* 0x0000480001167983 */ /* 0x002ea80000100800 */
[----:B------:R-:W2:Y:S04]  /*39740*/  LDL R23, [R1+0x4c] ;  /* 0x00004c0001177983 */ /* 0x000ea80000100800 */
[----:B------:R-:W3:Y:S01]  /*39750*/  LDL R21, [R1+0x54] ;  /* 0x0000540001157983 */ /* 0x000ee20000100800 */
[----:B------:R-:W-:-:S02]  /*39760*/  IMAD.MOV.U32 R3, RZ, RZ, R27 ;  /* 0x000000ffff037224 */ /* 0x000fc400078e001b */
[----:B------:R-:W-:Y:S02]  /*39770*/  IMAD.MOV.U32 R2, RZ, RZ, R26 ;  /* 0x000000ffff027224 */ /* 0x000fe400078e001a */
[----:B------:R-:W3:Y:S01]  /*39780*/  LDL.64 R26, [R1+0x88] ;  /* 0x00008800011a7983 */ /* 0x000ee20000100a00 */
[C---:B----4-:R-:W-:Y:S03]  /*39790*/  HMMA.16816.F32 R12, R4.reuse, R14, R16 ;  /* 0x0000000e040c723c */ /* 0x050fe60000001810 */
[----:B--2---:R0:W-:Y:S04]  /*397a0*/  STL.64 [R1+0x3770], R22 ;  /* 0x0037701601007387 */ /* 0x0041e80000100a00 */
[----:B---3--:R1:W-:Y:S04]  /*397b0*/  STL.64 [R1+0x3768], R20 ;  /* 0x0037681401007387 */ /* 0x0083e80000100a00 */
[----:B------:R-:W-:Y:S04]  /*397c0*/  STL [R1+0x368c], R3 ;  /* 0x00368c0301007387 */ /* 0x000fe80000100800 */
[----:B------:R-:W-:Y:S04]  /*397d0*/  STL [R1+0x3688], R2 ;  /* 0x0036880201007387 */ /* 0x000fe80000100800 */
[----:B0-----:R-:W2:Y:S04]  /*397e0*/  LDL R22, [R1+0x58] ;  /* 0x0000580001167983 */ /* 0x001ea80000100800 */
[----:B------:R-:W-:Y:S04]  /*397f0*/  STL.64 [R1+0x940], R12 ;  /* 0x0009400c01007387 */ /* 0x000fe80000100a00 */
[----:B------:R-:W-:Y:S04]  /*39800*/  STL.64 [R1+0x948], R14 ;  /* 0x0009480e01007387 */ /* 0x000fe80000100a00 */
[----:B------:R-:W2:Y:S01]  /*39810*/  LDL R23, [R1+0x5c] ;  /* 0x00005c0001177983 */ /* 0x000ea20000100800 */
[----:B------:R-:W-:Y:S03]  /*39820*/  HMMA.16816.F32 R8, R4, R24, R8 ;  /* 0x000000180408723c */ /* 0x000fe60000001808 */
[----:B--2---:R0:W-:-:S15]  /*39830*/  STL.64 [R1+0x3788], R22 ;  /* 0x0037881601007387 */ /* 0x0041de0000100a00 */
[----:B------:R-:W-:-:S05]  /*39840*/  NOP ;  /* 0x0000000000007918 */ /* 0x000fca0000000000 */
[----:B------:R-:W-:Y:S04]  /*39850*/  STL.64 [R1+0x930], R8 ;  /* 0x0009300801007387 */ /* 0x000fe80000100a00 */
[----:B------:R-:W-:Y:S04]  /*39860*/  STL.64 [R1+0x938], R10 ;  /* 0x0009380a01007387 */ /* 0x000fe80000100a00 */
[----:B------:R-:W2:Y:S04]  /*39870*/  LDL.LU.64 R16, [R1+0x920] ;  /* 0x0009200001107983 */ /* 0x000ea80000300a00 */
[----:B------:R-:W2:Y:S04]  /*39880*/  LDL.LU.64 R18, [R1+0x928] ;  /* 0x0009280001127983 */ /* 0x000ea80000300a00 */
[----:B-1----:R-:W3:Y:S04]  /*39890*/  LDL R20, [R1+0x60] ;  /* 0x0000600001147983 */ /* 0x002ee80000100800 */
[----:B------:R-:W3:Y:S04]  /*398a0*/  LDL R21, [R1+0x64] ;  /* 0x0000640001157983 */ /* 0x000ee80000100800 */
[----:B---3--:R1:W-:Y:S04]  /*398b0*/  STL.64 [R1+0x37a0], R20 ;  /* 0x0037a01401007387 */ /* 0x0083e80000100a00 */
[----:B0-----:R-:W3:Y:S04]  /*398c0*/  LDL R22, [R1+0x68] ;  /* 0x0000680001167983 */ /* 0x001ee80000100800 */
[----:B------:R-:W3:Y:S04]  /*398d0*/  LDL R23, [R1+0x6c] ;  /* 0x00006c0001177983 */ /* 0x000ee80000100800 */
[----:B------:R-:W4:Y:S04]  /*398e0*/  LDL R12, [R1+0x40] ;  /* 0x00004000010c7983 */ /* 0x000f280000100800 */
[----:B------:R-:W4:Y:S04]  /*398f0*/  LDL R13, [R1+0x44] ;  /* 0x00004400010d7983 */ /* 0x000f280000100800 */
[----:B-1----:R-:W4:Y:S01]  /*39900*/  LDL.64 R20, [R1+0x70] ;  /* 0x0000700001147983 */ /* 0x002f220000100a00 */
[----:B--2---:R-:W-:Y:S03]  /*39910*/  HMMA.16816.F32 R16, R4, R26, R16 ;  /* 0x0000001a0410723c */ /* 0x004fe60000001810 */
[----:B---3--:R0:W-:Y:S01]  /*39920*/  STL.64 [R1+0x37d0], R22 ;  /* 0x0037d01601007387 */ /* 0x0081e20000100a00 */
[----:B------:R-:W-:-:S02]  /*39930*/  IMAD.MOV.U32 R2, RZ, RZ, R25 ;  /* 0x000000ffff027224 */ /* 0x000fc400078e0019 */
[----:B------:R-:W-:Y:S01]  /*39940*/  IMAD.MOV.U32 R3, RZ, RZ, R24 ;  /* 0x000000ffff037224 */ /* 0x000fe200078e0018 */
[----:B------:R-:W2:Y:S04]  /*39950*/  LDL.64 R10, [R1+0x80] ;  /* 0x00008000010a7983 */ /* 0x000ea80000100a00 */
[----:B0-----:R-:W3:Y:S04]  /*39960*/  LDL R22, [R1+0x78] ;  /* 0x0000780001167983 */ /* 0x001ee80000100800 */
[----:B------:R-:W3:Y:S04]  /*39970*/  LDL R23, [R1+0x7c] ;  /* 0x00007c0001177983 */ /* 0x000ee80000100800 */
[----:B----4-:R0:W-:Y:S04]  /*39980*/  STL.64 [R1+0x37c8], R20 ;  /* 0x0037c81401007387 */ /* 0x0101e80000100a00 */
[----:B---3--:R1:W-:Y:S04]  /*39990*/  STL.64 [R1+0x37e8], R22 ;  /* 0x0037e81601007387 */ /* 0x0083e80000100a00 */
[----:B------:R-:W-:Y:S04]  /*399a0*/  STL [R1+0x36a4], R2 ;  /* 0x0036a40201007387 */ /* 0x000fe80000100800 */
[----:B------:R-:W-:Y:S04]  /*399b0*/  STL [R1+0x3698], R3 ;  /* 0x0036980301007387 */ /* 0x000fe80000100800 */
[----:B------:R-:W-:Y:S04]  /*399c0*/  STL.64 [R1+0x920], R16 ;  /* 0x0009201001007387 */ /* 0x000fe80000100a00 */
[----:B------:R-:W-:Y:S04]  /*399d0*/  STL.64 [R1+0x928], R18 ;  /* 0x0009281201007387 */ /* 0x000fe80000100a00 */
[----:B0-----:R-:W2:Y:S04]  /*399e0*/  LDL.LU.64 R20, [R1+0x910] ;  /* 0x0009100001147983 */ /* 0x001ea80000300a00 */
[----:B-1----:R-:W2:Y:S04]  /*399f0*/  LDL.LU.64 R22, [R1+0x918] ;  /* 0x0009180001167983 */ /* 0x002ea80000300a00 */
[----:B------:R-:W3:Y:S04]  /*39a00*/  LDL R14, [R1+0x38] ;  /* 0x00003800010e7983 */ /* 0x000ee80000100800 */
[----:B------:R-:W3:Y:S04]  /*39a10*/  LDL R15, [R1+0x3c] ;  /* 0x00003c00010f7983 */ /* 0x000ee80000100800 */
[----:B---3--:R-:W-:Y:S04]  /*39a20*/  STL.64 [R1+0x3780], R14 ;  /* 0x0037800e01007387 */ /* 0x008fe80000100a00 */
[----:B------:R0:W-:Y:S04]  /*39a30*/  STL.64 [R1+0x3778], R12 ;  /* 0x0037780c01007387 */ /* 0x0001e80000100a00 */
        /* <DEDUP_REMOVED lines=10> */
[----:B--2---:R-:W-:Y:S03]  /*39ae0*/  HMMA.16816.F32 R20, R4, R10, R20 ;  /* 0x0000000a0414723c */ /* 0x004fe60000001814 */
[----:B----4-:R-:W-:Y:S04]  /*39af0*/  STL.64 [R1+0x37c0], R14 ;  /* 0x0037c00e01007387 */ /* 0x010fe80000100a00 */
[----:B---3--:R0:W-:Y:S04]  /*39b00*/  STL.64 [R1+0x37b8], R12 ;  /* 0x0037b80c01007387 */ /* 0x0081e80000100a00 */
[----:B0-----:R-:W2:Y:S04]  /*39b10*/  LDL.LU.64 R12, [R1+0x8f0] ;  /* 0x0008f000010c7983 */ /* 0x001ea80000300a00 */
[----:B------:R-:W3:Y:S01]  /*39b20*/  LDL.LU.64 R14, [R1+0x8f8] ;  /* 0x0008f800010e7983 */ /* 0x000ee20000300a00 */
[----:B------:R-:W-:-:S02]  /*39b30*/  IMAD.MOV.U32 R8, RZ, RZ, R26 ;  /* 0x000000ffff087224 */ /* 0x000fc400078e001a */
[----:B------:R-:W-:Y:S01]  /*39b40*/  IMAD.MOV.U32 R9, RZ, RZ, R27 ;  /* 0x000000ffff097224 */ /* 0x000fe200078e001b */
[----:B---3--:R-:W-:Y:S04]  /*39b50*/  STL.64 [R1+0x37e0], R14 ;  /* 0x0037e00e01007387 */ /* 0x008fe80000100a00 */
[----:B--2---:R0:W-:Y:S04]  /*39b60*/  STL.64 [R1+0x37d8], R12 ;  /* 0x0037d80c01007387 */ /* 0x0041e80000100a00 */
[----:B0-----:R-:W2:Y:S04]  /*39b70*/  LDL.LU.64 R12, [R1+0x900] ;  /* 0x00090000010c7983 */ /* 0x001ea80000300a00 */
[----:B------:R-:W2:Y:S04]  /*39b80*/  LDL.LU.64 R14, [R1+0x908] ;  /* 0x00090800010e7983 */ /* 0x000ea80000300a00 */
[----:B------:R-:W3:Y:S04]  /*39b90*/  LDL.LU.64 R16, [R1+0x8b0] ;  /* 0x0008b00001107983 */ /* 0x000ee80000300a00 */
[----:B------:R-:W3:Y:S04]  /*39ba0*/  LDL.LU.64 R18, [R1+0x8b8] ;  /* 0x0008b80001127983 */ /* 0x000ee80000300a00 */
[----:B------:R-:W4:Y:S04]  /*39bb0*/  LDL R24, [R1+0x30] ;  /* 0x0000300001187983 */ /* 0x000f280000100800 */
[----:B------:R-:W4:Y:S04]  /*39bc0*/  LDL R25, [R1+0x34] ;  /* 0x0000340001197983 */ /* 0x000f280000100800 */
[----:B------:R-:W4:Y:S04]  /*39bd0*/  LDL.64 R26, [R1+0x28] ;  /* 0x00002800011a7983 */ /* 0x000f280000100a00 */
        /* <DEDUP_REMOVED lines=9> */
[----:B0-----:R-:W3:Y:S04]  /*39c70*/  LDL.LU.64 R22, [R1+0x37d0] ;  /* 0x0037d00001167983 */ /* 0x001ee80000300a00 */
[----:B------:R-:W2:Y:S02]  /*39c80*/  LDL.LU.64 R20, [R1+0x37c8] ;  /* 0x0037c80001147983 */ /* 0x000ea40000300a00 */
[----:B--2---:R-:W-:-:S15]  /*39c90*/  HMMA.16816.F32 R12, R4, R20, R12 ;  /* 0x00000014040c723c */ /* 0x004fde000000180c */
[----:B------:R-:W-:-:S08]  /*39ca0*/  NOP ;  /* 0x0000000000007918 */ /* 0x000fd00000000000 */
[----:B------:R-:W-:Y:S04]  /*39cb0*/  STL.64 [R1+0x8f0], R12 ;  /* 0x0008f00c01007387 */ /* 0x000fe80000100a00 */
[----:B------:R0:W-:Y:S04]  /*39cc0*/  STL.64 [R1+0x8f8], R14 ;  /* 0x0008f80e01007387 */ /* 0x0001e80000100a00 */
[----:B0-----:R-:W3:Y:S04]  /*39cd0*/  LDL.LU.64 R14, [R1+0x37c0] ;  /* 0x0037c000010e7983 */ /* 0x001ee80000300a00 */
[----:B------:R-:W3:Y:S01]  /*39ce0*/  LDL.LU.64 R12, [R1+0x37b8] ;  /* 0x0037b800010c7983 */ /* 0x000ee20000300a00 */
[----:B------:R-:W-:-:S02]  /*39cf0*/  IMAD.MOV.U32 R2, RZ, RZ, R10 ;  /* 0x000000ffff027224 */ /* 0x000fc400078e000a */
[----:B------:R-:W-:Y:S02]  /*39d00*/  IMAD.MOV.U32 R10, RZ, RZ, R11 ;  /* 0x000000ffff0a7224 */ /* 0x000fe400078e000b */
[----:B------:R-:W-:Y:S02]  /*39d10*/  IMAD.MOV.U32 R11, RZ, RZ, R20 ;  /* 0x000000ffff0b7224 */ /* 0x000fe400078e0014 */
[----:B------:R-:W-:-:S03]  /*39d20*/  IMAD.MOV.U32 R3, RZ, RZ, R21 ;  /* 0x000000ffff037224 */ /* 0x000fc600078e0015 */
[----:B------:R-:W-:Y:S04]  /*39d30*/  STL.64 [R1+0x36b0], R10 ;  /* 0x0036b00a01007387 */ /* 0x000fe80000100a00 */
[----:B------:R0:W-:Y:S04]  /*39d40*/  STL.64 [R1+0x36a8], R8 ;  /* 0x0036a80801007387 */ /* 0x0001e80000100a00 */
[----:B0-----:R-:W2:Y:S04]  /*39d50*/  LDL.LU.64 R8, [R1+0x8a0] ;  /* 0x0008a00001087983 */ /* 0x001ea80000300a00 */
[----:B------:R-:W2:Y:S01]  /*39d60*/  LDL.LU.64 R10, [R1+0x8a8] ;  /* 0x0008a800010a7983 */ /* 0x000ea20000300a00 */
[----:B---3--:R-:W-:Y:S03]  /*39d70*/  HMMA.16816.F32 R20, R4, R22, R12 ;  /* 0x000000160414723c */ /* 0x008fe6000000180c */
[----:B------:R-:W3:Y:S04]  /*39d80*/  LDL.LU.64 R14, [R1+0x37b0] ;  /* 0x0037b000010e7983 */ /* 0x000ee80000300a00 */
[----:B------:R-:W3:-:S15]  /*39d90*/  LDL.LU.64 R12, [R1+0x37a8] ;  /* 0x0037a800010c7983 */ /* 0x000ede0000300a00 */
[----:B------:R-:W-:-:S01]  /*39da0*/  NOP ;  /* 0x0000000000007918 */ /* 0x000fc20000000000 */
        /* <DEDUP_REMOVED lines=16> */
[----:B0-----:R-:W2:Y:S04]  /*39eb0*/  LDL.LU.64 R22, [R1+0x3770] ;  /* 0x0037700001167983 */ /* 0x001ea80000300a00 */
[----:B------:R-:W3:Y:S02]  /*39ec0*/  LDL.LU.64 R20, [R1+0x3768] ;  /* 0x0037680001147983 */ /* 0x000ee40000300a00 */
[C---:B---3--:R-:W-:Y:S06]  /*39ed0*/  HMMA.16816.F32 R16, R4.reuse, R20, R16 ;  /* 0x000000140410723c */ /* 0x048fec0000001810 */
[----:B--2---:R-:W-:-:S15]  /*39ee0*/  HMMA.16816.F32 R8, R4, R22, R8 ;  /* 0x000000160408723c */ /* 0x004fde0000001808 */
[----:B------:R-:W-:-:S02]  /*39ef0*/  NOP ;  /* 0x0000000000007918 */ /* 0x000fc40000000000 */
[----:B------:R0:W-:Y:S04]  /*39f00*/  STL.64 [R1+0x8b0], R16 ;  /* 0x0008b01001007387 */ /* 0x0001e80000100a00 */
[----:B------:R-:W-:Y:S04]  /*39f10*/  STL.64 [R1+0x8b8], R18 ;  /* 0x0008b81201007387 */ /* 0x000fe80000100a00 */
[----:B0-----:R-:W2:Y:S04]  /*39f20*/  LDL.LU R16, [R1+0x1e6c] ;  /* 0x001e6c0001107983 */ /* 0x001ea80000300800 */
[----:B------:R-:W3:Y:S04]  /*39f30*/  LDL.LU.64 R20, [R1+0x860] ;  /* 0x0008600001147983 */ /* 0x000ee80000300a00 */
[----:B------:R-:W3:Y:S04]  /*39f40*/  LDL.LU.64 R22, [R1+0x868] ;  /* 0x0008680001167983 */ /* 0x000ee80000300a00 */
[----:B------:R-:W-:Y:S04]  /*39f50*/  STL.64 [R1+0x8a0], R8 ;  /* 0x0008a00801007387 */ /* 0x000fe80000100a00 */
[----:B------:R0:W-:Y:S04]  /*39f60*/  STL.64 [R1+0x8a8], R10 ;  /* 0x0008a80a01007387 */ /* 0x0001e80000100a00 */
[----:B0-----:R-:W4:Y:S01]  /*39f70*/  LDL R10, [R1+0x8] ;  /* 0x00000800010a7983 */ /* 0x001f220000100800 */
[----:B------:R-:W-:-:S03]  /*39f80*/  IMAD.MOV.U32 R11, RZ, RZ, R0 ;  /* 0x000000ffff0b7224 */ /* 0x000fc600078e0000 */
[----:B------:R-:W3:Y:S04]  /*39f90*/  LDL.LU R0, [R1+0x3760] ;  /* 0x0037600001007983 */ /* 0x000ee80000300800 */
[----:B----4-:R0:W-:Y:S04]  /*39fa0*/  STL.64 [R1+0x3728], R10 ;  /* 0x0037280a01007387 */ /* 0x0101e80000100a00 */
[----:B------:R-:W4:Y:S04]  /*39fb0*/  LDL.LU.64 R8, [R1+0x890] ;  /* 0x0008900001087983 */ /* 0x000f280000300a00 */
[----:B0-----:R-:W4:Y:S02]  /*39fc0*/  LDL.LU.64 R10, [R1+0x898] ;  /* 0x00089800010a7983 */ /* 0x001f240000300a00 */
[----:B----4-:R-:W-:-:S15]  /*39fd0*/  HMMA.16816.F32 R8, R4, R12, R8 ;  /* 0x0000000c0408723c */ /* 0x010fde0000001808 */
[----:B------:R-:W-:-:S08]  /*39fe0*/  NOP ;  /* 0x0000000000007918 */ /* 0x000fd00000000000 */
[----:B------:R0:W-:Y:S04]  /*39ff0*/  STL.64 [R1+0x890], R8 ;  /* 0x0008900801007387 */ /* 0x0001e80000100a00 */
[----:B------:R-:W-:Y:S04]  /*3a000*/  STL.64 [R1+0x898], R10 ;  /* 0x0008980a01007387 */ /* 0x000fe80000100a00 */
[----:B0-----:R-:W4:Y:S04]  /*3a010*/  LDL R8, [R1+0x10] ;  /* 0x0000100001087983 */ /* 0x001f280000100800 */
[----:B------:R-:W4:Y:S04]  /*3a020*/  LDL R9, [R1+0x14] ;  /* 0x0000140001097983 */ /* 0x000f280000100800 */
[----:B----4-:R0:W-:Y:S04]  /*3a030*/  STL.64 [R1+0x3740], R8 ;  /* 0x0037400801007387 */ /* 0x0101e80000100a00 */
[----:B0-----:R-:W4:Y:S04]  /*3a040*/  LDL.LU.64 R8, [R1+0x870] ;  /* 0x0008700001087983 */ /* 0x001f280000300a00 */
[----:B------:R-:W4:Y:S04]  /*3a050*/  LDL.LU.64 R10, [R1+0x878] ;  /* 0x00087800010a7983 */ /* 0x000f280000300a00 */
[----:B------:R-:W2:Y:S04]  /*3a060*/  LDL.LU R17, [R1+0x1e74] ;  /* 0x001e740001117983 */ /* 0x000ea80000300800 */
[----:B--2---:R0:W-:Y:S04]  /*3a070*/  STL.64 [R1+0x36e8], R16 ;  /* 0x0036e81001007387 */ /* 0x0041e80000100a00 */
[----:B0-----:R-:W2:Y:S04]  /*3a080*/  LDL.LU.64 R16, [R1+0x880] ;  /* 0x0008800001107983 */ /* 0x001ea80000300a00 */
[----:B------:R-:W2:Y:S02]  /*3a090*/  LDL.LU.64 R18, [R1+0x888] ;  /* 0x0008880001127983 */ /* 0x000ea40000300a00 */
[----:B--2---:R-:W-:Y:S02]  /*3a0a0*/  HMMA.16816.F32 R16, R4, R14, R16 ;  /* 0x0000000e0410723c */ /* 0x004fe40000001810 */
[----:B------:R-:W2:-:S15]  /*3a0b0*/  LDL R14, [R1+0x20] ;  /* 0x00002000010e7983 */ /* 0x000e9e0000100800 */
[----:B------:R-:W-:-:S06]  /*3a0c0*/  NOP ;  /* 0x0000000000007918 */ /* 0x000fcc0000000000 */
[----:B------:R-:W-:Y:S04]  /*3a0d0*/  STL.64 [R1+0x880], R16 ;  /* 0x0008801001007387 */ /* 0x000fe80000100a00 */
[----:B------:R4:W-:Y:S04]  /*3a0e0*/  STL.64 [R1+0x888], R18 ;  /* 0x0008881201007387 */ /* 0x0009e80000100a00 */
[----:B------:R-:W2:Y:S01]  /*3a0f0*/  LDL R15, [R1+0x24] ;  /* 0x00002400010f7983 */ /* 0x000ea20000100800 */
[----:B----4-:R-:W-:Y:S03]  /*3a100*/  HMMA.16816.F32 R16, R4, R24, R8 ;  /* 0x000000180410723c */ /* 0x010fe60000001808 */
[----:B------:R-:W4:-:S15]  /*3a110*/  LDL R10, [R1+0x18] ;  /* 0x00001800010a7983 */ /* 0x000f1e0000100800 */
[----:B------:R-:W-:-:S05]  /*3a120*/  NOP ;  /* 0x0000000000007918 */ /* 0x000fca0000000000 */
[----:B------:R-:W-:Y:S04]  /*3a130*/  STL.64 [R1+0x870], R16 ;  /* 0x0008701001007387 */ /* 0x000fe80000100a00 */
[----:B------:R3:W-:Y:S02]  /*3a140*/  STL.64 [R1+0x878], R18 ;  /* 0x0008781201007387 */ /* 0x0007e40000100a00 */
[----:B---3--:R-:W-:Y:S01]  /*3a150*/  HMMA.16816.F32 R16, R4, R26, R20 ;  /* 0x0000001a0410723c */ /* 0x008fe20000001814 */
[----:B------:R-:W-:-:S05]  /*3a160*/  IMAD.MOV.U32 R11, RZ, RZ, R0 ;  /* 0x000000ffff0b7224 */ /* 0x000fca00078e0000 */
[----:B------:R-:W-:Y:S01]  /*3a170*/  IMAD.MOV.U32 R0, RZ, RZ, R27 ;  /* 0x000000ffff007224 */ /* 0x000fe200078e001b */
[----:B----4-:R0:W-:Y:S04]  /*3a180*/  STL.64 [R1+0x3758], R10 ;  /* 0x0037580a01007387 */ /* 0x0101e80000100a00 */
[----:B------:R-:W2:-:S12]  /*3a190*/  LDL.LU.64 R8, [R1+0x850] ;  /* 0x0008500001087983 */ /* 0x000e980000300a00 */
[----:B------:R-:W-:Y:S04]  /*3a1a0*/  STL.64 [R1+0x860], R16 ;  /* 0x0008601001007387 */ /* 0x000fe80000100a00 */
[----:B------:R-:W-:Y:S04]  /*3a1b0*/  STL.64 [R1+0x868], R18 ;  /* 0x0008681201007387 */ /* 0x000fe80000100a00 */
[----:B0-----:R-:W2:Y:S04]  /*3a1c0*/  LDL.LU.64 R10, [R1+0x858] ;  /* 0x00085800010a7983 */ /* 0x001ea80000300a00 */
[----:B------:R-:W3:Y:S04]  /*3a1d0*/  LDL.LU.64 R24, [R1+0x800] ;  /* 0x0008000001187983 */ /* 0x000ee80000300a00 */
[----:B------:R-:W4:Y:S04]  /*3a1e0*/  LDL.LU.64 R26, [R1+0x808] ;  /* 0x00080800011a7983 */ /* 0x000f280000300a00 */
[----:B----4-:R0:W-:Y:S04]  /*3a1f0*/  STL.64 [R1+0x3708], R26 ;  /* 0x0037081a01007387 */ /* 0x0101e80000100a00 */
[----:B0-----:R-:W4:Y:S04]  /*3a200*/  LDL R26, [R1] ;  /* 0x00000000011a7983 */ /* 0x001f280000100800 */
[----:B------:R-:W4:Y:S04]  /*3a210*/  LDL R27, [R1+0x4] ;  /* 0x00000400011b7983 */ /* 0x000f280000100800 */
[----:B---3--:R0:W-:Y:S04]  /*3a220*/  STL.64 [R1+0x3700], R24 ;  /* 0x0037001801007387 */ /* 0x0081e80000100a00 */
[----:B----4-:R1:W-:Y:S04]  /*3a230*/  STL.64 [R1+0x3720], R26 ;  /* 0x0037201a01007387 */ /* 0x0103e80000100a00 */
[----:B0-----:R-:W3:Y:S04]  /*3a240*/  LDL.LU.64 R24, [R1+0x820] ;  /* 0x0008200001187983 */ /* 0x001ee80000300a00 */
[----:B-1----:R-:W4:Y:S04]  /*3a250*/  LDL.LU.64 R26, [R1+0x828] ;  /* 0x00082800011a7983 */ /* 0x002f280000300a00 */
[----:B----4-:R-:W-:Y:S04]  /*3a260*/  STL.64 [R1+0x3738], R26 ;  /* 0x0037381a01007387 */ /* 0x010fe80000100a00 */
[----:B---3--:R0:W-:Y:S04]  /*3a270*/  STL.64 [R1+0x3730], R24 ;  /* 0x0037301801007387 */ /* 0x0081e80000100a00 */
[----:B0-----:R-:W3:Y:S04]  /*3a280*/  LDL.LU.64 R24, [R1+0x830] ;  /* 0x0008300001187983 */ /* 0x001ee80000300a00 */
        /* <DEDUP_REMOVED lines=11> */
[----:B------:R-:W2:Y:S04]  /*3a340*/  LDL.LU.64 R18, [R1+0x818] ;  /* 0x0008180001127983 */ /* 0x000ea80000300a00 */
[----:B------:R-:W3:Y:S04]  /*3a350*/  LDL.LU.64 R20, [R1+0x7e0] ;  /* 0x0007e00001147983 */ /* 0x000ee80000300a00 */
[----:B------:R-:W3:Y:S04]  /*3a360*/  LDL.LU.64 R22, [R1+0x7e8] ;  /* 0x0007e80001167983 */ /* 0x000ee80000300a00 */
[----:B------:R-:W4:Y:S04]  /*3a370*/  LDL.LU.64 R10, [R1+0x3758] ;  /* 0x00375800010a7983 */ /* 0x000f280000300a00 */
[----:B------:R0:W-:Y:S04]  /*3a380*/  STL.64 [R1+0x850], R12 ;  /* 0x0008500c01007387 */ /* 0x0001e80000100a00 */
[----:B------:R1:W-:Y:S04]  /*3a390*/  STL.64 [R1+0x858], R14 ;  /* 0x0008580e01007387 */ /* 0x0003e80000100a00 */
[----:B0-----:R-:W2:Y:S04]  /*3a3a0*/  LDL.LU.64 R12, [R1+0x7c0] ;  /* 0x0007c000010c7983 */ /* 0x001ea80000300a00 */
[----:B-1----:R-:W3:Y:S01]  /*3a3b0*/  LDL.LU.64 R14, [R1+0x7c8] ;  /* 0x0007c800010e7983 */ /* 0x002ee20000300a00 */
[C---:B----4-:R-:W-:Y:S03]  /*3a3c0*/  HMMA.16816.F32 R8, R4.reuse, R10, R24 ;  /* 0x0000000a0408723c */ /* 0x050fe60000001818 */
[----:B---3--:R-:W-:Y:S04]  /*3a3d0*/  STL.64 [R1+0x36d0], R14 ;  /* 0x0036d00e01007387 */ /* 0x008fe80000100a00 */
[----:B--2---:R0:W-:Y:S04]  /*3a3e0*/  STL.64 [R1+0x36c8], R12 ;  /* 0x0036c80c01007387 */ /* 0x0041e80000100a00 */
[----:B0-----:R-:W2:Y:S04]  /*3a3f0*/  LDL.LU.64 R12, [R1+0x7d0] ;  /* 0x0007d000010c7983 */ /* 0x001ea80000300a00 */
[----:B------:R-:W2:Y:S04]  /*3a400*/  LDL.LU.64 R14, [R1+0x7d8] ;  /* 0x0007d800010e7983 */ /* 0x000ea80000300a00 */
        /* <DEDUP_REMOVED lines=13> */
[----:B------:R-:W3:-:S15]  /*3a4e0*/  LDL.LU.64 R26, [R1+0x3720] ;  /* 0x00372000011a7983 */ /* 0x000ede0000300a00 */
[----:B------:R-:W-:-:S06]  /*3a4f0*/  NOP ;  /* 0x0000000000007918 */ /* 0x000fcc0000000000 */
[----:B------:R0:W-:Y:S04]  /*3a500*/  STL.64 [R1+0x820], R8 ;  /* 0x0008200801007387 */ /* 0x0001e80000100a00 */
[----:B------:R1:W-:Y:S04]  /*3a510*/  STL.64 [R1+0x828], R10 ;  /* 0x0008280a01007387 */ /* 0x0003e80000100a00 */
[----:B0-----:R-:W4:Y:S04]  /*3a520*/  LDL.LU.64 R8, [R1+0x7b0] ;  /* 0x0007b00001087983 */ /* 0x001f280000300a00 */
[----:B-1----:R-:W4:Y:S01]  /*3a530*/  LDL.LU.64 R10, [R1+0x7b8] ;  /* 0x0007b800010a7983 */ /* 0x002f220000300a00 */
        /* <DEDUP_REMOVED lines=13> */
[----:B------:R-:W2:Y:S01]  /*3a610*/  LDL.LU.64 R24, [R1+0x36f0] ;  /* 0x0036f00001187983 */ /* 0x000ea20000300a00 */
        /* <DEDUP_REMOVED lines=10> */
[----:B------:R-:W2:Y:S04]  /*3a6c0*/  LDL.LU R18, [R1+0x1e7c] ;  /* 0x001e7c0001127983 */ /* 0x000ea80000300800 */
[----:B------:R-:W2:Y:S04]  /*3a6d0*/  LDL.LU R19, [R1+0x1e84] ;  /* 0x001e840001137983 */ /* 0x000ea80000300800 */
[----:B------:R0:W-:Y:S04]  /*3a6e0*/  STL.64 [R1+0x3568], R26 ;  /* 0x0035681a01007387 */ /* 0x0001e80000100a00 */
[----:B0-----:R-:W2:Y:S04]  /*3a6f0*/  LDL.LU R27, [R1+0x1e70] ;  /* 0x001e7000011b7983 */ /* 0x001ea80000300800 */
[----:B------:R0:W-:Y:S04]  /*3a700*/  STL.64 [R1+0x3560], R24 ;  /* 0x0035601801007387 */ /* 0x0001e80000100a00 */
[----:B0-----:R-:W2:Y:S01]  /*3a710*/  LDL.LU R25, [R1+0x1e78] ;  /* 0x001e780001197983 */ /* 0x001ea20000300800 */
[----:B---3--:R-:W-:-:S15]  /*3a720*/  HMMA.16816.F32 R12, R4, R22, R12 ;  /* 0x00000016040c723c */ /* 0x008fde000000180c */
[----:B------:R-:W-:-:S08]  /*3a730*/  NOP ;  /* 0x0000000000007918 */ /* 0x000fd00000000000 */
        /* <DEDUP_REMOVED lines=8> */
[----:B0-----:R-:W3:Y:S04]  /*3a7c0*/  LDL.LU.64 R14, [R1+0x36c0] ;  /* 0x0036c000010e7983 */ /* 0x001ee80000300a00 */
[----:B------:R-:W4:Y:S04]  /*3a7d0*/  LDL.LU.64 R12, [R1+0x36b8] ;  /* 0x0036b800010c7983 */ /* 0x000f280000300a00 */
[----:B------:R-:W-:Y:S04]  /*3a7e0*/  STL.64 [R1+0x3548], R22 ;  /* 0x0035481601007387 */ /* 0x000fe80000100a00 */
[----:B------:R0:W-:Y:S04]  /*3a7f0*/  STL.64 [R1+0x3540], R20 ;  /* 0x0035401401007387 */ /* 0x0001e80000100a00 */
[----:B0-----:R-:W4:Y:S04]  /*3a800*/  LDL.LU.64 R20, [R1+0x7a0] ;  /* 0x0007a00001147983 */ /* 0x001f280000300a00 */
[----:B------:R-:W4:Y:S01]  /*3a810*/  LDL.LU.64 R22, [R1+0x7a8] ;  /* 0x0007a80001167983 */ /* 0x000f220000300a00 */
[C---:B---3--:R-:W-:Y:S06]  /*3a820*/  HMMA.16816.F32 R8, R4.reuse, R14, R8 ;  /* 0x0000000e0408723c */ /* 0x048fec0000001808 */
[----:B----4-:R-:W-:-:S15]  /*3a830*/  HMMA.16816.F32 R20, R4, R12, R20 ;  /* 0x0000000c0414723c */ /* 0x010fde0000001814 */
[----:B------:R-:W-:-:S02]  /*3a840*/  NOP ;  /* 0x0000000000007918 */ /* 0x000fc40000000000 */
[----:B------:R-:W-:Y:S04]  /*3a850*/  STL.64 [R1+0x7b0], R8 ;  /* 0x0007b00801007387 */ /* 0x000fe80000100a00 */
[----:B------:R0:W-:Y:S04]  /*3a860*/  STL.64 [R1+0x7b8], R10 ;  /* 0x0007b80a01007387 */ /* 0x0001e80000100a00 */
[----:B0-----:R-:W3:Y:S04]  /*3a870*/  LDL.LU.64 R10, [R1+0x36b0] ;  /* 0x0036b000010a7983 */ /* 0x001ee80000300a00 */
[----:B------:R-:W4:Y:S04]  /*3a880*/  LDL.LU.64 R8, [R1+0x36a8] ;  /* 0x0036a80001087983 */ /* 0x000f280000300a00 */
[----:B------:R0:W-:Y:S04]  /*3a890*/  STL.64 [R1+0x3528], R14 ;  /* 0x0035280e01007387 */ /* 0x0001e80000100a00 */
[----:B0-----:R-:W4:Y:S04]  /*3a8a0*/  LDL.LU R14, [R1+0x1e80] ;  /* 0x001e8000010e7983 */ /* 0x001f280000300800 */
[----:B------:R-:W-:Y:S04]  /*3a8b0*/  STL.64 [R1+0x7a0], R20 ;  /* 0x0007a01401007387 */ /* 0x000fe80000100a00 */
[----:B------:R0:W-:Y:S04]  /*3a8c0*/  STL.64 [R1+0x7a8], R22 ;  /* 0x0007a81601007387 */ /* 0x0001e80000100a00 */
[----:B------:R-:W4:Y:S04]  /*3a8d0*/  LDL.LU R15, [R1+0x1e88] ;  /* 0x001e8800010f7983 */ /* 0x000f280000300800 */
[----:B------:R4:W-:Y:S04]  /*3a8e0*/  STL.64 [R1+0x3520], R12 ;  /* 0x0035200c01007387 */ /* 0x0009e80000100a00 */
[----:B0-----:R-:W3:Y:S01]  /*3a8f0*/  LDL.LU.64 R22, [R1+0x78] ;  /* 0x0000780001167983 */ /* 0x001ee20000300a00 */
[----:B--2---:R-:W-:-:S02]  /*3a900*/  IMAD R16, R16, 0x100, R27 ;  /* 0x0000010010107824 */ /* 0x004fc400078e021b */
[----:B------:R-:W-:Y:S02]  /*3a910*/  IMAD.MOV.U32 R20, RZ, RZ, R2 ;  /* 0x000000ffff147224 */ /* 0x000fe400078e0002 */
[----:B------:R-:W-:Y:S01]  /*3a920*/  IMAD R17, R17, 0x100, R25 ;  /* 0x0000010011117824 */ /* 0x000fe200078e0219 */
[----:B---3--:R-:W-:Y:S04]  /*3a930*/  STL.64 [R1+0x3608], R22 ;  /* 0x0036081601007387 */ /* 0x008fe80000100a00 */
[----:B------:R-:W2:Y:S01]  /*3a940*/  LDL.LU.64 R26, [R1+0x68] ;  /* 0x00006800011a7983 */ /* 0x000ea20000300a00 */
[----:B------:R-:W-:-:S03]  /*3a950*/  IMAD.MOV.U32 R21, RZ, RZ, R10 ;  /* 0x000000ffff157224 */ /* 0x000fc600078e000a */
[----:B------:R-:W3:Y:S04]  /*3a960*/  LDL.LU R2, [R1+0x36a4] ;  /* 0x0036a40001027983 */ /* 0x000ee80000300800 */
[----:B------:R-:W3:Y:S04]  /*3a970*/  LDL.LU R10, [R1+0x36a0] ;  /* 0x0036a000010a7983 */ /* 0x000ee80000300800 */
[----:B------:R0:W-:Y:S01]  /*3a980*/  STL.64 [R1+0x3620], R20 ;  /* 0x0036201401007387 */ /* 0x0001e20000100a00 */
[----:B------:R-:W-:Y:S02]  /*3a990*/  IMAD.MOV.U32 R24, RZ, RZ, R11 ;  /* 0x000000ffff187224 */ /* 0x000fe400078e000b */
[----:B------:R-:W-:-:S02]  /*3a9a0*/  IMAD.MOV.U32 R25, RZ, RZ, R3 ;  /* 0x000000ffff197224 */ /* 0x000fc400078e0003 */
[----:B----4-:R-:W-:Y:S02]  /*3a9b0*/  IMAD.MOV.U32 R12, RZ, RZ, R8 ;  /* 0x000000ffff0c7224 */ /* 0x010fe400078e0008 */
[----:B------:R-:W-:Y:S01]  /*3a9c0*/  IMAD.MOV.U32 R13, RZ, RZ, R9 ;  /* 0x000000ffff0d7224 */ /* 0x000fe200078e0009 */
[----:B0-----:R-:W4:Y:S04]  /*3a9d0*/  LDL.LU.64 R20, [R1+0x1120] ;  /* 0x0011200001147983 */ /* 0x001f280000300a00 */
[----:B------:R-:W4:Y:S04]  /*3a9e0*/  LDL.LU.64 R22, [R1+0x1128] ;  /* 0x0011280001167983 */ /* 0x000f280000300a00 */
[----:B------:R-:W4:Y:S04]  /*3a9f0*/  LDL.LU R11, [R1+0x369c] ;  /* 0x00369c00010b7983 */ /* 0x000f280000300800 */
[----:B------:R-:W4:Y:S04]  /*3aa00*/  LDL.LU R3, [R1+0x3698] ;  /* 0x0036980001037983 */ /* 0x000f280000300800 */
[----:B------:R-:W4:Y:S04]  /*3aa10*/  LDL.LU R8, [R1+0x3694] ;  /* 0x0036940001087983 */ /* 0x000f280000300800 */
[----:B------:R-:W4:Y:S04]  /*3aa20*/  LDL.LU R9, [R1+0x3690] ;  /* 0x0036900001097983 */ /* 0x000f280000300800 */
[----:B--2---:R-:W-:Y:S04]  /*3aa30*/  STL.64 [R1+0x3600], R26 ;  /* 0x0036001a01007387 */ /* 0x004fe80000100a00 */
[----:B------:R0:W-:Y:S04]  /*3aa40*/  STL.64 [R1+0x35f8], R24 ;  /* 0x0035f81801007387 */ /* 0x0001e80000100a00 */
[----:B0-----:R-:W2:Y:S04]  /*3aa50*/  LDL.LU.64 R24, [R1+0x790] ;  /* 0x0007900001187983 */ /* 0x001ea80000300a00 */
[----:B------:R-:W2:Y:S04]  /*3aa60*/  LDL.LU.64 R26, [R1+0x798] ;  /* 0x00079800011a7983 */ /* 0x000ea80000300a00 */
[----:B---3--:R-:W-:Y:S04]  /*3aa70*/  STL [R1+0x34fc], R10 ;  /* 0x0034fc0a01007387 */ /* 0x008fe80000100800 */
[----:B----4-:R-:W-:Y:S01]  /*3aa80*/  STL [R1+0x34f8], R11 ;  /* 0x0034f80b01007387 */ /* 0x010fe20000100800 */
[----:B--2---:R-:W-:-:S15]  /*3aa90*/  HMMA.16816.F32 R24, R4, R10, R24 ;  /* 0x0000000a0418723c */ /* 0x004fde0000001818 */
[----:B------:R-:W-:-:S08]  /*3aaa0*/  NOP ;  /* 0x0000000000007918 */ /* 0x000fd00000000000 */
[----:B------:R-:W-:Y:S04]  /*3aab0*/  STL.64 [R1+0x790], R24 ;  /* 0x0007901801007387 */ /* 0x000fe80000100a00 */
[----:B------:R0:W-:Y:S02]  /*3aac0*/  STL.64 [R1+0x798], R26 ;  /* 0x0007981a01007387 */ /* 0x0001e40000100a00 */
[----:B0-----:R-:W-:Y:S02]  /*3aad0*/  HMMA.16816.F32 R24, R4, R8, R20 ;  /* 0x000000080418723c */ /* 0x001fe40000001814 */
[----:B------:R-:W2:Y:S04]  /*3aae0*/  LDL.LU.64 R20, [R1+0x740] ;  /* 0x0007400001147983 */ /* 0x000ea80000300a00 */
[----:B------:R-:W3:-:S15]  /*3aaf0*/  LDL.LU.64 R22, [R1+0x748] ;  /* 0x0007480001167983 */ /* 0x000ede0000300a00 */
[----:B------:R-:W-:-:S02]  /*3ab00*/  NOP ;  /* 0x0000000000007918 */ /* 0x000fc40000000000 */
[----:B------:R-:W-:Y:S04]  /*3ab10*/  STL.64 [R1+0x1120], R24 ;  /* 0x0011201801007387 */ /* 0x000fe80000100a00 */
[----:B------:R-:W-:Y:S04]  /*3ab20*/  STL.64 [R1+0x1128], R26 ;  /* 0x0011281a01007387 */ /* 0x000fe80000100a00 */
[----:B---3--:R0:W-:Y:S02]  /*3ab30*/  STL.64 [R1+0x3630], R22 ;  /* 0x0036301601007387 */ /* 0x0081e40000100a00 */
[----:B0-----:R-:W-:-:S02]  /*3ab40*/  IMAD.MOV.U32 R22, RZ, RZ, R3 ;  /* 0x000000ffff167224 */ /* 0x001fc400078e0003 */
[----:B------:R-:W-:Y:S01]  /*3ab50*/  IMAD.MOV.U32 R23, RZ, RZ, R2 ;  /* 0x000000ffff177224 */ /* 0x000fe200078e0002 */
[----:B------:R-:W3:Y:S04]  /*3ab60*/  LDL.LU R3, [R1+0x368c] ;  /* 0x00368c0001037983 */ /* 0x000ee80000300800 */
[----:B------:R-:W4:Y:S04]  /*3ab70*/  LDL.LU R2, [R1+0x3688] ;  /* 0x0036880001027983 */ /* 0x000f280000300800 */
[----:B--2---:R0:W-:Y:S04]  /*3ab80*/  STL.64 [R1+0x3628], R20 ;  /* 0x0036281401007387 */ /* 0x0041e80000100a00 */
[----:B0-----:R-:W2:Y:S04]  /*3ab90*/  LDL R20, [R1+0x98] ;  /* 0x0000980001147983 */ /* 0x001ea80000100800 */
[----:B------:R-:W2:Y:S01]  /*3aba0*/  LDL R21, [R1+0x9c] ;  /* 0x00009c0001157983 */ /* 0x000ea20000100800 */
[----:B------:R-:W-:-:S02]  /*3abb0*/  IMAD R18, R18, 0x100, R14 ;  /* 0x0000010012127824 */ /* 0x000fc400078e020e */
[----:B------:R-:W-:Y:S01]  /*3abc0*/  IMAD R19, R19, 0x100, R15 ;  /* 0x0000010013137824 */ /* 0x000fe200078e020f */
[----:B------:R-:W2:Y:S04]  /*3abd0*/  LDL R14, [R1+0xa8] ;  /* 0x0000a800010e7983 */ /* 0x000ea80000100800 */
[----:B------:R-:W2:Y:S04]  /*3abe0*/  LDL R15, [R1+0xac] ;  /* 0x0000ac00010f7983 */ /* 0x000ea80000100800 */
[----:B------:R3:W-:Y:S02]  /*3abf0*/  STL.64 [R1+0x3648], R22 ;  /* 0x0036481601007387 */ /* 0x0007e40000100a00 */
[----:B---3--:R-:W-:-:S02]  /*3ac00*/  IMAD.MOV.U32 R23, RZ, RZ, R3 ;  /* 0x000000ffff177224 */ /* 0x008fc400078e0003 */
[----:B----4-:R-:W-:Y:S02]  /*3ac10*/  IMAD.MOV.U32 R22, RZ, RZ, R2 ;  /* 0x000000ffff167224 */ /* 0x010fe400078e0002 */
[----:B------:R-:W3:Y:S04]  /*3ac20*/  LDL.LU R2, [R1+0x3684] ;  /* 0x0036840001027983 */ /* 0x000ee80000300800 */
[----:B------:R-:W3:Y:S04]  /*3ac30*/  LDL.LU R3, [R1+0x3680] ;  /* 0x0036800001037983 */ /* 0x000ee80000300800 */
[----:B--2---:R0:W-:Y:S04]  /*3ac40*/  STL.64 [R1+0x3660], R20 ;  /* 0x0036601401007387 */ /* 0x0041e80000100a00 */
[----:B------:R1:W-:Y:S04]  /*3ac50*/  STL.64 [R1+0x3678], R22 ;  /* 0x0036781601007387 */ /* 0x0003e80000100a00 */
[----:B0-----:R-:W2:Y:S04]  /*3ac60*/  LDL.LU.64 R20, [R1+0x780] ;  /* 0x0007800001147983 */ /* 0x001ea80000300a00 */
[----:B-1----:R-:W2:Y:S04]  /*3ac70*/  LDL.LU.64 R22, [R1+0x788] ;  /* 0x0007880001167983 */ /* 0x002ea80000300a00 */
[----:B------:R-:W4:Y:S04]  /*3ac80*/  LDL.LU.64 R24, [R1+0x720] ;  /* 0x0007200001187983 */ /* 0x000f280000300a00 */
[----:B------:R-:W3:Y:S04]  /*3ac90*/  LDL.LU.64 R26, [R1+0x728] ;  /* 0x00072800011a7983 */ /* 0x000ee80000300a00 */
[----:B---3--:R-:W-:Y:S04]  /*3aca0*/  STL.64 [R1+0x3618], R26 ;  /* 0x0036181a01007387 */ /* 0x008fe80000100a00 */
[----:B----4-:R0:W-:Y:S04]  /*3acb0*/  STL.64 [R1+0x3610], R24 ;  /* 0x0036101801007387 */ /* 0x0101e80000100a00 */
        /* <DEDUP_REMOVED lines=14> */
[----:B------:R-:W-:Y:S04]  /*3ada0*/  STL [R1+0x34ec], R8 ;  /* 0x0034ec0801007387 */ /* 0x000fe80000100800 */
[----:B------:R0:W-:Y:S04]  /*3adb0*/  STL [R1+0x34e8], R9 ;  /* 0x0034e80901007387 */ /* 0x0001e80000100800 */
[----:B0-----:R-:W4:Y:S04]  /*3adc0*/  LDL.LU.64 R8, [R1+0x1110] ;  /* 0x0011100001087983 */ /* 0x001f280000300a00 */
[----:B------:R-:W4:Y:S02]  /*3add0*/  LDL.LU.64 R10, [R1+0x1118] ;  /* 0x00111800010a7983 */ /* 0x000f240000300a00 */
[C---:B----4-:R-:W-:Y:S06]  /*3ade0*/  HMMA.16816.F32 R8, R4.reuse, R2, R8 ;  /* 0x000000020408723c */ /* 0x050fec0000001808 */
[----:B--2---:R-:W-:-:S15]  /*3adf0*/  HMMA.16816.F32 R4, R4, R14, R20 ;  /* 0x0000000e0404723c */ /* 0x004fde0000001814 */
[----:B------:R-:W-:-:S02]  /*3ae00*/  NOP ;  /* 0x0000000000007918 */ /* 0x000fc40000000000 */
[----:B------:R0:W-:Y:S04]  /*3ae10*/  STL.64 [R1+0x1110], R8 ;  /* 0x0011100801007387 */ /* 0x0001e80000100a00 */
[----:B------:R1:W-:Y:S04]  /*3ae20*/  STL.64 [R1+0x1118], R10 ;  /* 0x0011180a01007387 */ /* 0x0003e80000100a00 */
[----:B0-----:R-:W2:Y:S04]  /*3ae30*/  LDL.LU.64 R8, [R1+0x700] ;  /* 0x0007000001087983 */ /* 0x001ea80000300a00 */
[----:B-1----:R-:W2:Y:S04]  /*3ae40*/  LDL.LU.64 R10, [R1+0x708] ;  /* 0x00070800010a7983 */ /* 0x002ea80000300a00 */
[----:B------:R-:W-:Y:S04]  /*3ae50*/  STL [R1+0x34e4], R2 ;  /* 0x0034e40201007387 */ /* 0x000fe80000100800 */
[----:B------:R-:W-:Y:S04]  /*3ae60*/  STL [R1+0x34e0], R3 ;  /* 0x0034e00301007387 */ /* 0x000fe80000100800 */
[----:B------:R-:W3:Y:S01]  /*3ae70*/  LDL.LU.64 R22, [R1+0x3678] ;  /* 0x0036780001167983 */ /* 0x000ee20000300a00 */
[----:B------:R-:W-:-:S02]  /*3ae80*/  F2FP.F16.E4M3.UNPACK_B R16, R16 ;  /* 0x00000010ff10723e */ /* 0x000fc400020006ff */
[----:B------:R-:W-:Y:S02]  /*3ae90*/  F2FP.F16.E4M3.UNPACK_B R17, R17 ;  /* 0x00000011ff11723e */ /* 0x000fe400020006ff */
[----:B------:R-:W-:Y:S02]  /*3aea0*/  F2FP.F16.E4M3.UNPACK_B R18, R18 ;  /* 0x00000012ff12723e */ /* 0x000fe400020006ff */
[----:B------:R-:W-:Y:S01]  /*3aeb0*/  F2FP.F16.E4M3.UNPACK_B R19, R19 ;  /* 0x00000013ff13723e */ /* 0x000fe200020006ff */
[----:B------:R0:W-:Y:S04]  /*3aec0*/  STL.64 [R1+0x780], R4 ;  /* 0x0007800401007387 */ /* 0x0001e80000100a00 */
[----:B------:R1:W-:Y:S04]  /*3aed0*/  STL.64 [R1+0x788], R6 ;  /* 0x0007880601007387 */ /* 0x0003e80000100a00 */
[----:B0-----:R-:W4:Y:S04]  /*3aee0*/  LDL.LU.64 R4, [R1+0x710] ;  /* 0x0007100001047983 */ /* 0x001f280000300a00 */
[----:B-1----:R-:W4:Y:S04]  /*3aef0*/  LDL.LU.64 R6, [R1+0x718] ;  /* 0x0007180001067983 */ /* 0x002f280000300a00 */
        /* <DEDUP_REMOVED lines=22> */
[----:B------:R-:W4:Y:S02]  /*3b060*/  LDL.LU.64 R20, [R1+0x3628] ;  /* 0x0036280001147983 */ /* 0x000f240000300a00 */
[----:B----4-:R-:W-:-:S15]  /*3b070*/  HMMA.16816.F32 R20, R16, R12, R20 ;  /* 0x0000000c1014723c */ /* 0x010fde0000001814 */
[----:B------:R-:W-:-:S08]  /*3b080*/  NOP ;  /* 0x0000000000007918 */ /* 0x000fd00000000000 */
        /* <DEDUP_REMOVED lines=10> */
[----:B---3--:R-:W-:-:S15]  /*3b130*/  HMMA.16816.F32 R24, R16, R22, R24 ;  /* 0x000000161018723c */ /* 0x008fde0000001818 */
[----:B------:R-:W-:-:S08]  /*3b140*/  NOP ;  /* 0x0000000000007918 */ /* 0x000fd00000000000 */
[----:B------:R-:W-:Y:S04]  /*3b150*/  STL.64 [R1+0x720], R24 ;  /* 0x0007201801007387 */ /* 0x000fe80000100a00 */
[----:B------:R0:W-:Y:S04]  /*3b160*/  STL.64 [R1+0x728], R26 ;  /* 0x0007281a01007387 */ /* 0x0001e80000100a00 */
[----:B0-----:R-:W2:Y:S04]  /*3b170*/  LDL.LU.64 R26, [R1+0x3600] ;  /* 0x00360000011a7983 */ /* 0x001ea80000300a00 */
[----:B------:R-:W3:Y:S01]  /*3b180*/  LDL.LU.64 R24, [R1+0x35f8] ;  /* 0x0035f80001187983 */ /* 0x000ee20000300a00 */
[----:B------:R-:W-:-:S02]  /*3b190*/  IMAD.MOV.U32 R3, RZ, RZ, R23 ;  /* 0x000000ffff037224 */ /* 0x000fc400078e0017 */
[----:B------:R-:W-:Y:S01]  /*3b1a0*/  IMAD.MOV.U32 R2, RZ, RZ, R22 ;  /* 0x000000ffff027224 */ /* 0x000fe200078e0016 */
[----:B------:R-:W4:Y:S04]  /*3b1b0*/  LDL.LU.64 R20, [R1+0x50] ;  /* 0x0000500001147983 */ /* 0x000f280000300a00 */
[----:B------:R-:W-:Y:S04]  /*3b1c0*/  STL [R1+0x34f4], R3 ;  /* 0x0034f40301007387 */ /* 0x000fe80000100800 */
[----:B------:R-:W-:Y:S01]  /*3b1d0*/  STL [R1+0x34f0], R2 ;  /* 0x0034f00201007387 */ /* 0x000fe20000100800 */
[----:B---3--:R-:W-:-:S15]  /*3b1e0*/  HMMA.16816.F32 R4, R16, R24, R4 ;  /* 0x000000181004723c */ /* 0x008fde0000001804 */
[----:B------:R-:W-:-:S08]  /*3b1f0*/  NOP ;  /* 0x0000000000007918 */ /* 0x000fd00000000000 */
[----:B------:R-:W-:Y:S04]  /*3b200*/  STL.64 [R1+0x710], R4 ;  /* 0x0007100401007387 */ /* 0x000fe80000100a00 */
[----:B------:R2:W-:Y:S02]  /*3b210*/  STL.64 [R1+0x718], R6 ;  /* 0x0007180601007387 */ /* 0x0005e40000100a00 */
[----:B--2---:R-:W-:-:S15]  /*3b220*/  HMMA.16816.F32 R4, R16, R26, R8 ;  /* 0x0000001a1004723c */ /* 0x004fde0000001808 */
[----:B------:R-:W-:-:S08]  /*3b230*/  NOP ;  /* 0x0000000000007918 */ /* 0x000fd00000000000 */
[----:B------:R0:W-:Y:S04]  /*3b240*/  STL.64 [R1+0x700], R4 ;  /* 0x0007000401007387 */ /* 0x0001e80000100a00 */
[----:B------:R1:W-:Y:S04]  /*3b250*/  STL.64 [R1+0x708], R6 ;  /* 0x0007080601007387 */ /* 0x0003e80000100a00 */
[----:B0-----:R-:W2:Y:S04]  /*3b260*/  LDL.LU.64 R4, [R1+0x6f0] ;  /* 0x0006f00001047983 */ /* 0x001ea80000300a00 */
[----:B-1----:R-:W2:Y:S04]  /*3b270*/  LDL.LU.64 R6, [R1+0x6f8] ;  /* 0x0006f80001067983 */ /* 0x002ea80000300a00 */
[----:B------:R-:W3:Y:S04]  /*3b280*/  LDL R24, [R1+0x20] ;  /* 0x0000200001187983 */ /* 0x000ee80000100800 */
[----:B------:R-:W3:Y:S04]  /*3b290*/  LDL R25, [R1+0x24] ;  /* 0x0000240001197983 */ /* 0x000ee80000100800 */
[----:B------:R-:W4:Y:S01]  /*3b2a0*/  LDL.LU.64 R22, [R1+0x48] ;  /* 0x0000480001167983 */ /* 0x000f220000300a00 */
[----:B------:R-:W-:-:S02]  /*3b2b0*/  IMAD.MOV.U32 R8, RZ, RZ, R26 ;  /* 0x000000ffff087224 */ /* 0x000fc400078e001a */
[----:B------:R-:W-:Y:S01]  /*3b2c0*/  IMAD.MOV.U32 R9, RZ, RZ, R27 ;  /* 0x000000ffff097224 */ /* 0x000fe200078e001b */
[----:B----4-:R-:W-:Y:S04]  /*3b2d0*/  STL.64 [R1+0x35f0], R22 ;  /* 0x0035f01601007387 */ /* 0x010fe80000100a00 */
[----:B------:R0:W-:Y:S04]  /*3b2e0*/  STL.64 [R1+0x35e8], R20 ;  /* 0x0035e81401007387 */ /* 0x0001e80000100a00 */
[----:B0-----:R-:W4:Y:S04]  /*3b2f0*/  LDL.LU.64 R20, [R1+0x6e0] ;  /* 0x0006e00001147983 */ /* 0x001f280000300a00 */
[----:B------:R-:W4:Y:S04]  /*3b300*/  LDL.LU.64 R22, [R1+0x6e8] ;  /* 0x0006e80001167983 */ /* 0x000f280000300a00 */
[----:B------:R-:W3:Y:S01]  /*3b310*/  LDL.64 R26, [R1+0x18] ;  /* 0x00001800011a7983 */ /* 0x000ee20000100a00 */
[----:B--2---:R-:W-:Y:S03]  /*3b320*/  HMMA.16816.F32 R4, R16, R14, R4 ;  /* 0x0000000e1004723c */ /* 0x004fe60000001804 */
[----:B---3--:R-:W-:Y:S04]  /*3b330*/  STL.64 [R1+0x35b0], R26 ;  /* 0x0035b01a01007387 */ /* 0x008fe80000100a00 */
[----:B------:R0:W-:Y:S04]  /*3b340*/  STL.64 [R1+0x35a8], R24 ;  /* 0x0035a81801007387 */ /* 0x0001e80000100a00 */
[----:B0-----:R-:W2:Y:S04]  /*3b350*/  LDL.LU.64 R24, [R1+0x6d0] ;  /* 0x0006d00001187983 */ /* 0x001ea80000300a00 */
[----:B------:R-:W2:Y:S04]  /*3b360*/  LDL.LU.64 R26, [R1+0x6d8] ;  /* 0x0006d800011a7983 */ /* 0x000ea80000300a00 */
[----:B------:R-:W-:Y:S04]  /*3b370*/  STL [R1+0x3504], R9 ;  /* 0x0035040901007387 */ /* 0x000fe80000100800 */
[----:B------:R0:W-:Y:S04]  /*3b380*/  STL [R1+0x3500], R8 ;  /* 0x0035000801007387 */ /* 0x0001e80000100800 */
[----:B0-----:R-:W4:Y:S04]  /*3b390*/  LDL.LU.64 R8, [R1+0x58] ;  /* 0x0000580001087983 */ /* 0x001f280000300a00 */
[----:B------:R0:W-:Y:S04]  /*3b3a0*/  STL.64 [R1+0x6f0], R4 ;  /* 0x0006f00401007387 */ /* 0x0001e80000100a00 */
[----:B------:R1:W-:Y:S04]  /*3b3b0*/  STL.64 [R1+0x6f8], R6 ;  /* 0x0006f80601007387 */ /* 0x0003e80000100a00 */
[----:B0-----:R-:W3:Y:S01]  /*3b3c0*/  LDL R4, [R1+0x28] ;  /* 0x0000280001047983 */ /* 0x001ee20000100800 */
[----:B------:R-:W-:-:S02]  /*3b3d0*/  IMAD.MOV.U32 R5, RZ, RZ, R0 ;  /* 0x000000ffff057224 */ /* 0x000fc400078e0000 */
[----:B------:R-:W-:Y:S01]  /*3b3e0*/  IMAD.MOV.U32 R2, RZ, RZ, R15 ;  /* 0x000000ffff027224 */ /* 0x000fe200078e000f */
[----:B-1----:R-:W2:Y:S04]  /*3b3f0*/  LDL R6, [R1+0x38] ;  /* 0x0000380001067983 */ /* 0x002ea80000100800 */
[----:B------:R-:W2:Y:S01]  /*3b400*/  LDL R7, [R1+0x3c] ;  /* 0x00003c0001077983 */ /* 0x000ea20000100800 */
[----:B------:R-:W-:-:S03]  /*3b410*/  IMAD.MOV.U32 R3, RZ, RZ, R14 ;  /* 0x000000ffff037224 */ /* 0x000fc600078e000e */
[----:B------:R-:W2:Y:S04]  /*3b420*/  LDL.LU.64 R12, [R1+0x6c0] ;  /* 0x0006c000010c7983 */ /* 0x000ea80000300a00 */
[----:B------:R-:W2:Y:S01]  /*3b430*/  LDL.LU.64 R14, [R1+0x6c8] ;  /* 0x0006c800010e7983 */ /* 0x000ea20000300a00 */
[----:B----4-:R-:W-:Y:S03]  /*3b440*/  HMMA.16816.F32 R20, R16, R8, R20 ;  /* 0x000000081014723c */ /* 0x010fe60000001814 */
[----:B---3--:R0:W-:Y:S04]  /*3b450*/  STL.64 [R1+0x35c8], R4 ;  /* 0x0035c80401007387 */ /* 0x0081e80000100a00 */
[----:B0-----:R-:W3:Y:S04]  /*3b460*/  LDL.64 R4, [R1+0x40] ;  /* 0x0000400001047983 */ /* 0x001ee80000100a00 */
[----:B------:R-:W-:Y:S04]  /*3b470*/  STL [R1+0x350c], R2 ;  /* 0x00350c0201007387 */ /* 0x000fe80000100800 */
[----:B------:R-:W-:Y:S08]  /*3b480*/  STL [R1+0x3508], R3 ;  /* 0x0035080301007387 */ /* 0x000ff00000100800 */
[----:B------:R-:W-:Y:S04]  /*3b490*/  STL.64 [R1+0x6e0], R20 ;  /* 0x0006e01401007387 */ /* 0x000fe80000100a00 */
[----:B------:R0:W-:Y:S04]  /*3b4a0*/  STL.64 [R1+0x6e8], R22 ;  /* 0x0006e81601007387 */ /* 0x0001e80000100a00 */
[----:B0-----:R-:W4:Y:S04]  /*3b4b0*/  LDL.LU.64 R22, [R1+0x35f0] ;  /* 0x0035f00001167983 */ /* 0x001f280000300a00 */
[----:B------:R-:W2:Y:S01]  /*3b4c0*/  LDL.LU.64 R20, [R1+0x35e8] ;  /* 0x0035e80001147983 */ /* 0x000ea20000300a00 */
[----:B------:R-:W-:-:S02]  /*3b4d0*/  IMAD.MOV.U32 R10, RZ, RZ, R8 ;  /* 0x000000ffff0a7224 */ /* 0x000fc400078e0008 */
[----:B------:R-:W-:Y:S01]  /*3b4e0*/  IMAD.MOV.U32 R11, RZ, RZ, R9 ;  /* 0x000000ffff0b7224 */ /* 0x000fe200078e0009 */
[----:B--2---:R-:W-:Y:S06]  /*3b4f0*/  HMMA.16816.F32 R24, R16, R20, R24 ;  /* 0x000000141018723c */ /* 0x004fec0000001818 */
[----:B------:R-:W-:Y:S02]  /*3b500*/  IMAD.MOV.U32 R9, RZ, RZ, R20 ;  /* 0x000000ffff097224 */ /* 0x000fe400078e0014 */
[----:B------:R-:W-:-:S15]  /*3b510*/  IMAD.MOV.U32 R8, RZ, RZ, R21 ;  /* 0x000000ffff087224 */ /* 0x000fde00078e0015 */
[----:B------:R-:W-:Y:S04]  /*3b520*/  STL.64 [R1+0x6d0], R24 ;  /* 0x0006d01801007387 */ /* 0x000fe80000100a00 */
[----:B------:R-:W-:Y:S04]  /*3b530*/  STL.64 [R1+0x6d8], R26 ;  /* 0x0006d81a01007387 */ /* 0x000fe80000100a00 */
[----:B------:R-:W-:Y:S04]  /*3b540*/  STL.64 [R1+0x3518], R10 ;  /* 0x0035180a01007387 */ /* 0x000fe80000100a00 */
[----:B------:R0:W-:Y:S04]  /*3b550*/  STL.64 [R1+0x3510], R8 ;  /* 0x0035100801007387 */ /* 0x0001e80000100a00 */
[----:B0-----:R-:W2:Y:S01]  /*3b560*/  LDL.64 R8, [R1+0x30] ;  /* 0x0000300001087983 */ /* 0x001ea20000100a00 */
[----:B----4-:R-:W-:Y:S03]  /*3b570*/  HMMA.16816.F32 R12, R16, R22, R12 ;  /* 0x00000016100c723c */ /* 0x010fe6000000180c */
[----:B--2---:R0:W-:Y:S04]  /*3b580*/  STL.64 [R1+0x35d0], R8 ;  /* 0x0035d00801007387 */ /* 0x0041e80000100a00 */
[----:B0-----:R-:W2:Y:S04]  /*3b590*/  LDL.LU.64 R8, [R1+0x6a0] ;  /* 0x0006a00001087983 */ /* 0x001ea80000300a00 */
[----:B------:R-:W4:Y:S04]  /*3b5a0*/  LDL.LU.64 R10, [R1+0x6a8] ;  /* 0x0006a800010a7983 */ /* 0x000f280000300a00 */
[----:B----4-:R-:W-:Y:S04]  /*3b5b0*/  STL.64 [R1+0x35e0], R10 ;  /* 0x0035e00a01007387 */ /* 0x010fe80000100a00 */
[----:B--2---:R0:W-:Y:S04]  /*3b5c0*/  STL.64 [R1+0x35d8], R8 ;  /* 0x0035d80801007387 */ /* 0x0041e80000100a00 */
[----:B0-----:R-:W3:Y:S04]  /*3b5d0*/  LDL.LU.64 R8, [R1+0x6b0] ;  /* 0x0006b00001087983 */ /* 0x001ee80000300a00 */
[----:B------:R-:W3:Y:S04]  /*3b5e0*/  LDL.LU.64 R10, [R1+0x6b8] ;  /* 0x0006b800010a7983 */ /* 0x000ee80000300a00 */
[----:B------:R-:W-:Y:S04]  /*3b5f0*/  STL.64 [R1+0x6c0], R12 ;  /* 0x0006c00c01007387 */ /* 0x000fe80000100a00 */
[----:B------:R-:W-:Y:S04]  /*3b600*/  STL.64 [R1+0x6c8], R14 ;  /* 0x0006c80e01007387 */ /* 0x000fe80000100a00 */
[----:B------:R-:W2:Y:S04]  /*3b610*/  LDL.LU.64 R24, [R1+0x680] ;  /* 0x0006800001187983 */ /* 0x000ea80000300a00 */
[----:B------:R-:W4:Y:S01]  /*3b620*/  LDL.LU.64 R26, [R1+0x688] ;  /* 0x00068800011a7983 */ /* 0x000f220000300a00 */
[----:B------:R-:W-:-:S02]  /*3b630*/  IMAD.MOV.U32 R2, RZ, RZ, R22 ;  /* 0x000000ffff027224 */ /* 0x000fc400078e0016 */
[----:B------:R-:W-:Y:S01]  /*3b640*/  IMAD.MOV.U32 R3, RZ, RZ, R23 ;  /* 0x000000ffff037224 */ /* 0x000fe200078e0017 */
[----:B---3--:R-:W-:Y:S01]  /*3b650*/  HMMA.16816.F32 R8, R16, R4, R8 ;  /* 0x000000041008723c */ /* 0x008fe20000001808 */
[----:B----4-:R-:W-:Y:S04]  /*3b660*/  STL.64 [R1+0x35c0], R26 ;  /* 0x0035c01a01007387 */ /* 0x010fe80000100a00 */
[----:B--2---:R0:W-:Y:S04]  /*3b670*/  STL.64 [R1+0x35b8], R24 ;  /* 0x0035b81801007387 */ /* 0x0041e80000100a00 */
[----:B0-----:R-:W2:Y:S04]  /*3b680*/  LDL.LU.64 R24, [R1+0x690] ;  /* 0x0006900001187983 */ /* 0x001ea80000300a00 */
[----:B------:R-:W2:Y:S04]  /*3b690*/  LDL.LU.64 R26, [R1+0x698] ;  /* 0x00069800011a7983 */ /* 0x000ea80000300a00 */
[----:B------:R-:W3:Y:S04]  /*3b6a0*/  LDL.LU.64 R20, [R1+0x670] ;  /* 0x0006700001147983 */ /* 0x000ee80000300a00 */
[----:B------:R-:W3:Y:S04]  /*3b6b0*/  LDL.LU.64 R22, [R1+0x678] ;  /* 0x0006780001167983 */ /* 0x000ee80000300a00 */
[----:B------:R-:W4:Y:S04]  /*3b6c0*/  LDL.LU.64 R12, [R1+0x660] ;  /* 0x00066000010c7983 */ /* 0x000f280000300a00 */
[----:B------:R-:W4:Y:S04]  /*3b6d0*/  LDL.LU.64 R14, [R1+0x668] ;  /* 0x00066800010e7983 */ /* 0x000f280000300a00 */
[----:B------:R-:W-:Y:S04]  /*3b6e0*/  STL.64 [R1+0x6b0], R8 ;  /* 0x0006b00801007387 */ /* 0x000fe80000100a00 */
[----:B------:R0:W-:Y:S04]  /*3b6f0*/  STL.64 [R1+0x6b8], R10 ;  /* 0x0006b80a01007387 */ /* 0x0001e80000100a00 */
[----:B0-----:R-:W2:Y:S04]  /*3b700*/  LDL.LU.64 R10, [R1+0x35e0] ;  /* 0x0035e000010a7983 */ /* 0x001ea80000300a00 */
[----:B------:R-:W2:Y:S01]  /*3b710*/  LDL.LU.64 R8, [R1+0x35d8] ;  /* 0x0035d80001087983 */ /* 0x000ea20000300a00 */
[----:B------:R-:W-:-:S05]  /*3b720*/  IMAD.MOV.U32 R0, RZ, RZ, R5 ;  /* 0x000000ffff007224 */ /* 0x000fca00078e0005 */
[----:B------:R-:W-:Y:S01]  /*3b730*/  STL [R1+0x33ec], R0 ;  /* 0x0033ec0001007387 */ /* 0x000fe20000100800 */
[----:B--2---:R-:W-:Y:S03]  /*3b740*/  HMMA.16816.F32 R4, R16, R6, R8 ;  /* 0x000000061004723c */ /* 0x004fe60000001808 */
[----:B------:R-:W2:-:S15]  /*3b750*/  LDL.LU.64 R8, [R1+0x35d0] ;  /* 0x0035d00001087983 */ /* 0x000e9e0000300a00 */
[----:B------:R-:W-:-:S05]  /*3b760*/  NOP ;  /* 0x0000000000007918 */ /* 0x000fca0000000000 */
[----:B------:R0:W-:Y:S04]  /*3b770*/  STL.64 [R1+0x6a0], R4 ;  /* 0x0006a00401007387 */ /* 0x0001e80000100a00 */
[----:B------:R1:W-:Y:S04]  /*3b780*/  STL.64 [R1+0x6a8], R6 ;  /* 0x0006a80601007387 */ /* 0x0003e80000100a00 */
[----:B0-----:R-:W3:Y:S04]  /*3b790*/  LDL.LU.64 R4, [R1+0x35c8] ;  /* 0x0035c80001047983 */ /* 0x001ee80000300a00 */
[----:B------:R-:W4:Y:S01]  /*3b7a0*/  LDL.64 R10, [R1+0x8] ;  /* 0x00000800010a7983 */ /* 0x000f220000100a00 */
[----:B--2---:R-:W-:Y:S03]  /*3b7b0*/  HMMA.16816.F32 R24, R16, R8, R24 ;  /* 0x000000081018723c */ /* 0x004fe60000001818 */
[----:B----4-:R-:W-:Y:S04]  /*3b7c0*/  STL.64 [R1+0x3590], R10 ;  /* 0x0035900a01007387 */ /* 0x010fe80000100a00 */
[----:B-1----:R-:W2:Y:S04]  /*3b7d0*/  LDL R6, [R1] ;  /* 0x0000000001067983 */ /* 0x002ea80000100800 */
[----:B------:R-:W2:-:S12]  /*3b7e0*/  LDL R7, [R1+0x4] ;  /* 0x0000040001077983 */ /* 0x000e980000100800 */
[----:B------:R-:W-:Y:S04]  /*3b7f0*/  STL.64 [R1+0x690], R24 ;  /* 0x0006901801007387 */ /* 0x000fe80000100a00 */
[----:B------:R0:W-:Y:S04]  /*3b800*/  STL.64 [R1+0x698], R26 ;  /* 0x0006981a01007387 */ /* 0x0001e80000100a00 */
[----:B0-----:R-:W3:Y:S04]  /*3b810*/  LDL.LU.64 R26, [R1+0x35c0] ;  /* 0x0035c000011a7983 */ /* 0x001ee80000300a00 */
[----:B------:R-:W3:Y:S01]  /*3b820*/  LDL.LU.64 R24, [R1+0x35b8] ;  /* 0x0035b80001187983 */ /* 0x000ee20000300a00 */
[----:B------:R-:W-:-:S03]  /*3b830*/  IMAD.MOV.U32 R0, RZ, RZ, R8 ;  /* 0x000000ffff007224 */ /* 0x000fc600078e0008 */
[----:B------:R-:W4:Y:S04]  /*3b840*/  LDL R9, [R1+0x14] ;  /* 0x0000140001097983 */ /* 0x000f280000100800 */
[----:B------:R-:W4:Y:S04]  /*3b850*/  LDL R8, [R1+0x10] ;  /* 0x0000100001087983 */ /* 0x000f280000100800 */
[----:B------:R-:W-:Y:S01]  /*3b860*/  STL [R1+0x33f0], R0 ;  /* 0x0033f00001007387 */ /* 0x000fe20000100800 */
[----:B---3--:R-:W-:-:S15]  /*3b870*/  HMMA.16816.F32 R24, R16, R4, R24 ;  /* 0x000000041018723c */ /* 0x008fde0000001818 */
[----:B------:R-:W-:-:S08]  /*3b880*/  NOP ;  /* 0x0000000000007918 */ /* 0x000fd00000000000 */
[----:B------:R-:W-:Y:S04]  /*3b890*/  STL.64 [R1+0x680], R24 ;  /* 0x0006801801007387 */ /* 0x000fe80000100a00 */
[----:B------:R0:W-:Y:S04]  /*3b8a0*/  STL.64 [R1+0x688], R26 ;  /* 0x0006881a01007387 */ /* 0x0001e80000100a00 */
[----:B0-----:R-:W3:Y:S04]  /*3b8b0*/  LDL.LU.64 R26, [R1+0x35b0] ;  /* 0x0035b000011a7983 */ /* 0x001ee80000300a00 */
[----:B------:R-:W2:Y:S02]  /*3b8c0*/  LDL.LU.64 R24, [R1+0x35a8] ;  /* 0x0035a80001187983 */ /* 0x000ea40000300a00 */
[C---:B--2---:R-:W-:Y:S06]  /*3b8d0*/  HMMA.16816.F32 R20, R16.reuse, R24, R20 ;  /* 0x000000181014723c */ /* 0x044fec0000001814 */
[----:B---3--:R-:W-:Y:S06]  /*3b8e0*/  HMMA.16816.F32 R12, R16, R26, R12 ;  /* 0x0000001a100c723c */ /* 0x008fec000000180c */
[----:B------:R-:W-:-:S11]  /*3b8f0*/  IMAD.MOV.U32 R0, RZ, RZ, R27 ;  /* 0x000000ffff007224 */ /* 0x000fd600078e001b */
[----:B------:R-:W-:Y:S04]  /*3b900*/  STL.64 [R1+0x670], R20 ;  /* 0x0006701401007387 */ /* 0x000fe80000100a00 */
[----:B------:R-:W-:Y:S04]  /*3b910*/  STL.64 [R1+0x678], R22 ;  /* 0x0006781601007387 */ /* 0x000fe80000100a00 */
[----:B------:R-:W2:Y:S04]  /*3b920*/  LDL.LU.64 R24, [R1+0x620] ;  /* 0x0006200001187983 */ /* 0x000ea80000300a00 */
[----:B------:R-:W-:Y:S04]  /*3b930*/  STL.64 [R1+0x660], R12 ;  /* 0x0006600c01007387 */ /* 0x000fe80000100a00 */
[----:B------:R-:W-:Y:S04]  /*3b940*/  STL.64 [R1+0x668], R14 ;  /* 0x0006680e01007387 */ /* 0x000fe80000100a00 */
        /* <DEDUP_REMOVED lines=11> */
[----:B0-----:R-:W4:Y:S04]  /*3ba00*/  LDL.LU.64 R24, [R1+0x650] ;  /* 0x0006500001187983 */ /* 0x001f280000300a00 */
[----:B------:R-:W4:Y:S04]  /*3ba10*/  LDL.LU.64 R26, [R1+0x658] ;  /* 0x00065800011a7983 */ /* 0x000f280000300a00 */
[----:B------:R-:W2:Y:S04]  /*3ba20*/  LDL.LU.64 R20, [R1+0x600] ;  /* 0x0006000001147983 */ /* 0x000ea80000300a00 */
[----:B------:R-:W3:Y:S04]  /*3ba30*/  LDL.LU.64 R22, [R1+0x608] ;  /* 0x0006080001167983 */ /* 0x000ee80000300a00 */
[----:B---3--:R-:W-:Y:S04]  /*3ba40*/  STL.64 [R1+0x3558], R22 ;  /* 0x0035581601007387 */ /* 0x008fe80000100a00 */
[----:B--2---:R0:W-:Y:S04]  /*3ba50*/  STL.64 [R1+0x3550], R20 ;  /* 0x0035501401007387 */ /* 0x0041e80000100a00 */
[----:B0-----:R-:W2:Y:S04]  /*3ba60*/  LDL.LU.64 R20, [R1+0x610] ;  /* 0x0006100001147983 */ /* 0x001ea80000300a00 */
[----:B------:R-:W2:Y:S04]  /*3ba70*/  LDL.LU.64 R22, [R1+0x618] ;  /* 0x0006180001167983 */ /* 0x000ea80000300a00 */
[----:B------:R-:W3:Y:S04]  /*3ba80*/  LDL.LU.64 R12, [R1+0x5e0] ;  /* 0x0005e000010c7983 */ /* 0x000ee80000300a00 */
[----:B------:R-:W2:Y:S01]  /*3ba90*/  LDL.LU.64 R14, [R1+0x5e8] ;  /* 0x0005e800010e7983 */ /* 0x000ea20000300a00 */
[C---:B----4-:R-:W-:Y:S03]  /*3baa0*/  HMMA.16816.F32 R8, R16.reuse, R8, R24 ;  /* 0x000000081008723c */ /* 0x050fe60000001818 */
[----:B--2---:R-:W-:Y:S04]  /*3bab0*/  STL.64 [R1+0x3538], R14 ;  /* 0x0035380e01007387 */ /* 0x004fe80000100a00 */
[----:B---3--:R0:W-:Y:S04]  /*3bac0*/  STL.64 [R1+0x3530], R12 ;  /* 0x0035300c01007387 */ /* 0x0081e80000100a00 */
[----:B0-----:R-:W2:Y:S04]  /*3bad0*/  LDL.LU.64 R12, [R1+0x5f0] ;  /* 0x0005f000010c7983 */ /* 0x001ea80000300a00 */
[----:B------:R-:W2:Y:S04]  /*3bae0*/  LDL.LU.64 R14, [R1+0x5f8] ;  /* 0x0005f800010e7983 */ /* 0x000ea80000300a00 */
[----:B------:R-:W3:Y:S04]  /*3baf0*/  LDL.LU R4, [R1+0x1e8c] ;  /* 0x001e8c0001047983 */ /* 0x000ee80000300800 */
[----:B------:R-:W4:Y:S04]  /*3bb00*/  LDL.LU R5, [R1+0x1e94] ;  /* 0x001e940001057983 */ /* 0x000f280000300800 */
[----:B------:R-:W-:Y:S04]  /*3bb10*/  STL [R1+0x33f4], R0 ;  /* 0x0033f40001007387 */ /* 0x000fe80000100800 */
[----:B------:R-:W2:Y:S04]  /*3bb20*/  LDL.LU.64 R26, [R1+0x35a0] ;  /* 0x0035a000011a7983 */ /* 0x000ea80000300a00 */
[----:B------:R-:W2:Y:S04]  /*3bb30*/  LDL.LU.64 R24, [R1+0x3598] ;  /* 0x0035980001187983 */ /* 0x000ea80000300a00 */
[----:B------:R-:W-:Y:S04]  /*3bb40*/  STL.64 [R1+0x650], R8 ;  /* 0x0006500801007387 */ /* 0x000fe80000100a00 */
[----:B------:R0:W-:Y:S04]  /*3bb50*/  STL.64 [R1+0x658], R10 ;  /* 0x0006580a01007387 */ /* 0x0001e80000100a00 */
[----:B0-----:R-:W2:Y:S02]  /*3bb60*/  LDL.LU.64 R10, [R1+0x3590] ;  /* 0x00359000010a7983 */ /* 0x001ea40000300a00 */
[----:B--2---:R-:W-:-:S15]  /*3bb70*/  HMMA.16816.F32 R24, R16, R10, R24 ;  /* 0x0000000a1018723c */ /* 0x004fde0000001818 */
[----:B------:R-:W-:-:S08]  /*3bb80*/  NOP ;  /* 0x0000000000007918 */ /* 0x000fd00000000000 */
[----:B------:R-:W-:Y:S04]  /*3bb90*/  STL.64 [R1+0x640], R24 ;  /* 0x0006401801007387 */ /* 0x000fe80000100a00 */
[----:B------:R0:W-:Y:S04]  /*3bba0*/  STL.64 [R1+0x648], R26 ;  /* 0x0006481a01007387 */ /* 0x0001e80000100a00 */
[----:B0-----:R-:W2:Y:S04]  /*3bbb0*/  LDL.LU.64 R26, [R1+0x3588] ;  /* 0x00358800011a7983 */ /* 0x001ea80000300a00 */
[----:B------:R-:W2:Y:S01]  /*3bbc0*/  LDL.LU.64 R24, [R1+0x3580] ;  /* 0x0035800001187983 */ /* 0x000ea20000300a00 */
[----:B------:R-:W-:-:S03]  /*3bbd0*/  IMAD.MOV.U32 R0, RZ, RZ, R10 ;  /* 0x000000ffff007224 */ /* 0x000fc600078e000a */
[----:B------:R-:W3:Y:S04]  /*3bbe0*/  LDL.LU.64 R8, [R1+0x5d0] ;  /* 0x0005d00001087983 */ /* 0x000ee80000300a00 */
[----:B------:R-:W3:Y:S01]  /*3bbf0*/  LDL.LU.64 R10, [R1+0x5d8] ;  /* 0x0005d800010a7983 */ /* 0x000ee20000300a00 */
        /* <DEDUP_REMOVED lines=11> */
[----:B------:R-:W4:Y:S01]  /*3bcb0*/  LDL.LU.64 R24, [R1+0x3560] ;  /* 0x0035600001187983 */ /* 0x000f220000300a00 */
[----:B--2---:R-:W-:-:S15]  /*3bcc0*/  HMMA.16816.F32 R20, R16, R26, R20 ;  /* 0x0000001a1014723c */ /* 0x004fde0000001814 */
        /* <DEDUP_REMOVED lines=11> */
[----:B------:R-:W3:Y:S04]  /*3bd80*/  LDL.LU R6, [R1+0x1e9c] ;  /* 0x001e9c0001067983 */ /* 0x000ee80000300800 */
[----:B------:R-:W3:Y:S04]  /*3bd90*/  LDL.LU R7, [R1+0x1ea4] ;  /* 0x001ea40001077983 */ /* 0x000ee80000300800 */
        /* <DEDUP_REMOVED lines=15> */
[----:B------:R-:W2:Y:S04]  /*3be90*/  LDL.LU.64 R12, [R1+0x3520] ;  /* 0x00352000010c7983 */ /* 0x000ea80000300a00 */
[----:B------:R0:W-:Y:S04]  /*3bea0*/  STL.64 [R1+0x32e0], R22 ;  /* 0x0032e01601007387 */ /* 0x0001e80000100a00 */
[----:B0-----:R-:W4:Y:S04]  /*3beb0*/  LDL.LU R23, [R1+0x1e90] ;  /* 0x001e900001177983 */ /* 0x001f280000300800 */
[----:B------:R0:W-:Y:S04]  /*3bec0*/  STL.64 [R1+0x32d8], R20 ;  /* 0x0032d81401007387 */ /* 0x0001e80000100a00 */
[----:B0-----:R-:W4:Y:S01]  /*3bed0*/  LDL.LU R21, [R1+0x1e98] ;  /* 0x001e980001157983 */ /* 0x001f220000300800 */
[C---:B---3--:R-:W-:Y:S06]  /*3bee0*/  HMMA.16816.F32 R8, R16.reuse, R14, R8 ;  /* 0x0000000e1008723c */ /* 0x048fec0000001808 */
[----:B--2---:R-:W-:-:S15]  /*3bef0*/  HMMA.16816.F32 R24, R16, R12, R24 ;  /* 0x0000000c1018723c */ /* 0x004fde0000001818 */
[----:B------:R-:W-:-:S02]  /*3bf00*/  NOP ;  /* 0x0000000000007918 */ /* 0x000fc40000000000 */
[----:B------:R-:W-:Y:S04]  /*3bf10*/  STL.64 [R1+0x5d0], R8 ;  /* 0x0005d00801007387 */ /* 0x000fe80000100a00 */
[----:B------:R0:W-:Y:S04]  /*3bf20*/  STL.64 [R1+0x5d8], R10 ;  /* 0x0005d80a01007387 */ /* 0x0001e80000100a00 */
[----:B0-----:R-:W2:Y:S04]  /*3bf30*/  LDL.LU.64 R10, [R1+0x3518] ;  /* 0x00351800010a7983 */ /* 0x001ea80000300a00 */
[----:B------:R-:W3:Y:S04]  /*3bf40*/  LDL.LU.64 R8, [R1+0x3510] ;  /* 0x0035100001087983 */ /* 0x000ee80000300a00 */
[----:B------:R-:W-:Y:S04]  /*3bf50*/  STL.64 [R1+0x5c0], R24 ;  /* 0x0005c01801007387 */ /* 0x000fe80000100a00 */
[----:B------:R0:W-:Y:S02]  /*3bf60*/  STL.64 [R1+0x5c8], R26 ;  /* 0x0005c81a01007387 */ /* 0x0001e40000100a00 */
[----:B0-----:R-:W-:-:S02]  /*3bf70*/  IMAD.MOV.U32 R26, RZ, RZ, R2 ;  /* 0x000000ffff1a7224 */ /* 0x001fc400078e0002 */
[----:B------:R-:W-:Y:S01]  /*3bf80*/  IMAD.MOV.U32 R27, RZ, RZ, R3 ;  /* 0x000000ffff1b7224 */ /* 0x000fe200078e0003 */
[----:B------:R-:W2:Y:S04]  /*3bf90*/  LDL.LU R2, [R1+0x350c] ;  /* 0x00350c0001027983 */ /* 0x000ea80000300800 */
[----:B------:R-:W2:Y:S01]  /*3bfa0*/  LDL.LU R3, [R1+0x3508] ;  /* 0x0035080001037983 */ /* 0x000ea20000300800 */
[----:B----4-:R-:W-:Y:S02]  /*3bfb0*/  IMAD R4, R4, 0x100, R23 ;  /* 0x0000010004047824 */ /* 0x010fe400078e0217 */
[----:B------:R-:W-:Y:S02]  /*3bfc0*/  IMAD R5, R5, 0x100, R21 ;  /* 0x0000010005057824 */ /* 0x000fe400078e0215 */
[----:B---3--:R-:W-:-:S02]  /*3bfd0*/  IMAD.MOV.U32 R24, RZ, RZ, R9 ;  /* 0x000000ffff187224 */ /* 0x008fc400078e0009 */
[----:B------:R-:W-:Y:S01]  /*3bfe0*/  IMAD.MOV.U32 R25, RZ, RZ, R8 ;  /* 0x000000ffff197224 */ /* 0x000fe200078e0008 */
[----:B------:R-:W3:Y:S04]  /*3bff0*/  LDL.LU R9, [R1+0x3504] ;  /* 0x0035040001097983 */ /* 0x000ee80000300800 */
[----:B------:R-:W4:Y:S04]  /*3c000*/  LDL.LU R8, [R1+0x3500] ;  /* 0x0035000001087983 */ /* 0x000f280000300800 */
[----:B------:R-:W-:Y:S04]  /*3c010*/  STL.64 [R1+0x3400], R26 ;  /* 0x0034001a01007387 */ /* 0x000fe80000100a00 */
[----:B------:R-:W-:Y:S04]  /*3c020*/  STL.64 [R1+0x33f8], R24 ;  /* 0x0033f81801007387 */ /* 0x000fe80000100a00 */
[----:B------:R0:W-:Y:S01]  /*3c030*/  STL.64 [R1+0x32c0], R14 ;  /* 0x0032c00e01007387 */ /* 0x0001e20000100a00 */
[----:B--2---:R-:W-:-:S02]  /*3c040*/  IMAD.MOV.U32 R22, RZ, RZ, R10 ;  /* 0x000000ffff167224 */ /* 0x004fc400078e000a */
[----:B------:R-:W-:Y:S01]  /*3c050*/  IMAD.MOV.U32 R23, RZ, RZ, R11 ;  /* 0x000000ffff177224 */ /* 0x000fe200078e000b */
[----:B0-----:R-:W2:Y:S04]  /*3c060*/  LDL.LU R14, [R1+0x1ea0] ;  /* 0x001ea000010e7983 */ /* 0x001ea80000300800 */
[----:B------:R-:W2:Y:S04]  /*3c070*/  LDL.LU R15, [R1+0x1ea8] ;  /* 0x001ea800010f7983 */ /* 0x000ea80000300800 */
[----:B------:R-:W-:Y:S04]  /*3c080*/  STL.64 [R1+0x32b8], R12 ;  /* 0x0032b80c01007387 */ /* 0x000fe80000100a00 */
[----:B------:R-:W3:Y:S04]  /*3c090*/  LDL.LU R10, [R1+0x34fc] ;  /* 0x0034fc00010a7983 */ /* 0x000ee80000300800 */
[----:B------:R-:W3:Y:S01]  /*3c0a0*/  LDL.LU R11, [R1+0x34f8] ;  /* 0x0034f800010b7983 */ /* 0x000ee20000300800 */
[----:B------:R-:W-:-:S03]  /*3c0b0*/  IMAD.MOV.U32 R20, RZ, RZ, R3 ;  /* 0x000000ffff147224 */ /* 0x000fc600078e0003 */
[----:B------:R-:W2:Y:S01]  /*3c0c0*/  LDL.LU R3, [R1+0x34f4] ;  /* 0x0034f40001037983 */ /* 0x000ea20000300800 */
[----:B------:R-:W-:-:S03]  /*3c0d0*/  IMAD.MOV.U32 R21, RZ, RZ, R2 ;  /* 0x000000ffff157224 */ /* 0x000fc600078e0002 */
[----:B------:R-:W2:Y:S04]  /*3c0e0*/  LDL.LU R2, [R1+0x34f0] ;  /* 0x0034f00001027983 */ /* 0x000ea80000300800 */
[----:B------:R-:W2:Y:S04]  /*3c0f0*/  LDL.LU.64 R24, [R1+0x1100] ;  /* 0x0011000001187983 */ /* 0x000ea80000300a00 */
[----:B------:R-:W2:Y:S04]  /*3c100*/  LDL.LU.64 R26, [R1+0x1108] ;  /* 0x00110800011a7983 */ /* 0x000ea80000300a00 */
[----:B------:R-:W-:Y:S04]  /*3c110*/  STL.64 [R1+0x3410], R22 ;  /* 0x0034101601007387 */ /* 0x000fe80000100a00 */
[----:B------:R0:W-:Y:S04]  /*3c120*/  STL.64 [R1+0x3408], R20 ;  /* 0x0034081401007387 */ /* 0x0001e80000100a00 */
[----:B0-----:R-:W3:Y:S04]  /*3c130*/  LDL.LU.64 R20, [R1+0x5b0] ;  /* 0x0005b00001147983 */ /* 0x001ee80000300a00 */
[----:B------:R-:W3:Y:S02]  /*3c140*/  LDL.LU.64 R22, [R1+0x5b8] ;  /* 0x0005b80001167983 */ /* 0x000ee40000300a00 */
[----:B---3--:R-:W-:-:S15]  /*3c150*/  HMMA.16816.F32 R20, R16, R10, R20 ;  /* 0x0000000a1014723c */ /* 0x008fde0000001814 */
[----:B------:R-:W-:-:S08]  /*3c160*/  NOP ;  /* 0x0000000000007918 */ /* 0x000fd00000000000 */
[----:B------:R-:W-:Y:S04]  /*3c170*/  STL.64 [R1+0x5b0], R20 ;  /* 0x0005b01401007387 */ /* 0x000fe80000100a00 */
[----:B------:R4:W-:Y:S02]  /*3c180*/  STL.64 [R1+0x5b8], R22 ;  /* 0x0005b81601007387 */ /* 0x0009e40000100a00 */
[----:B----4-:R-:W-:Y:S02]  /*3c190*/  IMAD.MOV.U32 R22, RZ, RZ, R8 ;  /* 0x000000ffff167224 */ /* 0x010fe400078e0008 */
[----:B------:R-:W-:Y:S01]  /*3c1a0*/  IMAD.MOV.U32 R23, RZ, RZ, R9 ;  /* 0x000000ffff177224 */ /* 0x000fe200078e0009 */
[----:B------:R-:W3:Y:S04]  /*3c1b0*/  LDL.LU R8, [R1+0x34ec] ;  /* 0x0034ec0001087983 */ /* 0x000ee80000300800 */
[----:B------:R-:W3:Y:S04]  /*3c1c0*/  LDL.LU R9, [R1+0x34e8] ;  /* 0x0034e80001097983 */ /* 0x000ee80000300800 */
[----:B------:R0:W-:Y:S04]  /*3c1d0*/  STL.64 [R1+0x3428], R22 ;  /* 0x0034281601007387 */ /* 0x0001e80000100a00 */
[----:B------:R-:W4:Y:S04]  /*3c1e0*/  LDL.LU R20, [R1+0x70] ;  /* 0x0000700001147983 */ /* 0x000f280000300800 */
[----:B------:R-:W4:Y:S01]  /*3c1f0*/  LDL.LU R21, [R1+0x74] ;  /* 0x0000740001157983 */ /* 0x000f220000300800 */
[----:B--2---:R-:W-:-:S02]  /*3c200*/  IMAD R6, R6, 0x100, R14 ;  /* 0x0000010006067824 */ /* 0x004fc400078e020e */
[----:B------:R-:W-:Y:S01]  /*3c210*/  IMAD R7, R7, 0x100, R15 ;  /* 0x0000010007077824 */ /* 0x000fe200078e020f */
[----:B------:R-:W2:Y:S04]  /*3c220*/  LDL.LU.64 R12, [R1+0x10f0] ;  /* 0x0010f000010c7983 */ /* 0x000ea80000300a00 */
[----:B------:R-:W2:Y:S01]  /*3c230*/  LDL.LU.64 R14, [R1+0x10f8] ;  /* 0x0010f800010e7983 */ /* 0x000ea20000300a00 */
[----:B0-----:R-:W-:Y:S02]  /*3c240*/  IMAD.MOV.U32 R22, RZ, RZ, R2 ;  /* 0x000000ffff167224 */ /* 0x001fe400078e0002 */
[----:B------:R-:W-:Y:S01]  /*3c250*/  IMAD.MOV.U32 R23, RZ, RZ, R3 ;  /* 0x000000ffff177224 */ /* 0x000fe200078e0003 */
[----:B---3--:R-:W-:Y:S01]  /*3c260*/  HMMA.16816.F32 R24, R16, R8, R24 ;  /* 0x000000081018723c */ /* 0x008fe20000001818 */
[----:B----4-:R0:W-:Y:S04]  /*3c270*/  STL.64 [R1+0x3440], R20 ;  /* 0x0034401401007387 */ /* 0x0101e80000100a00 */
[----:B------:R-:W2:-:S15]  /*3c280*/  LDL.LU R2, [R1+0x34e4] ;  /* 0x0034e40001027983 */ /* 0x000e9e0000300800 */
[----:B------:R-:W-:-:S03]  /*3c290*/  NOP ;  /* 0x0000000000007918 */ /* 0x000fc60000000000 */
[----:B------:R-:W-:Y:S04]  /*3c2a0*/  STL.64 [R1+0x1100], R24 ;  /* 0x0011001801007387 */ /* 0x000fe80000100a00 */
[----:B------:R-:W-:Y:S04]  /*3c2b0*/  STL.64 [R1+0x1108], R26 ;  /* 0x0011081a01007387 */ /* 0x000fe80000100a00 */
[----:B------:R-:W2:Y:S04]  /*3c2c0*/  LDL.LU R3, [R1+0x34e0] ;  /* 0x0034e00001037983 */ /* 0x000ea80000300800 */
[----:B0-----:R-:W3:Y:S04]  /*3c2d0*/  LDL.LU R20, [R1+0x80] ;  /* 0x0000800001147983 */ /* 0x001ee80000300800 */
[----:B------:R-:W3:Y:S01]  /*3c2e0*/  LDL.LU R21, [R1+0x84] ;  /* 0x0000840001157983 */ /* 0x000ee20000300800 */
[----:B------:R-:W-:-:S02]  /*3c2f0*/  F2FP.F16.E4M3.UNPACK_B R6, R6 ;  /* 0x00000006ff06723e */ /* 0x000fc400020006ff */
[----:B------:R-:W-:Y:S02]  /*3c300*/  F2FP.F16.E4M3.UNPACK_B R7, R7 ;  /* 0x00000007ff07723e */ /* 0x000fe400020006ff */
[----:B------:R-:W-:Y:S02]  /*3c310*/  F2FP.F16.E4M3.UNPACK_B R4, R4 ;  /* 0x00000004ff04723e */ /* 0x000fe400020006ff */
[----:B------:R-:W-:Y:S01]  /*3c320*/  F2FP.F16.E4M3.UNPACK_B R5, R5 ;  /* 0x00000005ff05723e */ /* 0x000fe200020006ff */
[----:B------:R0:W-:Y:S04]  /*3c330*/  STL.64 [R1+0x3458], R22 ;  /* 0x0034581601007387 */ /* 0x0001e80000100a00 */
[----:B---3--:R-:W-:Y:S04]  /*3c340*/  STL.64 [R1+0x3470], R20 ;  /* 0x0034701401007387 */ /* 0x008fe80000100a00 */
[----:B------:R-:W-:Y:S04]  /*3c350*/  STL.64 [R1+0x32d0], R10 ;  /* 0x0032d00a01007387 */ /* 0x000fe80000100a00 */
[----:B------:R-:W-:Y:S04]  /*3c360*/  STL.64 [R1+0x32c8], R8 ;  /* 0x0032c80801007387 */ /* 0x000fe80000100a00 */
[----:B------:R-:W-:Y:S04]  /*3c370*/  STL.64 [R1+0x34d8], R6 ;  /* 0x0034d80601007387 */ /* 0x000fe80000100a00 */
[----:B------:R2:W-:Y:S04]  /*3c380*/  STL.64 [R1+0x34d0], R4 ;  /* 0x0034d00401007387 */ /* 0x0005e80000100a00 */
[----:B0-----:R-:W3:Y:S01]  /*3c390*/  LDL.LU R22, [R1+0x88] ;  /* 0x0000880001167983 */ /* 0x001ee20000300800 */
[----:B--2---:R-:W-:-:S15]  /*3c3a0*/  HMMA.16816.F32 R4, R16, R2, R12 ;  /* 0x000000021004723c */ /* 0x004fde000000180c */
[----:B------:R-:W-:-:S08]  /*3c3b0*/  NOP ;  /* 0x0000000000007918 */ /* 0x000fd00000000000 */
[----:B------:R-:W-:Y:S04]  /*3c3c0*/  STL.64 [R1+0x10f0], R4 ;  /* 0x0010f00401007387 */ /* 0x000fe80000100a00 */
[----:B------:R-:W-:Y:S04]  /*3c3d0*/  STL.64 [R1+0x10f8], R6 ;  /* 0x0010f80601007387 */ /* 0x000fe80000100a00 */
[----:B------:R-:W3:Y:S04]  /*3c3e0*/  LDL.LU R23, [R1+0x8c] ;  /* 0x00008c0001177983 */ /* 0x000ee80000300800 */
[----:B------:R-:W2:Y:S04]  /*3c3f0*/  LDL.LU R20, [R1+0x90] ;  /* 0x0000900001147983 */ /* 0x000ea80000300800 */
[----:B------:R-:W2:Y:S04]  /*3c400*/  LDL.LU R21, [R1+0x94] ;  /* 0x0000940001157983 */ /* 0x000ea80000300800 */
[----:B---3--:R0:W-:Y:S04]  /*3c410*/  STL.64 [R1+0x3488], R22 ;  /* 0x0034881601007387 */ /* 0x0081e80000100a00 */
[----:B0-----:R-:W3:Y:S04]  /*3c420*/  LDL.LU R22, [R1+0x98] ;  /* 0x0000980001167983 */ /* 0x001ee80000300800 */
[----:B------:R-:W3:Y:S04]  /*3c430*/  LDL.LU R23, [R1+0x9c] ;  /* 0x00009c0001177983 */ /* 0x000ee80000300800 */
[----:B--2---:R0:W-:Y:S04]  /*3c440*/  STL.64 [R1+0x34a0], R20 ;  /* 0x0034a01401007387 */ /* 0x0041e80000100a00 */
[----:B0-----:R-:W2:Y:S04]  /*3c450*/  LDL.LU R20, [R1+0xa0] ;  /* 0x0000a00001147983 */ /* 0x001ea80000300800 */
[----:B------:R-:W2:Y:S04]  /*3c460*/  LDL.LU R21, [R1+0xa4] ;  /* 0x0000a40001157983 */ /* 0x000ea80000300800 */
[----:B------:R-:W4:Y:S04]  /*3c470*/  LDL.LU.64 R4, [R1+0x5a0] ;  /* 0x0005a00001047983 */ /* 0x000f280000300a00 */
[----:B------:R-:W4:Y:S04]  /*3c480*/  LDL.LU.64 R6, [R1+0x5a8] ;  /* 0x0005a80001067983 */ /* 0x000f280000300a00 */
[----:B---3--:R0:W-:Y:S04]  /*3c490*/  STL.64 [R1+0x34b8], R22 ;  /* 0x0034b81601007387 */ /* 0x0081e80000100a00 */
[----:B0-----:R-:W4:Y:S04]  /*3c4a0*/  LDL.LU.64 R22, [R1+0xa8] ;  /* 0x0000a80001167983 */ /* 0x001f280000300a00 */
[----:B------:R-:W3:Y:S04]  /*3c4b0*/  LDL.LU.64 R24, [R1+0x490] ;  /* 0x0004900001187983 */ /* 0x000ee80000300a00 */
[----:B------:R-:W2:Y:S04]  /*3c4c0*/  LDL.LU.64 R26, [R1+0x498] ;  /* 0x00049800011a7983 */ /* 0x000ea80000300a00 */
[----:B--2---:R-:W-:Y:S04]  /*3c4d0*/  STL.64 [R1+0x3420], R26 ;  /* 0x0034201a01007387 */ /* 0x004fe80000100a00 */
[----:B---3--:R0:W-:Y:S04]  /*3c4e0*/  STL.64 [R1+0x3418], R24 ;  /* 0x0034181801007387 */ /* 0x0081e80000100a00 */
        /* <DEDUP_REMOVED lines=35> */
[----:B------:R0:W-:Y:S04]  /*3c720*/  STL [R1+0x329c], R2 ;  /* 0x00329c0201007387 */ /* 0x0001e80000100800 */
[----:B------:R1:W-:Y:S04]  /*3c730*/  STL [R1+0x3298], R3 ;  /* 0x0032980301007387 */ /* 0x0003e80000100800 */
[----:B------:R-:W2:Y:S04]  /*3c740*/  LDL.LU.64 R6, [R1+0x34d8] ;  /* 0x0034d80001067983 */ /* 0x000ea80000300a00 */
[----:B------:R-:W2:Y:S01]  /*3c750*/  LDL.LU.64 R4, [R1+0x34d0] ;  /* 0x0034d00001047983 */ /* 0x000ea20000300a00 */
[----:B0-----:R-:W-:-:S02]  /*3c760*/  IMAD.MOV.U32 R2, RZ, RZ, R23 ;  /* 0x000000ffff027224 */ /* 0x001fc400078e0017 */
[----:B-1----:R-:W-:Y:S01]  /*3c770*/  IMAD.MOV.U32 R3, RZ, RZ, R22 ;  /* 0x000000ffff037224 */ /* 0x002fe200078e0016 */
[----:B------:R0:W-:Y:S04]  /*3c780*/  STL.64 [R1+0x5a0], R16 ;  /* 0x0005a01001007387 */ /* 0x0001e80000100a00 */
[----:B------:R1:W-:Y:S04]  /*3c790*/  STL.64 [R1+0x5a8], R18 ;  /* 0x0005a81201007387 */ /* 0x0003e80000100a00 */
[----:B0-----:R-:W3:Y:S04]  /*3c7a0*/  LDL.LU.64 R16, [R1+0x470] ;  /* 0x0004700001107983 */ /* 0x001ee80000300a00 */
[----:B-1----:R-:W3:Y:S01]  /*3c7b0*/  LDL.LU.64 R18, [R1+0x478] ;  /* 0x0004780001127983 */ /* 0x002ee20000300a00 */
        /* <DEDUP_REMOVED lines=61> */
[----:B0-----:R-:W4:Y:S04]  /*3cb90*/  LDL.LU.64 R26, [R1+0x3400] ;  /* 0x00340000011a7983 */ /* 0x001f280000300a00 */
[----:B------:R-:W2:Y:S01]  /*3cba0*/  LDL.LU.64 R24, [R1+0x33f8] ;  /* 0x0033f80001187983 */ /* 0x000ea20000300a00 */
[----:B---3--:R-:W-:-:S15]  /*3cbb0*/  HMMA.16816.F32 R16, R4, R22, R16 ;  /* 0x000000160410723c */ /* 0x008fde0000001810 */
[----:B------:R-:W-:-:S08]  /*3cbc0*/  NOP ;  /* 0x0000000000007918 */ /* 0x000fd00000000000 */
[----:B------:R-:W-:Y:S04]  /*3cbd0*/  STL.64 [R1+0x470], R16 ;  /* 0x0004701001007387 */ /* 0x000fe80000100a00 */
[----:B------:R-:W-:Y:S01]  /*3cbe0*/  STL.64 [R1+0x478], R18 ;  /* 0x0004781201007387 */ /* 0x000fe20000100a00 */
[C---:B--2---:R-:W-:Y:S03]  /*3cbf0*/  HMMA.16816.F32 R12, R4.reuse, R24, R12 ;  /* 0x00000018040c723c */ /* 0x044fe6000000180c */
[----:B------:R-:W2:Y:S03]  /*3cc00*/  LDL.LU.64 R24, [R1+0x2f0] ;  /* 0x0002f00001187983 */ /* 0x000ea60000300a00 */
[----:B----4-:R-:W-:-:S15]  /*3cc10*/  HMMA.16816.F32 R8, R4, R26, R8 ;  /* 0x0000001a0408723c */ /* 0x010fde0000001808 */
[----:B------:R-:W-:-:S02]  /*3cc20*/  NOP ;  /* 0x0000000000007918 */ /* 0x000fc40000000000 */
[----:B------:R-:W-:Y:S04]  /*3cc30*/  STL.64 [R1+0x450], R12 ;  /* 0x0004500c01007387 */ /* 0x000fe80000100a00 */
[----:B------:R-:W-:Y:S04]  /*3cc40*/  STL.64 [R1+0x458], R14 ;  /* 0x0004580e01007387 */ /* 0x000fe80000100a00 */
[----:B------:R-:W3:Y:S04]  /*3cc50*/  LDL.LU.64 R26, [R1+0x2f8] ;  /* 0x0002f800011a7983 */ /* 0x000ee80000300a00 */
[----:B------:R-:W-:Y:S04]  /*3cc60*/  STL.64 [R1+0x430], R8 ;  /* 0x0004300801007387 */ /* 0x000fe80000100a00 */
[----:B------:R-:W-:Y:S04]  /*3cc70*/  STL.64 [R1+0x438], R10 ;  /* 0x0004380a01007387 */ /* 0x000fe80000100a00 */
[----:B---3--:R0:W-:Y:S04]  /*3cc80*/  STL.64 [R1+0x3310], R26 ;  /* 0x0033101a01007387 */ /* 0x0081e80000100a00 */
[----:B0-----:R-:W3:Y:S04]  /*3cc90*/  LDL.LU R26, [R1] ;  /* 0x00000000011a7983 */ /* 0x001ee80000300800 */
[----:B------:R-:W3:Y:S04]  /*3cca0*/  LDL.LU R27, [R1+0x4] ;  /* 0x00000400011b7983 */ /* 0x000ee80000300800 */
[----:B--2---:R0:W-:Y:S02]  /*3ccb0*/  STL.64 [R1+0x3308], R24 ;  /* 0x0033081801007387 */ /* 0x0041e40000100a00 */
[----:B0-----:R-:W-:-:S02]  /*3ccc0*/  IMAD.MOV.U32 R24, RZ, RZ, R0 ;  /* 0x000000ffff187224 */ /* 0x001fc400078e0000 */
[----:B------:R-:W2:Y:S04]  /*3ccd0*/  LDL.LU R0, [R1+0x33f4] ;  /* 0x0033f40001007983 */ /* 0x000ea80000300800 */
[----:B------:R-:W4:Y:S04]  /*3cce0*/  LDL.LU R25, [R1+0xc] ;  /* 0x00000c0001197983 */ /* 0x000f280000300800 */
[----:B---3--:R0:W-:Y:S04]  /*3ccf0*/  STL.64 [R1+0x3328], R26 ;  /* 0x0033281a01007387 */ /* 0x0081e80000100a00 */
[----:B0-----:R-:W3:Y:S04]  /*3cd00*/  LDL.LU R26, [R1+0x10] ;  /* 0x00001000011a7983 */ /* 0x001ee80000300800 */
[----:B------:R-:W3:Y:S04]  /*3cd10*/  LDL.LU R27, [R1+0x14] ;  /* 0x00001400011b7983 */ /* 0x000ee80000300800 */
[----:B----4-:R0:W-:Y:S04]  /*3cd20*/  STL.64 [R1+0x3340], R24 ;  /* 0x0033401801007387 */ /* 0x0101e80000100a00 */
[----:B0-----:R-:W4:Y:S01]  /*3cd30*/  LDL.LU R24, [R1+0x18] ;  /* 0x0000180001187983 */ /* 0x001f220000300800 */
[----:B--2---:R-:W-:-:S03]  /*3cd40*/  IMAD.MOV.U32 R25, RZ, RZ, R0 ;  /* 0x000000ffff197224 */ /* 0x004fc600078e0000 */
[----:B------:R-:W2:Y:S04]  /*3cd50*/  LDL.LU R0, [R1+0x33f0] ;  /* 0x0033f00001007983 */ /* 0x000ea80000300800 */
[----:B---3--:R0:W-:Y:S04]  /*3cd60*/  STL.64 [R1+0x3358], R26 ;  /* 0x0033581a01007387 */ /* 0x0081e80000100a00 */
[----:B0-----:R-:W3:Y:S04]  /*3cd70*/  LDL.LU R26, [R1+0x20] ;  /* 0x00002000011a7983 */ /* 0x001ee80000300800 */
[----:B------:R-:W3:Y:S04]  /*3cd80*/  LDL.LU R27, [R1+0x24] ;  /* 0x00002400011b7983 */ /* 0x000ee80000300800 */
[----:B----4-:R0:W-:Y:S04]  /*3cd90*/  STL.64 [R1+0x3370], R24 ;  /* 0x0033701801007387 */ /* 0x0101e80000100a00 */
[----:B0-----:R-:W4:Y:S04]  /*3cda0*/  LDL.LU R24, [R1+0x28] ;  /* 0x0000280001187983 */ /* 0x001f280000300800 */
[----:B------:R-:W4:Y:S04]  /*3cdb0*/  LDL.LU R25, [R1+0x2c] ;  /* 0x00002c0001197983 */ /* 0x000f280000300800 */
[----:B---3--:R2:W-:Y:S02]  /*3cdc0*/  STL.64 [R1+0x3388], R26 ;  /* 0x0033881a01007387 */ /* 0x0085e40000100a00 */
[----:B--2---:R-:W-:-:S02]  /*3cdd0*/  IMAD.MOV.U32 R26, RZ, RZ, R0 ;  /* 0x000000ffff1a7224 */ /* 0x004fc400078e0000 */
[----:B------:R-:W2:Y:S04]  /*3cde0*/  LDL.LU R0, [R1+0x33ec] ;  /* 0x0033ec0001007983 */ /* 0x000ea80000300800 */
[----:B------:R-:W3:Y:S04]  /*3cdf0*/  LDL.LU R27, [R1+0x34] ;  /* 0x00003400011b7983 */ /* 0x000ee80000300800 */
[----:B----4-:R0:W-:Y:S04]  /*3ce00*/  STL.64 [R1+0x33a0], R24 ;  /* 0x0033a01801007387 */ /* 0x0101e80000100a00 */
[----:B0-----:R-:W4:Y:S04]  /*3ce10*/  LDL.LU R24, [R1+0x38] ;  /* 0x0000380001187983 */ /* 0x001f280000300800 */
[----:B------:R-:W4:Y:S04]  /*3ce20*/  LDL.LU R25, [R1+0x3c] ;  /* 0x00003c0001197983 */ /* 0x000f280000300800 */
[----:B---3--:R0:W-:Y:S04]  /*3ce30*/  STL.64 [R1+0x33b8], R26 ;  /* 0x0033b81a01007387 */ /* 0x0081e80000100a00 */
[----:B0-----:R-:W3:Y:S01]  /*3ce40*/  LDL.LU R26, [R1+0x40] ;  /* 0x00004000011a7983 */ /* 0x001ee20000300800 */
[----:B--2---:R-:W-:-:S03]  /*3ce50*/  IMAD.MOV.U32 R27, RZ, RZ, R0 ;  /* 0x000000ffff1b7224 */ /* 0x004fc600078e0000 */
[----:B------:R-:W2:Y:S04]  /*3ce60*/  LDL.LU R0, [R1+0x33e8] ;  /* 0x0033e80001007983 */ /* 0x000ea80000300800 */
[----:B----4-:R-:W-:Y:S04]  /*3ce70*/  STL.64 [R1+0x33d0], R24 ;  /* 0x0033d01801007387 */ /* 0x010fe80000100a00 */
        /* <DEDUP_REMOVED lines=43> */
[----:B------:R-:W4:Y:S04]  /*3d130*/  LDL.LU.64 R10, [R1+0x298] ;  /* 0x00029800010a7983 */ /* 0x000f280000300a00 */
[----:B------:R-:W2:Y:S04]  /*3d140*/  LDL.LU.64 R12, [R1+0x270] ;  /* 0x00027000010c7983 */ /* 0x000ea80000300a00 */
[----:B------:R-:W2:Y:S04]  /*3d150*/  LDL.LU.64 R14, [R1+0x278] ;  /* 0x00027800010e7983 */ /* 0x000ea80000300a00 */
[----:B------:R-:W2:Y:S04]  /*3d160*/  LDL.LU.64 R16, [R1+0x1f0] ;  /* 0x0001f00001107983 */ /* 0x000ea80000300a00 */
        /* <DEDUP_REMOVED lines=76> */
[----:B------:R-:W4:Y:S02]  /*3d630*/  LDL.LU.64 R20, [R1+0x32e8] ;  /* 0x0032e80001147983 */ /* 0x000f240000300a00 */
[----:B----4-:R-:W-:Y:S02]  /*3d640*/  HMMA.16816.F32 R24, R4, R24, R20 ;  /* 0x000000180418723c */ /* 0x010fe40000001814 */
[----:B------:R-:W3:Y:S04]  /*3d650*/  LDL.LU.64 R22, [R1+0x32e0] ;  /* 0x0032e00001167983 */ /* 0x000ee80000300a00 */
[----:B------:R-:W2:-:S15]  /*3d660*/  LDL.LU.64 R20, [R1+0x32d8] ;  /* 0x0032d80001147983 */ /* 0x000e9e0000300a00 */
[----:B------:R-:W-:-:S02]  /*3d670*/  NOP ;  /* 0x0000000000007918 */ /* 0x000fc40000000000 */
[----:B------:R0:W-:Y:S04]  /*3d680*/  STL.64 [R1+0x2b0], R24 ;  /* 0x0002b01801007387 */ /* 0x0001e80000100a00 */
[----:B------:R1:W-:Y:S04]  /*3d690*/  STL.64 [R1+0x2b8], R26 ;  /* 0x0002b81a01007387 */ /* 0x0003e80000100a00 */
[----:B0-----:R-:W4:Y:S04]  /*3d6a0*/  LDL.LU.64 R24, [R1+0x230] ;  /* 0x0002300001187983 */ /* 0x001f280000300a00 */
[----:B-1----:R-:W4:Y:S01]  /*3d6b0*/  LDL.LU.64 R26, [R1+0x238] ;  /* 0x00023800011a7983 */ /* 0x002f220000300a00 */
[C---:B---3--:R-:W-:Y:S06]  /*3d6c0*/  HMMA.16816.F32 R8, R4.reuse, R22, R8 ;  /* 0x000000160408723c */ /* 0x048fec0000001808 */
[----:B--2---:R-:W-:-:S15]  /*3d6d0*/  HMMA.16816.F32 R20, R4, R20, R12 ;  /* 0x000000140414723c */ /* 0x004fde000000180c */
[----:B------:R-:W-:-:S02]  /*3d6e0*/  NOP ;  /* 0x0000000000007918 */ /* 0x000fc40000000000 */
[----:B------:R-:W-:Y:S04]  /*3d6f0*/  STL.64 [R1+0x290], R8 ;  /* 0x0002900801007387 */ /* 0x000fe80000100a00 */
[----:B------:R0:W-:Y:S04]  /*3d700*/  STL.64 [R1+0x298], R10 ;  /* 0x0002980a01007387 */ /* 0x0001e80000100a00 */
[----:B0-----:R-:W2:Y:S04]  /*3d710*/  LDL.LU.64 R10, [R1+0x32d0] ;  /* 0x0032d000010a7983 */ /* 0x001ea80000300a00 */
[----:B------:R-:W3:Y:S04]  /*3d720*/  LDL.LU.64 R8, [R1+0x32c8] ;  /* 0x0032c80001087983 */ /* 0x000ee80000300a00 */
[----:B------:R-:W2:Y:S04]  /*3d730*/  LDL.LU.64 R14, [R1+0x32c0] ;  /* 0x0032c000010e7983 */ /* 0x000ea80000300a00 */
[----:B------:R-:W4:Y:S04]  /*3d740*/  LDL.LU.64 R12, [R1+0x32b8] ;  /* 0x0032b800010c7983 */ /* 0x000f280000300a00 */
[----:B------:R0:W-:Y:S04]  /*3d750*/  STL.64 [R1+0x270], R20 ;  /* 0x0002701401007387 */ /* 0x0001e80000100a00 */
[----:B------:R1:W-:Y:S04]  /*3d760*/  STL.64 [R1+0x278], R22 ;  /* 0x0002781601007387 */ /* 0x0003e80000100a00 */
[----:B0-----:R-:W2:Y:S04]  /*3d770*/  LDL.LU.64 R20, [R1+0x250] ;  /* 0x0002500001147983 */ /* 0x001ea80000300a00 */
[----:B-1----:R-:W2:Y:S01]  /*3d780*/  LDL.LU.64 R22, [R1+0x258] ;  /* 0x0002580001167983 */ /* 0x002ea20000300a00 */
[C---:B----4-:R-:W-:Y:S06]  /*3d790*/  HMMA.16816.F32 R24, R4.reuse, R12, R24 ;  /* 0x0000000c0418723c */ /* 0x050fec0000001818 */
[C---:B--2---:R-:W-:Y:S06]  /*3d7a0*/  HMMA.16816.F32 R20, R4.reuse, R14, R20 ;  /* 0x0000000e0414723c */ /* 0x044fec0000001814 */
[----:B------:R-:W-:Y:S07]  /*3d7b0*/  HMMA.16816.F32 R12, R4, R10, R16 ;  /* 0x0000000a040c723c */ /* 0x000fee0000001810 */
[----:B------:R-:W-:-:S02]  /*3d7c0*/  IMAD.MOV.U32 R10, RZ, RZ, R3 ;  /* 0x000000ffff0a7224 */ /* 0x000fc400078e0003 */
[----:B------:R-:W-:-:S08]  /*3d7d0*/  IMAD.MOV.U32 R11, RZ, RZ, R2 ;  /* 0x000000ffff0b7224 */ /* 0x000fd000078e0002 */
[----:B------:R0:W-:Y:S04]  /*3d7e0*/  STL.64 [R1+0x250], R20 ;  /* 0x0002501401007387 */ /* 0x0001e80000100a00 */
[----:B------:R1:W-:Y:S04]  /*3d7f0*/  STL.64 [R1+0x258], R22 ;  /* 0x0002581601007387 */ /* 0x0003e80000100a00 */
[----:B0-----:R-:W2:Y:S04]  /*3d800*/  LDL.LU R20, [R1+0x220] ;  /* 0x0002200001147983 */ /* 0x001ea80000300800 */
[----:B------:R-:W-:Y:S04]  /*3d810*/  STL.64 [R1+0x230], R24 ;  /* 0x0002301801007387 */ /* 0x000fe80000100a00 */
[----:B------:R-:W-:Y:S04]  /*3d820*/  STL.64 [R1+0x238], R26 ;  /* 0x0002381a01007387 */ /* 0x000fe80000100a00 */
[----:B------:R-:W-:Y:S04]  /*3d830*/  STL.64 [R1+0x1f0], R12 ;  /* 0x0001f00c01007387 */ /* 0x000fe80000100a00 */
[----:B------:R-:W-:Y:S04]  /*3d840*/  STL.64 [R1+0x1f8], R14 ;  /* 0x0001f80e01007387 */ /* 0x000fe80000100a00 */
[----:B------:R-:W2:Y:S04]  /*3d850*/  LDL.LU R21, [R1+0x224] ;  /* 0x0002240001157983 */ /* 0x000ea80000300800 */
[----:B-1----:R-:W4:Y:S04]  /*3d860*/  LDL.LU R22, [R1+0x228] ;  /* 0x0002280001167983 */ /* 0x002f280000300800 */
[----:B------:R-:W4:Y:S04]  /*3d870*/  LDL.LU R23, [R1+0x22c] ;  /* 0x00022c0001177983 */ /* 0x000f280000300800 */
[----:B------:R0:W-:Y:S04]  /*3d880*/  STL [R1+0x32a0], R10 ;  /* 0x0032a00a01007387 */ /* 0x0001e80000100800 */
[----:B0-----:R-:W3:Y:S04]  /*3d890*/  LDL.LU R10, [R1+0x1eb0] ;  /* 0x001eb000010a7983 */ /* 0x001ee80000300800 */
[----:B------:R-:W2:Y:S04]  /*3d8a0*/  LDL.LU R16, [R1+0x1eac] ;  /* 0x001eac0001107983 */ /* 0x000ea80000300800 */
[----:B------:R-:W3:Y:S04]  /*3d8b0*/  LDL.LU R2, [R1+0x1eb8] ;  /* 0x001eb80001027983 */ /* 0x000ee80000300800 */
[----:B------:R-:W2:Y:S04]  /*3d8c0*/  LDL.LU R17, [R1+0x1eb4] ;  /* 0x001eb40001117983 */ /* 0x000ea80000300800 */
[----:B------:R-:W3:Y:S04]  /*3d8d0*/  LDL.LU R3, [R1+0x1ec0] ;  /* 0x001ec00001037983 */ /* 0x000ee80000300800 */
[----:B------:R-:W4:Y:S04]  /*3d8e0*/  LDL.LU R18, [R1+0x1ebc] ;  /* 0x001ebc0001127983 */ /* 0x000f280000300800 */
[----:B------:R-:W4:Y:S04]  /*3d8f0*/  LDL.LU R19, [R1+0x1ec4] ;  /* 0x001ec40001137983 */ /* 0x000f280000300800 */
[----:B----4-:R-:W-:Y:S04]  /*3d900*/  STL.64 [R1+0x32b0], R18 ;  /* 0x0032b01201007387 */ /* 0x010fe80000100a00 */
[----:B--2---:R0:W-:Y:S04]  /*3d910*/  STL.64 [R1+0x32a8], R16 ;  /* 0x0032a81001007387 */ /* 0x0041e80000100a00 */
[----:B0-----:R-:W3:Y:S04]  /*3d920*/  LDL.LU.64 R16, [R1+0x1b0] ;  /* 0x0001b00001107983 */ /* 0x001ee80000300a00 */
[----:B------:R-:W3:Y:S04]  /*3d930*/  LDL.LU.64 R18, [R1+0x1b8] ;  /* 0x0001b80001127983 */ /* 0x000ee80000300a00 */
[----:B------:R-:W2:Y:S04]  /*3d940*/  LDL.LU R12, [R1+0xd8] ;  /* 0x0000d800010c7983 */ /* 0x000ea80000300800 */
[----:B------:R-:W2:Y:S04]  /*3d950*/  LDL.LU R13, [R1+0xdc] ;  /* 0x0000dc00010d7983 */ /* 0x000ea80000300800 */
[----:B------:R-:W-:Y:S04]  /*3d960*/  STL.64 [R1+0x3270], R22 ;  /* 0x0032701601007387 */ /* 0x000fe80000100a00 */
[----:B------:R0:W-:Y:S04]  /*3d970*/  STL.64 [R1+0x3268], R20 ;  /* 0x0032681401007387 */ /* 0x0001e80000100a00 */
[----:B0-----:R-:W4:Y:S04]  /*3d980*/  LDL.LU R20, [R1+0x1d0] ;  /* 0x0001d00001147983 */ /* 0x001f280000300800 */
[----:B------:R-:W4:Y:S04]  /*3d990*/  LDL.LU R21, [R1+0x1d4] ;  /* 0x0001d40001157983 */ /* 0x000f280000300800 */
[----:B------:R-:W3:Y:S04]  /*3d9a0*/  LDL.LU R22, [R1+0x1d8] ;  /* 0x0001d80001167983 */ /* 0x000ee80000300800 */
[----:B------:R-:W3:Y:S04]  /*3d9b0*/  LDL.LU R23, [R1+0x1dc] ;  /* 0x0001dc0001177983 */ /* 0x000ee80000300800 */
[----:B---3--:R-:W-:Y:S04]  /*3d9c0*/  STL.64 [R1+0x3280], R22 ;  /* 0x0032801601007387 */ /* 0x008fe80000100a00 */
[----:B----4-:R-:W-:Y:S04]  /*3d9d0*/  STL.64 [R1+0x3278], R20 ;  /* 0x0032781401007387 */ /* 0x010fe80000100a00 */
[----:B------:R-:W3:Y:S04]  /*3d9e0*/  LDL.LU R14, [R1+0xe0] ;  /* 0x0000e000010e7983 */ /* 0x000ee80000300800 */
[----:B------:R-:W3:Y:S01]  /*3d9f0*/  LDL.LU R15, [R1+0xe4] ;  /* 0x0000e400010f7983 */ /* 0x000ee20000300800 */
[----:B------:R-:W-:Y:S01]  /*3da00*/  HMMA.16816.F32 R16, R4, R8, R16 ;  /* 0x000000080410723c */ /* 0x000fe20000001810 */
[----:B------:R-:W-:-:S15]  /*3da10*/  IMAD.MOV.U32 R27, RZ, RZ, R0 ;  /* 0x000000ffff1b7224 */ /* 0x000fde00078e0000 */
[----:B------:R-:W-:-:S08]  /*3da20*/  NOP ;  /* 0x0000000000007918 */ /* 0x000fd00000000000 */
[----:B------:R-:W-:Y:S01]  /*3da30*/  IMAD.MOV.U32 R0, RZ, RZ, R19 ;  /* 0x000000ffff007224 */ /* 0x000fe200078e0013 */
[----:B---3--:R-:W-:Y:S04]  /*3da40*/  STL.64 [R1+0x3290], R14 ;  /* 0x0032900e01007387 */ /* 0x008fe80000100a00 */
[----:B--2---:R0:W-:Y:S04]  /*3da50*/  STL.64 [R1+0x3288], R12 ;  /* 0x0032880c01007387 */ /* 0x0041e80000100a00 */
[----:B0-----:R-:W2:Y:S04]  /*3da60*/  LDL.LU.64 R12, [R1+0x1a0] ;  /* 0x0001a000010c7983 */ /* 0x001ea80000300a00 */
[----:B------:R-:W2:Y:S04]  /*3da70*/  LDL.LU.64 R14, [R1+0x1a8] ;  /* 0x0001a800010e7983 */ /* 0x000ea80000300a00 */
[----:B------:R-:W3:Y:S04]  /*3da80*/  LDL.LU R24, [R1+0x240] ;  /* 0x0002400001187983 */ /* 0x000ee80000300800 */
[----:B------:R-:W3:Y:S04]  /*3da90*/  LDL.LU R25, [R1+0x244] ;  /* 0x0002440001197983 */ /* 0x000ee80000300800 */
[----:B------:R-:W3:Y:S04]  /*3daa0*/  LDL.LU R26, [R1+0x248] ;  /* 0x00024800011a7983 */ /* 0x000ee80000300800 */
[----:B------:R-:W4:Y:S04]  /*3dab0*/  LDL.LU.64 R20, [R1+0x180] ;  /* 0x0001800001147983 */ /* 0x000f280000300a00 */
[----:B------:R-:W4:Y:S04]  /*3dac0*/  LDL.LU.64 R22, [R1+0x188] ;  /* 0x0001880001167983 */ /* 0x000f280000300a00 */
[----:B------:R-:W3:Y:S04]  /*3dad0*/  LDL.LU R28, [R1+0xe8] ;  /* 0x0000e800011c7983 */ /* 0x000ee80000300800 */
[----:B------:R-:W3:Y:S04]  /*3dae0*/  LDL.LU R29, [R1+0xec] ;  /* 0x0000ec00011d7983 */ /* 0x000ee80000300800 */
[----:B------:R-:W-:Y:S04]  /*3daf0*/  STL.64 [R1+0x1b0], R16 ;  /* 0x0001b01001007387 */ /* 0x000fe80000100a00 */
[----:B------:R0:W-:Y:S04]  /*3db00*/  STL [R1+0x1b8], R18 ;  /* 0x0001b81201007387 */ /* 0x0001e80000100800 */
[----:B0-----:R-:W2:Y:S04]  /*3db10*/  LDL.LU.64 R18, [R1+0x32b0] ;  /* 0x0032b00001127983 */ /* 0x001ea80000300a00 */
[----:B------:R-:W4:Y:S04]  /*3db20*/  LDL.LU.64 R16, [R1+0x32a8] ;  /* 0x0032a80001107983 */ /* 0x000f280000300a00 */
[----:B------:R-:W3:Y:S04]  /*3db30*/  LDL.LU R8, [R1+0xd0] ;  /* 0x0000d00001087983 */ /* 0x000ee80000300800 */
[----:B------:R-:W3:Y:S04]  /*3db40*/  LDL.LU R9, [R1+0xd4] ;  /* 0x0000d40001097983 */ /* 0x000ee80000300800 */
[----:B------:R0:W-:Y:S04]  /*3db50*/  STL [R1+0x20f0], R0 ;  /* 0x0020f00001007387 */ /* 0x0001e80000100800 */
[----:B0-----:R-:W3:Y:S01]  /*3db60*/  LDL.LU R0, [R1+0x1ec8] ;  /* 0x001ec80001007983 */ /* 0x001ee20000300800 */
[----:B----4-:R-:W-:-:S02]  /*3db70*/  IMAD R16, R16, 0x100, R10 ;  /* 0x0000010010107824 */ /* 0x010fc400078e020a */
[----:B------:R-:W-:Y:S01]  /*3db80*/  IMAD R17, R17, 0x100, R2 ;  /* 0x0000010011117824 */ /* 0x000fe200078e0202 */
[----:B------:R-:W4:Y:S04]  /*3db90*/  LDL.LU R10, [R1+0x32a0] ;  /* 0x0032a000010a7983 */ /* 0x000f280000300800 */
[----:B------:R-:W3:Y:S01]  /*3dba0*/  LDL.LU R2, [R1+0x329c] ;  /* 0x00329c0001027983 */ /* 0x000ee20000300800 */
[----:B--2---:R-:W-:-:S03]  /*3dbb0*/  IMAD R18, R18, 0x100, R3 ;  /* 0x0000010012127824 */ /* 0x004fc600078e0203 */
[----:B------:R-:W3:Y:S02]  /*3dbc0*/  LDL.LU R3, [R1+0x3298] ;  /* 0x0032980001037983 */ /* 0x000ee40000300800 */
[C---:B---3--:R-:W-:Y:S06]  /*3dbd0*/  HMMA.16816.F32 R12, R4.reuse, R2, R12 ;  /* 0x00000002040c723c */ /* 0x048fec000000180c */
[----:B----4-:R-:W-:-:S15]  /*3dbe0*/  HMMA.16816.F32 R4, R4, R10, R20 ;  /* 0x0000000a0404723c */ /* 0x010fde0000001814 */
[----:B------:R-:W-:-:S02]  /*3dbf0*/  NOP ;  /* 0x0000000000007918 */ /* 0x000fc40000000000 */
[----:B------:R-:W-:Y:S04]  /*3dc00*/  STL.64 [R1+0x1a0], R12 ;  /* 0x0001a00c01007387 */ /* 0x000fe80000100a00 */
[----:B------:R0:W-:Y:S04]  /*3dc10*/  STL.64 [R1+0x1a8], R14 ;  /* 0x0001a80e01007387 */ /* 0x0001e80000100a00 */
[----:B0-----:R-:W2:Y:S04]  /*3dc20*/  LDL.LU.64 R14, [R1+0x3290] ;  /* 0x00329000010e7983 */ /* 0x001ea80000300a00 */
[----:B------:R-:W3:Y:S04]  /*3dc30*/  LDL.LU.64 R12, [R1+0x3288] ;  /* 0x00328800010c7983 */ /* 0x000ee80000300a00 */
[----:B------:R-:W4:Y:S04]  /*3dc40*/  LDL.LU.64 R22, [R1+0x3280] ;  /* 0x0032800001167983 */ /* 0x000f280000300a00 */
[----:B------:R-:W4:Y:S01]  /*3dc50*/  LDL.LU.64 R20, [R1+0x3278] ;  /* 0x0032780001147983 */ /* 0x000f220000300a00 */
[----:B------:R-:W-:Y:S01]  /*3dc60*/  IMAD R19, R19, 0x100, R0 ;  /* 0x0000010013137824 */ /* 0x000fe200078e0200 */
[----:B------:R-:W-:-:S02]  /*3dc70*/  F2FP.F16.E4M3.UNPACK_B R16, R16 ;  /* 0x00000010ff10723e */ /* 0x000fc400020006ff */
[----:B------:R-:W-:Y:S02]  /*3dc80*/  F2FP.F16.E4M3.UNPACK_B R17, R17 ;  /* 0x00000011ff11723e */ /* 0x000fe400020006ff */
[----:B------:R-:W-:Y:S02]  /*3dc90*/  F2FP.F16.E4M3.UNPACK_B R18, R18 ;  /* 0x00000012ff12723e */ /* 0x000fe400020006ff */
[----:B------:R-:W-:Y:S02]  /*3dca0*/  F2FP.F16.E4M3.UNPACK_B R8, R8.H1 ;  /* 0x00000008ff08723e */ /* 0x000fe400030006ff */
[----:B------:R-:W-:Y:S02]  /*3dcb0*/  F2FP.F16.E4M3.UNPACK_B R19, R19 ;  /* 0x00000013ff13723e */ /* 0x000fe400020006ff */
[----:B------:R-:W-:Y:S01]  /*3dcc0*/  F2FP.F16.E4M3.UNPACK_B R9, R9.H1 ;  /* 0x00000009ff09723e */ /* 0x000fe200030006ff */
[----:B------:R-:W-:Y:S01]  /*3dcd0*/  IMAD.MOV.U32 R0, RZ, RZ, R7 ;  /* 0x000000ffff007224 */ /* 0x000fe200078e0007 */
[----:B------:R-:W-:Y:S04]  /*3dce0*/  STL.64 [R1+0x180], R4 ;  /* 0x0001800401007387 */ /* 0x000fe80000100a00 */
[----:B------:R-:W-:Y:S04]  /*3dcf0*/  STL [R1+0x188], R6 ;  /* 0x0001880601007387 */ /* 0x000fe80000100800 */
[----:B------:R-:W-:Y:S04]  /*3dd00*/  STL [R1+0xb0], R8 ;  /* 0x0000b00801007387 */ /* 0x000fe80000100800 */
[----:B------:R-:W-:Y:S04]  /*3dd10*/  STL [R1+0x22f0], R0 ;  /* 0x0022f00001007387 */ /* 0x000fe80000100800 */
[----:B------:R-:W-:Y:S01]  /*3dd20*/  STL [R1+0xb4], R9 ;  /* 0x0000b40901007387 */ /* 0x000fe20000100800 */
[----:B----4-:R-:W-:-:S15]  /*3dd30*/  HMMA.16816.F32 R20, R16, R8, R20 ;  /* 0x000000081014723c */ /* 0x010fde0000001814 */
[----:B------:R-:W-:-:S08]  /*3dd40*/  NOP ;  /* 0x0000000000007918 */ /* 0x000fd00000000000 */
[----:B------:R-:W-:Y:S04]  /*3dd50*/  STL.64 [R1+0x1d0], R20 ;  /* 0x0001d01401007387 */ /* 0x000fe80000100a00 */
[----:B------:R0:W-:Y:S04]  /*3dd60*/  STL.64 [R1+0x1d8], R22 ;  /* 0x0001d81601007387 */ /* 0x0001e80000100a00 */
[----:B0-----:R-:W4:Y:S04]  /*3dd70*/  LDL.LU.64 R22, [R1+0x3270] ;  /* 0x0032700001167983 */ /* 0x001f280000300a00 */
[----:B------:R-:W4:Y:S01]  /*3dd80*/  LDL.LU.64 R20, [R1+0x3268] ;  /* 0x0032680001147983 */ /* 0x000f220000300a00 */
[----:B---3--:R-:W-:-:S02]  /*3dd90*/  F2FP.F16.E4M3.UNPACK_B R4, R12.H1 ;  /* 0x0000000cff04723e */ /* 0x008fc400030006ff */
[----:B------:R-:W-:Y:S01]  /*3dda0*/  F2FP.F16.E4M3.UNPACK_B R5, R13.H1 ;  /* 0x0000000dff05723e */ /* 0x000fe200030006ff */
[----:B------:R-:W-:Y:S01]  /*3ddb0*/  IMAD.MOV.U32 R0, RZ, RZ, R9 ;  /* 0x000000ffff007224 */ /* 0x000fe200078e0009 */
[----:B--2---:R-:W-:Y:S02]  /*3ddc0*/  F2FP.F16.E4M3.UNPACK_B R2, R14.H1 ;  /* 0x0000000eff02723e */ /* 0x004fe400030006ff */
[----:B------:R-:W-:Y:S01]  /*3ddd0*/  F2FP.F16.E4M3.UNPACK_B R3, R15.H1 ;  /* 0x0000000fff03723e */ /* 0x000fe200030006ff */
[----:B------:R-:W-:Y:S04]  /*3dde0*/  STL [R1+0xa0], R4 ;  /* 0x0000a00401007387 */ /* 0x000fe80000100800 */
[----:B------:R0:W-:Y:S04]  /*3ddf0*/  STL [R1+0x30b8], R0 ;  /* 0x0030b80001007387 */ /* 0x0001e80000100800 */
[----:B------:R-:W-:Y:S04]  /*3de00*/  STL [R1+0xa4], R5 ;  /* 0x0000a40501007387 */ /* 0x000fe80000100800 */
[----:B------:R-:W-:Y:S01]  /*3de10*/  STL [R1+0x98], R2 ;  /* 0x0000980201007387 */ /* 0x000fe20000100800 */
[----:B------:R-:W-:-:S02]  /*3de20*/  F2FP.F16.E4M3.UNPACK_B R7, R28.H1 ;  /* 0x0000001cff07723e */ /* 0x000fc400030006ff */
[----:B------:R-:W-:Y:S01]  /*3de30*/  F2FP.F16.E4M3.UNPACK_B R6, R29.H1 ;  /* 0x0000001dff06723e */ /* 0x000fe200030006ff */
[----:B0-----:R-:W-:Y:S01]  /*3de40*/  IMAD.MOV.U32 R0, RZ, RZ, R5 ;  /* 0x000000ffff007224 */ /* 0x001fe200078e0005 */
[----:B----4-:R-:W-:-:S15]  /*3de50*/  HMMA.16816.F32 R8, R16, R4, R20 ;  /* 0x000000041008723c */ /* 0x010fde0000001814 */
[----:B------:R-:W-:-:S08]  /*3de60*/  NOP ;  /* 0x0000000000007918 */ /* 0x000fd00000000000 */
[----:B------:R-:W-:Y:S04]  /*3de70*/  STL.64 [R1+0x220], R8 ;  /* 0x0002200801007387 */ /* 0x000fe80000100a00 */
[----:B------:R0:W-:Y:S02]  /*3de80*/  STL.64 [R1+0x228], R10 ;  /* 0x0002280a01007387 */ /* 0x0001e40000100a00 */
[----:B0-----:R-:W-:Y:S02]  /*3de90*/  HMMA.16816.F32 R8, R16, R2, R24 ;  /* 0x000000021008723c */ /* 0x001fe40000001818 */
[----:B------:R-:W-:Y:S04]  /*3dea0*/  STL [R1+0x30bc], R0 ;  /* 0x0030bc0001007387 */ /* 0x000fe80000100800 */
[----:B------:R-:W-:Y:S04]  /*3deb0*/  STL [R1+0x9c], R3 ;  /* 0x00009c0301007387 */ /* 0x000fe80000100800 */
[----:B------:R-:W-:-:S13]  /*3dec0*/  STL [R1+0x90], R7 ;  /* 0x0000900701007387 */ /* 0x000fda0000100800 */
[----:B------:R0:W-:Y:S04]  /*3ded0*/  STL.64 [R1+0x240], R8 ;  /* 0x0002400801007387 */ /* 0x0001e80000100a00 */
[----:B------:R1:W-:Y:S04]  /*3dee0*/  STL.64 [R1+0x248], R10 ;  /* 0x0002480a01007387 */ /* 0x0003e80000100a00 */
[----:B------:R-:W2:Y:S04]  /*3def0*/  LDL.LU R24, [R1+0x320] ;  /* 0x0003200001187983 */ /* 0x000ea80000300800 */
[----:B------:R-:W-:Y:S04]  /*3df00*/  STL [R1+0x94], R6 ;  /* 0x0000940601007387 */ /* 0x000fe80000100800 */
[----:B------:R-:W2:Y:S04]  /*3df10*/  LDL.LU R25, [R1+0x324] ;  /* 0x0003240001197983 */ /* 0x000ea80000300800 */
[----:B------:R-:W3:Y:S04]  /*3df20*/  LDL.LU R26, [R1+0x328] ;  /* 0x00032800011a7983 */ /* 0x000ee80000300800 */
[----:B------:R-:W3:Y:S04]  /*3df30*/  LDL.LU R27, [R1+0x32c] ;  /* 0x00032c00011b7983 */ /* 0x000ee80000300800 */
[----:B---3--:R-:W-:Y:S04]  /*3df40*/  STL.64 [R1+0x3210], R26 ;  /* 0x0032101a01007387 */ /* 0x008fe80000100a00 */
[----:B--2---:R2:W-:Y:S04]  /*3df50*/  STL.64 [R1+0x3208], R24 ;  /* 0x0032081801007387 */ /* 0x0045e80000100a00 */
[----:B0-----:R-:W3:Y:S04]  /*3df60*/  LDL.LU R8, [R1+0x2e0] ;  /* 0x0002e00001087983 */ /* 0x001ee80000300800 */
[----:B------:R-:W3:Y:S04]  /*3df70*/  LDL.LU R9, [R1+0x2e4] ;  /* 0x0002e40001097983 */ /* 0x000ee80000300800 */
[----:B---3--:R0:W-:Y:S04]  /*3df80*/  STL.64 [R1+0x3218], R8 ;  /* 0x0032180801007387 */ /* 0x0081e80000100a00 */
[----:B-1----:R-:W3:Y:S04]  /*3df90*/  LDL.LU R10, [R1+0x2e8] ;  /* 0x0002e800010a7983 */ /* 0x002ee80000300800 */
[----:B------:R-:W3:Y:S01]  /*3dfa0*/  LDL.LU R11, [R1+0x2ec] ;  /* 0x0002ec00010b7983 */ /* 0x000ee20000300800 */
[----:B------:R-:W-:-:S03]  /*3dfb0*/  IMAD.MOV.U32 R0, RZ, RZ, R3 ;  /* 0x000000ffff007224 */ /* 0x000fc600078e0003 */
[----:B---3--:R-:W-:Y:S04]  /*3dfc0*/  STL.64 [R1+0x3230], R10 ;  /* 0x0032300a01007387 */ /* 0x008fe80000100a00 */
[----:B------:R-:W3:Y:S04]  /*3dfd0*/  LDL.LU R2, [R1+0x108] ;  /* 0x0001080001027983 */ /* 0x000ee80000300800 */
[----:B------:R-:W4:Y:S04]  /*3dfe0*/  LDL.LU R3, [R1+0x10c] ;  /* 0x00010c0001037983 */ /* 0x000f280000300800 */
[----:B--2---:R-:W2:Y:S04]  /*3dff0*/  LDL.LU R24, [R1+0x2c0] ;  /* 0x0002c00001187983 */ /* 0x004ea80000300800 */
[----:B------:R-:W2:Y:S04]  /*3e000*/  LDL.LU R25, [R1+0x2c4] ;  /* 0x0002c40001197983 */ /* 0x000ea80000300800 */
[----:B------:R-:W3:Y:S04]  /*3e010*/  LDL.LU R26, [R1+0x2c8] ;  /* 0x0002c800011a7983 */ /* 0x000ee80000300800 */
[----:B------:R-:W3:Y:S04]  /*3e020*/  LDL.LU R27, [R1+0x2cc] ;  /* 0x0002cc00011b7983 */ /* 0x000ee80000300800 */
[----:B0-----:R-:W4:Y:S04]  /*3e030*/  LDL.LU R8, [R1+0xf8] ;  /* 0x0000f80001087983 */ /* 0x001f280000300800 */
[----:B------:R-:W4:Y:S04]  /*3e040*/  LDL.LU R9, [R1+0xfc] ;  /* 0x0000fc0001097983 */ /* 0x000f280000300800 */
[----:B------:R-:W4:Y:S04]  /*3e050*/  LDL.LU R4, [R1+0x100] ;  /* 0x0001000001047983 */ /* 0x000f280000300800 */
[----:B------:R-:W4:Y:S04]  /*3e060*/  LDL.LU R5, [R1+0x104] ;  /* 0x0001040001057983 */ /* 0x000f280000300800 */
[----:B---3--:R-:W-:Y:S04]  /*3e070*/  STL.64 [R1+0x3228], R26 ;  /* 0x0032281a01007387 */ /* 0x008fe80000100a00 */
[----:B--2---:R0:W-:Y:S04]  /*3e080*/  STL.64 [R1+0x3220], R24 ;  /* 0x0032201801007387 */ /* 0x0041e80000100a00 */
[----:B0-----:R-:W2:Y:S04]  /*3e090*/  LDL.LU R24, [R1+0x2a0] ;  /* 0x0002a00001187983 */ /* 0x001ea80000300800 */
[----:B------:R-:W2:Y:S04]  /*3e0a0*/  LDL.LU R25, [R1+0x2a4] ;  /* 0x0002a40001197983 */ /* 0x000ea80000300800 */
[----:B------:R-:W3:Y:S04]  /*3e0b0*/  LDL.LU R26, [R1+0x2a8] ;  /* 0x0002a800011a7983 */ /* 0x000ee80000300800 */
[----:B------:R-:W3:Y:S04]  /*3e0c0*/  LDL.LU R27, [R1+0x2ac] ;  /* 0x0002ac00011b7983 */ /* 0x000ee80000300800 */
        /* <DEDUP_REMOVED lines=8> */
[----:B---3--:R0:W-:Y:S04]  /*3e150*/  STL.64 [R1+0x3250], R26 ;  /* 0x0032501a01007387 */ /* 0x0081e80000100a00 */
[----:B--2---:R-:W-:Y:S01]  /*3e160*/  STL.64 [R1+0x3248], R24 ;  /* 0x0032481801007387 */ /* 0x004fe20000100a00 */
[----:B0-----:R-:W-:-:S02]  /*3e170*/  IMAD.MOV.U32 R27, RZ, RZ, R6 ;  /* 0x000000ffff1b7224 */ /* 0x001fc400078e0006 */
[----:B------:R-:W-:Y:S01]  /*3e180*/  IMAD.MOV.U32 R26, RZ, RZ, R7 ;  /* 0x000000ffff1a7224 */ /* 0x000fe200078e0007 */
[----:B------:R-:W2:Y:S04]  /*3e190*/  LDL.LU R6, [R1+0x110] ;  /* 0x0001100001067983 */ /* 0x000ea80000300800 */
[----:B------:R-:W2:Y:S04]  /*3e1a0*/  LDL.LU R7, [R1+0x114] ;  /* 0x0001140001077983 */ /* 0x000ea80000300800 */
[----:B--2---:R-:W-:Y:S04]  /*3e1b0*/  STL.64 [R1+0x3260], R6 ;  /* 0x0032600601007387 */ /* 0x004fe80000100a00 */
[----:B----4-:R0:W-:Y:S04]  /*3e1c0*/  STL.64 [R1+0x3258], R4 ;  /* 0x0032580401007387 */ /* 0x0101e80000100a00 */
[----:B0-----:R-:W2:Y:S04]  /*3e1d0*/  LDL.LU R4, [R1+0x260] ;  /* 0x0002600001047983 */ /* 0x001ea80000300800 */
[----:B------:R-:W2:Y:S04]  /*3e1e0*/  LDL.LU R5, [R1+0x264] ;  /* 0x0002640001057983 */ /* 0x000ea80000300800 */
[----:B------:R-:W2:Y:S04]  /*3e1f0*/  LDL.LU R6, [R1+0x268] ;  /* 0x0002680001067983 */ /* 0x000ea80000300800 */
[----:B------:R-:W2:Y:S04]  /*3e200*/  LDL.LU R7, [R1+0x26c] ;  /* 0x00026c0001077983 */ /* 0x000ea80000300800 */
[----:B------:R-:W3:Y:S04]  /*3e210*/  LDL.LU R12, [R1+0x300] ;  /* 0x00030000010c7983 */ /* 0x000ee80000300800 */
[----:B------:R-:W3:Y:S04]  /*3e220*/  LDL.LU R13, [R1+0x304] ;  /* 0x00030400010d7983 */ /* 0x000ee80000300800 */
[----:B------:R-:W3:Y:S04]  /*3e230*/  LDL.LU R14, [R1+0x308] ;  /* 0x00030800010e7983 */ /* 0x000ee80000300800 */
[----:B------:R-:W3:Y:S04]  /*3e240*/  LDL.LU R15, [R1+0x30c] ;  /* 0x00030c00010f7983 */ /* 0x000ee80000300800 */
[----:B------:R-:W4:Y:S04]  /*3e250*/  LDL.LU R20, [R1+0x118] ;  /* 0x0001180001147983 */ /* 0x000f280000300800 */
[----:B------:R-:W3:Y:S04]  /*3e260*/  LDL.LU R21, [R1+0x11c] ;  /* 0x00011c0001157983 */ /* 0x000ee80000300800 */
[----:B------:R-:W3:Y:S04]  /*3e270*/  LDL.LU R22, [R1+0x120] ;  /* 0x0001200001167983 */ /* 0x000ee80000300800 */
[----:B------:R-:W3:Y:S04]  /*3e280*/  LDL.LU R23, [R1+0x124] ;  /* 0x0001240001177983 */ /* 0x000ee80000300800 */
[----:B------:R-:W3:Y:S04]  /*3e290*/  LDL.LU R28, [R1+0x128] ;  /* 0x00012800011c7983 */ /* 0x000ee80000300800 */
[----:B------:R-:W3:Y:S04]  /*3e2a0*/  LDL.LU R29, [R1+0x12c] ;  /* 0x00012c00011d7983 */ /* 0x000ee80000300800 */
[----:B------:R-:W-:Y:S01]  /*3e2b0*/  STL [R1+0x30c0], R0 ;  /* 0x0030c00001007387 */ /* 0x000fe20000100800 */
[----:B--2---:R-:W-:Y:S03]  /*3e2c0*/  HMMA.16816.F32 R24, R16, R26, R4 ;  /* 0x0000001a1018723c */ /* 0x004fe60000001804 */
[----:B------:R-:W2:Y:S04]  /*3e2d0*/  LDL.LU.64 R6, [R1+0x3260] ;  /* 0x0032600001067983 */ /* 0x000ea80000300a00 */
[----:B------:R-:W4:-:S15]  /*3e2e0*/  LDL.LU.64 R4, [R1+0x3258] ;  /* 0x0032580001047983 */ /* 0x000f1e0000300a00 */
[----:B------:R-:W-:-:S01]  /*3e2f0*/  NOP ;  /* 0x0000000000007918 */ /* 0x000fc20000000000 */
[----:B------:R-:W-:Y:S04]  /*3e300*/  STL.64 [R1+0x260], R24 ;  /* 0x0002601801007387 */ /* 0x000fe80000100a00 */
[----:B------:R0:W-:Y:S04]  /*3e310*/  STL.64 [R1+0x268], R26 ;  /* 0x0002681a01007387 */ /* 0x0001e80000100a00 */
[----:B0-----:R-:W3:Y:S04]  /*3e320*/  LDL.LU.64 R26, [R1+0x3250] ;  /* 0x00325000011a7983 */ /* 0x001ee80000300a00 */
[----:B------:R-:W3:Y:S01]  /*3e330*/  LDL.LU.64 R24, [R1+0x3248] ;  /* 0x0032480001187983 */ /* 0x000ee20000300a00 */
[----:B------:R-:W-:-:S02]  /*3e340*/  F2FP.F16.E4M3.UNPACK_B R10, R10.H1 ;  /* 0x0000000aff0a723e */ /* 0x000fc400030006ff */
[----:B------:R-:W-:-:S03]  /*3e350*/  F2FP.F16.E4M3.UNPACK_B R11, R11.H1 ;  /* 0x0000000bff0b723e */ /* 0x000fc600030006ff */
[----:B------:R-:W-:Y:S04]  /*3e360*/  STL [R1+0x88], R10 ;  /* 0x0000880a01007387 */ /* 0x000fe80000100800 */
[----:B------:R-:W-:Y:S01]  /*3e370*/  STL [R1+0x8c], R11 ;  /* 0x00008c0b01007387 */ /* 0x000fe20000100800 */
[----:B---3--:R-:W-:-:S15]  /*3e380*/  HMMA.16816.F32 R24, R16, R10, R24 ;  /* 0x0000000a1018723c */ /* 0x008fde0000001818 */
[----:B------:R-:W-:-:S08]  /*3e390*/  NOP ;  /* 0x0000000000007918 */ /* 0x000fd00000000000 */
[----:B------:R-:W-:Y:S04]  /*3e3a0*/  STL.64 [R1+0x280], R24 ;  /* 0x0002801801007387 */ /* 0x000fe80000100a00 */
[----:B------:R0:W-:Y:S04]  /*3e3b0*/  STL.64 [R1+0x288], R26 ;  /* 0x0002881a01007387 */ /* 0x0001e80000100a00 */
[----:B0-----:R-:W3:Y:S04]  /*3e3c0*/  LDL.LU.64 R26, [R1+0x3240] ;  /* 0x00324000011a7983 */ /* 0x001ee80000300a00 */
[----:B------:R-:W3:Y:S01]  /*3e3d0*/  LDL.LU.64 R24, [R1+0x3238] ;  /* 0x0032380001187983 */ /* 0x000ee20000300a00 */
[----:B------:R-:W-:-:S02]  /*3e3e0*/  F2FP.F16.E4M3.UNPACK_B R8, R8.H1 ;  /* 0x00000008ff08723e */ /* 0x000fc400030006ff */
[----:B------:R-:W-:Y:S01]  /*3e3f0*/  F2FP.F16.E4M3.UNPACK_B R9, R9.H1 ;  /* 0x00000009ff09723e */ /* 0x000fe200030006ff */
[----:B------:R-:W-:Y:S02]  /*3e400*/  IMAD.MOV.U32 R0, RZ, RZ, R11 ;  /* 0x000000ffff007224 */ /* 0x000fe400078e000b */
[----:B------:R-:W2:Y:S04]  /*3e410*/  LDL.LU.64 R10, [R1+0x3230] ;  /* 0x00323000010a7983 */ /* 0x000ea80000300a00 */
[----:B------:R-:W-:Y:S04]  /*3e420*/  STL [R1+0x80], R8 ;  /* 0x0000800801007387 */ /* 0x000fe80000100800 */
        /* <DEDUP_REMOVED lines=8> */
[----:B------:R-:W-:-:S03]  /*3e4b0*/  IMAD.MOV.U32 R0, RZ, RZ, R9 ;  /* 0x000000ffff007224 */ /* 0x000fc600078e0009 */
[----:B------:R-:W2:Y:S01]  /*3e4c0*/  LDL.LU.64 R8, [R1+0x3218] ;  /* 0x0032180001087983 */ /* 0x000ea20000300a00 */
[----:B----4-:R-:W-:Y:S02]  /*3e4d0*/  F2FP.F16.E4M3.UNPACK_B R4, R4.H1 ;  /* 0x00000004ff04723e */ /* 0x010fe400030006ff */
[----:B------:R-:W-:-:S03]  /*3e4e0*/  F2FP.F16.E4M3.UNPACK_B R5, R5.H1 ;  /* 0x00000005ff05723e */ /* 0x000fc600030006ff */
[----:B------:R-:W-:Y:S04]  /*3e4f0*/  STL [R1+0x78], R4 ;  /* 0x0000780401007387 */ /* 0x000fe80000100800 */
[----:B------:R-:W-:Y:S04]  /*3e500*/  STL [R1+0x30c8], R0 ;  /* 0x0030c80001007387 */ /* 0x000fe80000100800 */
[----:B------:R-:W-:Y:S01]  /*3e510*/  STL [R1+0x7c], R5 ;  /* 0x00007c0501007387 */ /* 0x000fe20000100800 */
[----:B------:R-:W-:Y:S02]  /*3e520*/  F2FP.F16.E4M3.UNPACK_B R2, R2.H1 ;  /* 0x00000002ff02723e */ /* 0x000fe400030006ff */
[----:B------:R-:W-:Y:S01]  /*3e530*/  F2FP.F16.E4M3.UNPACK_B R3, R3.H1 ;  /* 0x00000003ff03723e */ /* 0x000fe200030006ff */
[----:B---3--:R-:W-:-:S15]  /*3e540*/  HMMA.16816.F32 R24, R16, R4, R24 ;  /* 0x000000041018723c */ /* 0x008fde0000001818 */
[----:B------:R-:W-:-:S08]  /*3e550*/  NOP ;  /* 0x0000000000007918 */ /* 0x000fd00000000000 */
[----:B------:R-:W-:Y:S04]  /*3e560*/  STL.64 [R1+0x2c0], R24 ;  /* 0x0002c01801007387 */ /* 0x000fe80000100a00 */
[----:B------:R0:W-:Y:S04]  /*3e570*/  STL.64 [R1+0x2c8], R26 ;  /* 0x0002c81a01007387 */ /* 0x0001e80000100a00 */
[----:B0-----:R-:W3:Y:S04]  /*3e580*/  LDL.LU.64 R26, [R1+0x3210] ;  /* 0x00321000011a7983 */ /* 0x001ee80000300a00 */
[----:B------:R-:W3:Y:S01]  /*3e590*/  LDL.LU.64 R24, [R1+0x3208] ;  /* 0x0032080001187983 */ /* 0x000ee20000300a00 */
[----:B--2---:R-:W-:Y:S01]  /*3e5a0*/  HMMA.16816.F32 R8, R16, R2, R8 ;  /* 0x000000021008723c */ /* 0x004fe20000001808 */
[----:B------:R-:W-:Y:S01]  /*3e5b0*/  IMAD.MOV.U32 R0, RZ, RZ, R5 ;  /* 0x000000ffff007224 */ /* 0x000fe200078e0005 */
[----:B------:R-:W-:-:S02]  /*3e5c0*/  F2FP.F16.E4M3.UNPACK_B R4, R6.H1 ;  /* 0x00000006ff04723e */ /* 0x000fc400030006ff */
[----:B------:R-:W-:Y:S02]  /*3e5d0*/  F2FP.F16.E4M3.UNPACK_B R5, R7.H1 ;  /* 0x00000007ff05723e */ /* 0x000fe400030006ff */
[----:B------:R0:W-:Y:S04]  /*3e5e0*/  STL [R1+0x70], R2 ;  /* 0x0000700201007387 */ /* 0x0001e80000100800 */
[----:B------:R1:W-:Y:S04]  /*3e5f0*/  STL [R1+0x30cc], R0 ;  /* 0x0030cc0001007387 */ /* 0x0003e80000100800 */
[----:B------:R2:W-:Y:S04]  /*3e600*/  STL [R1+0x74], R3 ;  /* 0x0000740301007387 */ /* 0x0005e80000100800 */
[----:B------:R-:W-:Y:S01]  /*3e610*/  STL [R1+0x68], R4 ;  /* 0x0000680401007387 */ /* 0x000fe20000100800 */
[----:B0-----:R-:W-:Y:S01]  /*3e620*/  F2FP.F16.E4M3.UNPACK_B R2, R20.H1 ;  /* 0x00000014ff02723e */ /* 0x001fe200030006ff */
[----:B-1----:R-:W-:Y:S01]  /*3e630*/  IMAD.MOV.U32 R0, RZ, RZ, R3 ;  /* 0x000000ffff007224 */ /* 0x002fe200078e0003 */
[----:B--2---:R-:W-:-:S02]  /*3e640*/  F2FP.F16.E4M3.UNPACK_B R3, R21.H1 ;  /* 0x00000015ff03723e */ /* 0x004fc400030006ff */
[----:B------:R-:W-:Y:S04]  /*3e650*/  STL.64 [R1+0x2e0], R8 ;  /* 0x0002e00801007387 */ /* 0x000fe80000100a00 */
[----:B------:R0:W-:Y:S04]  /*3e660*/  STL.64 [R1+0x2e8], R10 ;  /* 0x0002e80a01007387 */ /* 0x0001e80000100a00 */
[----:B------:R1:W-:Y:S04]  /*3e670*/  STL [R1+0x30d0], R0 ;  /* 0x0030d00001007387 */ /* 0x0003e80000100800 */
[----:B------:R-:W-:Y:S01]  /*3e680*/  STL [R1+0x6c], R5 ;  /* 0x00006c0501007387 */ /* 0x000fe20000100800 */
[----:B0-----:R-:W-:Y:S06]  /*3e690*/  HMMA.16816.F32 R8, R16, R4, R12 ;  /* 0x000000041008723c */ /* 0x001fec000000180c */
[----:B-1----:R-:W-:Y:S01]  /*3e6a0*/  IMAD.MOV.U32 R0, RZ, RZ, R5 ;  /* 0x000000ffff007224 */ /* 0x002fe200078e0005 */
[----:B------:R-:W-:-:S15]  /*3e6b0*/  STL [R1+0x60], R2 ;  /* 0x0000600201007387 */ /* 0x000fde0000100800 */
[----:B------:R-:W-:-:S01]  /*3e6c0*/  NOP ;  /* 0x0000000000007918 */ /* 0x000fc20000000000 */
[----:B------:R0:W-:Y:S04]  /*3e6d0*/  STL.64 [R1+0x300], R8 ;  /* 0x0003000801007387 */ /* 0x0001e80000100a00 */
[----:B------:R-:W-:Y:S04]  /*3e6e0*/  STL.64 [R1+0x308], R10 ;  /* 0x0003080a01007387 */ /* 0x000fe80000100a00 */
[----:B------:R1:W-:Y:S04]  /*3e6f0*/  STL [R1+0x30d4], R0 ;  /* 0x0030d40001007387 */ /* 0x0003e80000100800 */
[----:B------:R-:W-:Y:S01]  /*3e700*/  STL [R1+0x64], R3 ;  /* 0x0000640301007387 */ /* 0x000fe20000100800 */
[----:B0-----:R-:W-:-:S02]  /*3e710*/  F2FP.F16.E4M3.UNPACK_B R8, R22.H1 ;  /* 0x00000016ff08723e */ /* 0x001fc400030006ff */
[----:B-1----:R-:W-:-:S03]  /*3e720*/  F2FP.F16.E4M3.UNPACK_B R0, R23.H1 ;  /* 0x00000017ff00723e */ /* 0x002fc600030006ff */
[----:B------:R-:W-:Y:S04]  /*3e730*/  STL [R1+0x58], R8 ;  /* 0x0000580801007387 */ /* 0x000fe80000100800 */
[----:B------:R0:W-:Y:S02]  /*3e740*/  STL [R1+0x5c], R0 ;  /* 0x00005c0001007387 */ /* 0x0001e40000100800 */
[----:B0-----:R-:W-:Y:S01]  /*3e750*/  F2FP.F16.E4M3.UNPACK_B R0, R29.H1 ;  /* 0x0000001dff00723e */ /* 0x001fe200030006ff */
[----:B---3--:R-:W-:Y:S07]  /*3e760*/  HMMA.16816.F32 R4, R16, R2, R24 ;  /* 0x000000021004723c */ /* 0x008fee0000001818 */
[----:B------:R-:W-:-:S15]  /*3e770*/  F2FP.F16.E4M3.UNPACK_B R2, R28.H1 ;  /* 0x0000001cff02723e */ /* 0x000fde00030006ff */
[----:B------:R-:W-:-:S01]  /*3e780*/  NOP ;  /* 0x0000000000007918 */ /* 0x000fc20000000000 */
[----:B------:R-:W-:Y:S04]  /*3e790*/  STL.64 [R1+0x320], R4 ;  /* 0x0003200401007387 */ /* 0x000fe80000100a00 */
[----:B------:R-:W-:Y:S04]  /*3e7a0*/  STL.64 [R1+0x328], R6 ;  /* 0x0003280601007387 */ /* 0x000fe80000100a00 */
[----:B------:R-:W2:Y:S04]  /*3e7b0*/  LDL.LU R20, [R1+0x3e0] ;  /* 0x0003e00001147983 */ /* 0x000ea80000300800 */
[----:B------:R-:W-:Y:S04]  /*3e7c0*/  STL [R1+0x50], R2 ;  /* 0x0000500201007387 */ /* 0x000fe80000100800 */
[----:B------:R-:W-:Y:S04]  /*3e7d0*/  STL [R1+0x54], R0 ;  /* 0x0000540001007387 */ /* 0x000fe80000100800 */
[----:B------:R-:W2:Y:S04]  /*3e7e0*/  LDL.LU R21, [R1+0x3e4] ;  /* 0x0003e40001157983 */ /* 0x000ea80000300800 */
[----:B------:R-:W3:Y:S04]  /*3e7f0*/  LDL.LU R22, [R1+0x3e8] ;  /* 0x0003e80001167983 */ /* 0x000ee80000300800 */
[----:B------:R-:W3:Y:S04]  /*3e800*/  LDL.LU R23, [R1+0x3ec] ;  /* 0x0003ec0001177983 */ /* 0x000ee80000300800 */
        /* <DEDUP_REMOVED lines=8> */
[----:B----4-:R0:W-:Y:S04]  /*3e890*/  STL.64 [R1+0x31f0], R6 ;  /* 0x0031f00601007387 */ /* 0x0101e80000100a00 */
[----:B0-----:R-:W4:Y:S04]  /*3e8a0*/  LDL.64 R6, [R1+0x58] ;  /* 0x0000580001067983 */ /* 0x001f280000100a00 */
[----:B------:R-:W2:Y:S04]  /*3e8b0*/  LDL.LU R4, [R1+0x138] ;  /* 0x0001380001047983 */ /* 0x000ea80000300800 */
[----:B------:R-:W2:Y:S04]  /*3e8c0*/  LDL.LU R5, [R1+0x13c] ;  /* 0x00013c0001057983 */ /* 0x000ea80000300800 */
[----:B--2---:R0:W-:Y:S04]  /*3e8d0*/  STL.64 [R1+0x31d8], R4 ;  /* 0x0031d80401007387 */ /* 0x0041e80000100a00 */
[----:B0-----:R-:W2:Y:S04]  /*3e8e0*/  LDL.64 R4, [R1+0x50] ;  /* 0x0000500001047983 */ /* 0x001ea80000100a00 */
[----:B---3--:R-:W-:Y:S04]  /*3e8f0*/  STL.64 [R1+0x31d0], R22 ;  /* 0x0031d01601007387 */ /* 0x008fe80000100a00 */
[----:B------:R0:W-:Y:S04]  /*3e900*/  STL.64 [R1+0x31c8], R20 ;  /* 0x0031c81401007387 */ /* 0x0001e80000100a00 */
[----:B0-----:R-:W3:Y:S04]  /*3e910*/  LDL.LU R20, [R1+0x380] ;  /* 0x0003800001147983 */ /* 0x001ee80000300800 */
[----:B------:R-:W3:Y:S04]  /*3e920*/  LDL.LU R21, [R1+0x384] ;  /* 0x0003840001157983 */ /* 0x000ee80000300800 */
[----:B------:R-:W4:Y:S04]  /*3e930*/  LDL.LU R22, [R1+0x388] ;  /* 0x0003880001167983 */ /* 0x000f280000300800 */
[----:B------:R-:W4:Y:S04]  /*3e940*/  LDL.LU R23, [R1+0x38c] ;  /* 0x00038c0001177983 */ /* 0x000f280000300800 */
[----:B----4-:R-:W-:Y:S04]  /*3e950*/  STL.64 [R1+0x31e8], R22 ;  /* 0x0031e81601007387 */ /* 0x010fe80000100a00 */
[----:B---3--:R0:W-:Y:S04]  /*3e960*/  STL.64 [R1+0x31e0], R20 ;  /* 0x0031e01401007387 */ /* 0x0081e80000100a00 */
        /* <DEDUP_REMOVED lines=8> */
[----:B------:R-:W3:Y:S04]  /*3e9f0*/  LDL.LU R22, [R1+0x348] ;  /* 0x0003480001167983 */ /* 0x000ee80000300800 */
        /* <DEDUP_REMOVED lines=17> */
[----:B---3--:R-:W-:-:S15]  /*3eb10*/  HMMA.16816.F32 R20, R16, R6, R20 ;  /* 0x000000061014723c */ /* 0x008fde0000001814 */
[----:B------:R-:W-:-:S08]  /*3eb20*/  NOP ;  /* 0x0000000000007918 */ /* 0x000fd00000000000 */
[----:B------:R-:W-:Y:S04]  /*3eb30*/  STL.64 [R1+0x340], R20 ;  /* 0x0003401401007387 */ /* 0x000fe80000100a00 */
[----:B------:R0:W-:Y:S04]  /*3eb40*/  STL.64 [R1+0x348], R22 ;  /* 0x0003481601007387 */ /* 0x0001e80000100a00 */
[----:B0-----:R-:W2:Y:S04]  /*3eb50*/  LDL.LU.64 R22, [R1+0x3200] ;  /* 0x0032000001167983 */ /* 0x001ea80000300a00 */
[----:B------:R-:W2:Y:S01]  /*3eb60*/  LDL.LU.64 R20, [R1+0x31f8] ;  /* 0x0031f80001147983 */ /* 0x000ea20000300a00 */
[----:B------:R-:W-:-:S03]  /*3eb70*/  IMAD.MOV.U32 R0, RZ, RZ, R7 ;  /* 0x000000ffff007224 */ /* 0x000fc600078e0007 */
[----:B------:R-:W3:Y:S04]  /*3eb80*/  LDL.LU.64 R6, [R1+0x31f0] ;  /* 0x0031f00001067983 */ /* 0x000ee80000300a00 */
[----:B------:R-:W-:Y:S01]  /*3eb90*/  STL [R1+0x30d8], R0 ;  /* 0x0030d80001007387 */ /* 0x000fe20000100800 */
[----:B--2---:R-:W-:-:S15]  /*3eba0*/  HMMA.16816.F32 R20, R16, R4, R20 ;  /* 0x000000041014723c */ /* 0x004fde0000001814 */
[----:B------:R-:W-:-:S08]  /*3ebb0*/  NOP ;  /* 0x0000000000007918 */ /* 0x000fd00000000000 */
[----:B------:R-:W-:Y:S04]  /*3ebc0*/  STL.64 [R1+0x360], R20 ;  /* 0x0003601401007387 */ /* 0x000fe80000100a00 */
[----:B------:R0:W-:Y:S04]  /*3ebd0*/  STL.64 [R1+0x368], R22 ;  /* 0x0003681601007387 */ /* 0x0001e80000100a00 */
[----:B0-----:R-:W2:Y:S04]  /*3ebe0*/  LDL.LU.64 R22, [R1+0x31e8] ;  /* 0x0031e80001167983 */ /* 0x001ea80000300a00 */
[----:B------:R-:W2:Y:S01]  /*3ebf0*/  LDL.LU.64 R20, [R1+0x31e0] ;  /* 0x0031e00001147983 */ /* 0x000ea20000300a00 */
[----:B---3--:R-:W-:-:S02]  /*3ec00*/  F2FP.F16.E4M3.UNPACK_B R6, R6.H1 ;  /* 0x00000006ff06723e */ /* 0x008fc400030006ff */
[----:B------:R-:W-:Y:S01]  /*3ec10*/  F2FP.F16.E4M3.UNPACK_B R7, R7.H1 ;  /* 0x00000007ff07723e */ /* 0x000fe200030006ff */
[----:B------:R-:W-:Y:S02]  /*3ec20*/  IMAD.MOV.U32 R0, RZ, RZ, R5 ;  /* 0x000000ffff007224 */ /* 0x000fe400078e0005 */
[----:B------:R-:W3:Y:S04]  /*3ec30*/  LDL.LU.64 R4, [R1+0x31d8] ;  /* 0x0031d80001047983 */ /* 0x000ee80000300a00 */
[----:B------:R-:W-:Y:S04]  /*3ec40*/  STL [R1+0x48], R6 ;  /* 0x0000480601007387 */ /* 0x000fe80000100800 */
[----:B------:R-:W-:Y:S04]  /*3ec50*/  STL [R1+0x30dc], R0 ;  /* 0x0030dc0001007387 */ /* 0x000fe80000100800 */
        /* <DEDUP_REMOVED lines=19> */
[----:B----4-:R-:W-:-:S02]  /*3ed90*/  F2FP.F16.E4M3.UNPACK_B R2, R2.H1 ;  /* 0x00000002ff02723e */ /* 0x010fc400030006ff */
[----:B------:R-:W-:-:S07]  /*3eda0*/  F2FP.F16.E4M3.UNPACK_B R3, R3.H1 ;  /* 0x00000003ff03723e */ /* 0x000fce00030006ff */
[----:B------:R-:W-:Y:S01]  /*3edb0*/  HMMA.16816.F32 R8, R16, R2, R8 ;  /* 0x000000021008723c */ /* 0x000fe20000001808 */
[----:B------:R-:W-:Y:S01]  /*3edc0*/  IMAD.MOV.U32 R0, RZ, RZ, R5 ;  /* 0x000000ffff007224 */ /* 0x000fe200078e0005 */
[----:B------:R-:W-:Y:S02]  /*3edd0*/  F2FP.F16.E4M3.UNPACK_B R4, R12.H1 ;  /* 0x0000000cff04723e */ /* 0x000fe400030006ff */
[----:B------:R-:W-:Y:S02]  /*3ede0*/  F2FP.F16.E4M3.UNPACK_B R5, R13.H1 ;  /* 0x0000000dff05723e */ /* 0x000fe400030006ff */
[----:B------:R-:W-:Y:S04]  /*3edf0*/  STL [R1+0x38], R2 ;  /* 0x0000380201007387 */ /* 0x000fe80000100800 */
[----:B------:R0:W-:Y:S04]  /*3ee00*/  STL [R1+0x30e4], R0 ;  /* 0x0030e40001007387 */ /* 0x0001e80000100800 */
[----:B------:R1:W-:Y:S04]  /*3ee10*/  STL [R1+0x3c], R3 ;  /* 0x00003c0301007387 */ /* 0x0003e80000100800 */
[----:B------:R-:W-:Y:S05]  /*3ee20*/  STL [R1+0x30], R4 ;  /* 0x0000300401007387 */ /* 0x000fea0000100800 */
[----:B------:R-:W-:Y:S04]  /*3ee30*/  STL.64 [R1+0x3c0], R8 ;  /* 0x0003c00801007387 */ /* 0x000fe80000100a00 */
[----:B------:R-:W-:Y:S01]  /*3ee40*/  STL.64 [R1+0x3c8], R10 ;  /* 0x0003c80a01007387 */ /* 0x000fe20000100a00 */
[----:B0-----:R-:W-:Y:S01]  /*3ee50*/  IMAD.MOV.U32 R0, RZ, RZ, R3 ;  /* 0x000000ffff007224 */ /* 0x001fe200078e0003 */
[----:B------:R-:W-:-:S02]  /*3ee60*/  F2FP.F16.E4M3.UNPACK_B R2, R14.H1 ;  /* 0x0000000eff02723e */ /* 0x000fc400030006ff */
[----:B-1----:R-:W-:Y:S02]  /*3ee70*/  F2FP.F16.E4M3.UNPACK_B R3, R15.H1 ;  /* 0x0000000fff03723e */ /* 0x002fe400030006ff */
[----:B------:R0:W-:Y:S04]  /*3ee80*/  STL [R1+0x30e8], R0 ;  /* 0x0030e80001007387 */ /* 0x0001e80000100800 */
[----:B------:R-:W-:Y:S04]  /*3ee90*/  STL [R1+0x34], R5 ;  /* 0x0000340501007387 */ /* 0x000fe80000100800 */
[----:B------:R-:W-:Y:S01]  /*3eea0*/  STL [R1+0x28], R2 ;  /* 0x0000280201007387 */ /* 0x000fe20000100800 */
[----:B0-----:R-:W-:Y:S01]  /*3eeb0*/  F2FP.F16.E4M3.UNPACK_B R0, R29.H1 ;  /* 0x0000001dff00723e */ /* 0x001fe200030006ff */
[----:B--2---:R-:W-:Y:S07]  /*3eec0*/  HMMA.16816.F32 R8, R16, R4, R20 ;  /* 0x000000041008723c */ /* 0x004fee0000001814 */
[----:B------:R-:W-:-:S15]  /*3eed0*/  F2FP.F16.E4M3.UNPACK_B R4, R28.H1 ;  /* 0x0000001cff04723e */ /* 0x000fde00030006ff */
[----:B------:R-:W-:-:S01]  /*3eee0*/  NOP ;  /* 0x0000000000007918 */ /* 0x000fc20000000000 */
[----:B------:R-:W-:Y:S04]  /*3eef0*/  STL.64 [R1+0x3e0], R8 ;  /* 0x0003e00801007387 */ /* 0x000fe80000100a00 */
[----:B------:R-:W-:Y:S04]  /*3ef00*/  STL.64 [R1+0x3e8], R10 ;  /* 0x0003e80a01007387 */ /* 0x000fe80000100a00 */
[----:B------:R0:W-:Y:S02]  /*3ef10*/  STL [R1+0x20], R4 ;  /* 0x0000200401007387 */ /* 0x0001e40000100800 */
[----:B0-----:R-:W-:Y:S06]  /*3ef20*/  HMMA.16816.F32 R4, R16, R2, R24 ;  /* 0x000000021004723c */ /* 0x001fec0000001818 */
[----:B------:R-:W-:Y:S04]  /*3ef30*/  STL [R1+0x2c], R3 ;  /* 0x00002c0301007387 */ /* 0x000fe80000100800 */
[----:B------:R-:W-:Y:S04]  /*3ef40*/  STL [R1+0x24], R0 ;  /* 0x0000240001007387 */ /* 0x000fe80000100800 */
[----:B------:R-:W2:Y:S09]  /*3ef50*/  LDL.LU R12, [R1+0x500] ;  /* 0x00050000010c7983 */ /* 0x000eb20000300800 */
[----:B------:R0:W-:Y:S04]  /*3ef60*/  STL.64 [R1+0x400], R4 ;  /* 0x0004000401007387 */ /* 0x0001e80000100a00 */
[----:B------:R1:W-:Y:S04]  /*3ef70*/  STL.64 [R1+0x408], R6 ;  /* 0x0004080601007387 */ /* 0x0003e80000100a00 */
[----:B------:R-:W2:Y:S04]  /*3ef80*/  LDL.LU R13, [R1+0x504] ;  /* 0x00050400010d7983 */ /* 0x000ea80000300800 */
[----:B------:R-:W3:Y:S04]  /*3ef90*/  LDL.LU R14, [R1+0x508] ;  /* 0x00050800010e7983 */ /* 0x000ee80000300800 */
[----:B------:R-:W3:Y:S04]  /*3efa0*/  LDL.LU R15, [R1+0x50c] ;  /* 0x00050c00010f7983 */ /* 0x000ee80000300800 */
[----:B---3--:R-:W-:Y:S04]  /*3efb0*/  STL.64 [R1+0x3158], R14 ;  /* 0x0031580e01007387 */ /* 0x008fe80000100a00 */
[----:B--2---:R2:W-:Y:S04]  /*3efc0*/  STL.64 [R1+0x3150], R12 ;  /* 0x0031500c01007387 */ /* 0x0045e80000100a00 */
[----:B0-----:R-:W3:Y:S04]  /*3efd0*/  LDL.LU R4, [R1+0x4c0] ;  /* 0x0004c00001047983 */ /* 0x001ee80000300800 */
[----:B------:R-:W3:Y:S04]  /*3efe0*/  LDL.LU R5, [R1+0x4c4] ;  /* 0x0004c40001057983 */ /* 0x000ee80000300800 */
[----:B-1----:R-:W4:Y:S04]  /*3eff0*/  LDL.LU R6, [R1+0x4c8] ;  /* 0x0004c80001067983 */ /* 0x002f280000300800 */
[----:B------:R-:W4:Y:S04]  /*3f000*/  LDL.LU R7, [R1+0x4cc] ;  /* 0x0004cc0001077983 */ /* 0x000f280000300800 */
[----:B----4-:R-:W-:Y:S04]  /*3f010*/  STL.64 [R1+0x3168], R6 ;  /* 0x0031680601007387 */ /* 0x010fe80000100a00 */
[----:B---3--:R0:W-:Y:S04]  /*3f020*/  STL.64 [R1+0x3160], R4 ;  /* 0x0031600401007387 */ /* 0x0081e80000100a00 */
[----:B--2---:R-:W2:Y:S04]  /*3f030*/  LDL.LU R12, [R1+0x4a0] ;  /* 0x0004a000010c7983 */ /* 0x004ea80000300800 */
[----:B------:R-:W2:Y:S04]  /*3f040*/  LDL.LU R13, [R1+0x4a4] ;  /* 0x0004a400010d7983 */ /* 0x000ea80000300800 */
[----:B------:R-:W3:Y:S04]  /*3f050*/  LDL.LU R14, [R1+0x4a8] ;  /* 0x0004a800010e7983 */ /* 0x000ee80000300800 */
[----:B------:R-:W3:Y:S01]  /*3f060*/  LDL.LU R15, [R1+0x4ac] ;  /* 0x0004ac00010f7983 */ /* 0x000ee20000300800 */
[----:B------:R-:W-:-:S03]  /*3f070*/  IMAD.MOV.U32 R0, RZ, RZ, R3 ;  /* 0x000000ffff007224 */ /* 0x000fc600078e0003 */
[----:B---3--:R1:W-:Y:S04]  /*3f080*/  STL.64 [R1+0x3178], R14 ;  /* 0x0031780e01007387 */ /* 0x0083e80000100a00 */
[----:B--2---:R-:W-:Y:S04]  /*3f090*/  STL.64 [R1+0x3170], R12 ;  /* 0x0031700c01007387 */ /* 0x004fe80000100a00 */
[----:B------:R-:W2:Y:S04]  /*3f0a0*/  LDL.LU R2, [R1+0x178] ;  /* 0x0001780001027983 */ /* 0x000ea80000300800 */
[----:B------:R-:W2:Y:S04]  /*3f0b0*/  LDL.LU R3, [R1+0x17c] ;  /* 0x00017c0001037983 */ /* 0x000ea80000300800 */
[----:B--2---:R2:W-:Y:S04]  /*3f0c0*/  STL.64 [R1+0x31a0], R2 ;  /* 0x0031a00201007387 */ /* 0x0045e80000100a00 */
[----:B0-----:R-:W3:Y:S04]  /*3f0d0*/  LDL.LU R4, [R1+0x480] ;  /* 0x0004800001047983 */ /* 0x001ee80000300800 */
[----:B------:R-:W3:Y:S04]  /*3f0e0*/  LDL.LU R5, [R1+0x484] ;  /* 0x0004840001057983 */ /* 0x000ee80000300800 */
[----:B------:R-:W4:Y:S04]  /*3f0f0*/  LDL.LU R6, [R1+0x488] ;  /* 0x0004880001067983 */ /* 0x000f280000300800 */
[----:B------:R-:W4:Y:S04]  /*3f100*/  LDL.LU R7, [R1+0x48c] ;  /* 0x00048c0001077983 */ /* 0x000f280000300800 */
[----:B-1----:R-:W3:Y:S04]  /*3f110*/  LDL.LU R14, [R1+0x160] ;  /* 0x00016000010e7983 */ /* 0x002ee80000300800 */
[----:B------:R-:W3:Y:S04]  /*3f120*/  LDL.LU R15, [R1+0x164] ;  /* 0x00016400010f7983 */ /* 0x000ee80000300800 */
[----:B--2---:R-:W2:Y:S04]  /*3f130*/  LDL.64 R2, [R1+0x20] ;  /* 0x0000200001027983 */ /* 0x004ea80000100a00 */
[----:B------:R-:W2:Y:S04]  /*3f140*/  LDL.LU R12, [R1+0x168] ;  /* 0x00016800010c7983 */ /* 0x000ea80000300800 */
[----:B------:R-:W2:Y:S04]  /*3f150*/  LDL.LU R13, [R1+0x16c] ;  /* 0x00016c00010d7983 */ /* 0x000ea80000300800 */
[----:B------:R-:W2:Y:S04]  /*3f160*/  LDL.LU R20, [R1+0x170] ;  /* 0x0001700001147983 */ /* 0x000ea80000300800 */
[----:B------:R-:W2:Y:S04]  /*3f170*/  LDL.LU R21, [R1+0x174] ;  /* 0x0001740001157983 */ /* 0x000ea80000300800 */
        /* <DEDUP_REMOVED lines=14> */
[----:B0-----:R-:W2:Y:S04]  /*3f260*/  LDL.LU R4, [R1+0x420] ;  /* 0x0004200001047983 */ /* 0x001ea80000300800 */
[----:B------:R-:W2:Y:S04]  /*3f270*/  LDL.LU R5, [R1+0x424] ;  /* 0x0004240001057983 */ /* 0x000ea80000300800 */
[----:B------:R-:W2:Y:S04]  /*3f280*/  LDL.LU R6, [R1+0x428] ;  /* 0x0004280001067983 */ /* 0x000ea80000300800 */
[----:B------:R-:W2:Y:S04]  /*3f290*/  LDL.LU R7, [R1+0x42c] ;  /* 0x00042c0001077983 */ /* 0x000ea80000300800 */
        /* <DEDUP_REMOVED lines=12> */
[----:B------:R-:W-:Y:S01]  /*3f360*/  STL [R1+0x30ec], R0 ;  /* 0x0030ec0001007387 */ /* 0x000fe20000100800 */
[----:B--2---:R-:W-:-:S15]  /*3f370*/  HMMA.16816.F32 R4, R16, R2, R4 ;  /* 0x000000021004723c */ /* 0x004fde0000001804 */
[----:B------:R-:W-:-:S08]  /*3f380*/  NOP ;  /* 0x0000000000007918 */ /* 0x000fd00000000000 */
[----:B------:R-:W-:Y:S04]  /*3f390*/  STL.64 [R1+0x420], R4 ;  /* 0x0004200401007387 */ /* 0x000fe80000100a00 */
[----:B------:R0:W-:Y:S04]  /*3f3a0*/  STL.64 [R1+0x428], R6 ;  /* 0x0004280601007387 */ /* 0x0001e80000100a00 */
[----:B0-----:R-:W2:Y:S04]  /*3f3b0*/  LDL.LU.64 R6, [R1+0x31b0] ;  /* 0x0031b00001067983 */ /* 0x001ea80000300a00 */
[----:B------:R-:W2:Y:S01]  /*3f3c0*/  LDL.LU.64 R4, [R1+0x31a8] ;  /* 0x0031a80001047983 */ /* 0x000ea20000300a00 */
[----:B------:R-:W-:-:S02]  /*3f3d0*/  F2FP.F16.E4M3.UNPACK_B R14, R14.H1 ;  /* 0x0000000eff0e723e */ /* 0x000fc400030006ff */
        /* <DEDUP_REMOVED lines=15> */
[----:B------:R-:W-:Y:S04]  /*3f4d0*/  STL [R1+0x10], R12 ;  /* 0x0000100c01007387 */ /* 0x000fe80000100800 */
[----:B------:R-:W-:Y:S04]  /*3f4e0*/  STL [R1+0x30f4], R0 ;  /* 0x0030f40001007387 */ /* 0x000fe80000100800 */
[----:B------:R2:W-:Y:S02]  /*3f4f0*/  STL [R1+0x14], R13 ;  /* 0x0000140d01007387 */ /* 0x0005e40000100800 */
[----:B--2---:R-:W-:Y:S02]  /*3f500*/  HMMA.16816.F32 R12, R16, R12, R4 ;  /* 0x0000000c100c723c */ /* 0x004fe40000001804 */
[----:B------:R-:W2:Y:S04]  /*3f510*/  LDL.LU.64 R6, [R1+0x3188] ;  /* 0x0031880001067983 */ /* 0x000ea80000300a00 */
[----:B------:R-:W2:Y:S01]  /*3f520*/  LDL.LU.64 R4, [R1+0x3180] ;  /* 0x0031800001047983 */ /* 0x000ea20000300a00 */
[----:B------:R-:W-:-:S02]  /*3f530*/  F2FP.F16.E4M3.UNPACK_B R20, R20.H1 ;  /* 0x00000014ff14723e */ /* 0x000fc400030006ff */
[----:B------:R-:W-:-:S14]  /*3f540*/  F2FP.F16.E4M3.UNPACK_B R21, R21.H1 ;  /* 0x00000015ff15723e */ /* 0x000fdc00030006ff */
[----:B------:R-:W-:Y:S04]  /*3f550*/  STL.64 [R1+0x460], R12 ;  /* 0x0004600c01007387 */ /* 0x000fe80000100a00 */
[----:B------:R0:W-:Y:S04]  /*3f560*/  STL.64 [R1+0x468], R14 ;  /* 0x0004680e01007387 */ /* 0x0001e80000100a00 */
[----:B0-----:R-:W4:Y:S04]  /*3f570*/  LDL.LU.64 R14, [R1+0x3178] ;  /* 0x00317800010e7983 */ /* 0x001f280000300a00 */
[----:B------:R-:W4:Y:S04]  /*3f580*/  LDL.LU.64 R12, [R1+0x3170] ;  /* 0x00317000010c7983 */ /* 0x000f280000300a00 */
        /* <DEDUP_REMOVED lines=9> */
[----:B------:R-:W-:Y:S02]  /*3f620*/  F2FP.F16.E4M3.UNPACK_B R3, R3.H1 ;  /* 0x00000003ff03723e */ /* 0x000fe400030006ff */
[----:B------:R-:W-:Y:S02]  /*3f630*/  F2FP.F16.E4M3.UNPACK_B R28, R28.H1 ;  /* 0x0000001cff1c723e */ /* 0x000fe400030006ff */
[----:B----4-:R-:W-:-:S03]  /*3f640*/  F2FP.F16.E4M3.UNPACK_B R29, R29.H1 ;  /* 0x0000001dff1d723e */ /* 0x010fc600030006ff */
[----:B------:R-:W-:Y:S01]  /*3f650*/  HMMA.16816.F32 R12, R16, R2, R12 ;  /* 0x00000002100c723c */ /* 0x000fe2000000180c */
[----:B------:R-:W-:-:S05]  /*3f660*/  IMAD.MOV.U32 R0, RZ, RZ, R21 ;  /* 0x000000ffff007224 */ /* 0x000fca00078e0015 */
[----:B------:R-:W-:Y:S01]  /*3f670*/  STL [R1], R2 ;  /* 0x0000000201007387 */ /* 0x000fe20000100800 */
[----:B------:R-:W-:-:S03]  /*3f680*/  F2FP.F16.E4M3.UNPACK_B R26, R26.H1 ;  /* 0x0000001aff1a723e */ /* 0x000fc600030006ff */
[----:B------:R-:W-:Y:S04]  /*3f690*/  STL [R1+0x3108], R0 ;  /* 0x0031080001007387 */ /* 0x000fe80000100800 */
[----:B------:R-:W-:Y:S01]  /*3f6a0*/  STL [R1+0x4], R3 ;  /* 0x0000040301007387 */ /* 0x000fe20000100800 */
[----:B------:R-:W-:-:S08]  /*3f6b0*/  F2FP.F16.E4M3.UNPACK_B R27, R27.H1 ;  /* 0x0000001bff1b723e */ /* 0x000fd000030006ff */
[----:B------:R-:W-:Y:S04]  /*3f6c0*/  STL.64 [R1+0x4a0], R12 ;  /* 0x0004a00c01007387 */ /* 0x000fe80000100a00 */
[----:B------:R0:W-:Y:S04]  /*3f6d0*/  STL.64 [R1+0x4a8], R14 ;  /* 0x0004a80e01007387 */ /* 0x0001e80000100a00 */
[----:B0-----:R-:W3:Y:S04]  /*3f6e0*/  LDL.LU.64 R14, [R1+0x3158] ;  /* 0x00315800010e7983 */ /* 0x001ee80000300a00 */
[----:B------:R-:W3:Y:S04]  /*3f6f0*/  LDL.LU.64 R12, [R1+0x3150] ;  /* 0x00315000010c7983 */ /* 0x000ee80000300a00 */
[----:B------:R-:W-:Y:S04]  /*3f700*/  STL [R1+0x3124], R28 ;  /* 0x0031241c01007387 */ /* 0x000fe80000100800 */
[----:B------:R-:W-:Y:S01]  /*3f710*/  STL [R1+0x3120], R29 ;  /* 0x0031201d01007387 */ /* 0x000fe20000100800 */
[----:B--2---:R-:W-:-:S15]  /*3f720*/  HMMA.16816.F32 R4, R16, R28, R4 ;  /* 0x0000001c1004723c */ /* 0x004fde0000001804 */
[----:B------:R-:W-:-:S08]  /*3f730*/  NOP ;  /* 0x0000000000007918 */ /* 0x000fd00000000000 */
[----:B------:R-:W-:Y:S04]  /*3f740*/  STL.64 [R1+0x4c0], R4 ;  /* 0x0004c00401007387 */ /* 0x000fe80000100a00 */
[----:B------:R0:W-:Y:S02]  /*3f750*/  STL.64 [R1+0x4c8], R6 ;  /* 0x0004c80601007387 */ /* 0x0001e40000100a00 */
[----:B0-----:R-:W-:-:S15]  /*3f760*/  HMMA.16816.F32 R4, R16, R26, R8 ;  /* 0x0000001a1004723c */ /* 0x001fde0000001808 */
[----:B------:R-:W-:-:S08]  /*3f770*/  NOP ;  /* 0x0000000000007918 */ /* 0x000fd00000000000 */
[----:B------:R-:W-:Y:S04]  /*3f780*/  STL.64 [R1+0x4e0], R4 ;  /* 0x0004e00401007387 */ /* 0x000fe80000100a00 */
[----:B------:R3:W-:Y:S04]  /*3f790*/  STL.64 [R1+0x4e8], R6 ;  /* 0x0004e80601007387 */ /* 0x0007e80000100a00 */
[----:B------:R-:W2:Y:S01]  /*3f7a0*/  LDL.LU R0, [R1+0x1ee8] ;  /* 0x001ee80001007983 */ /* 0x000ea20000300800 */
[----:B------:R-:W-:Y:S02]  /*3f7b0*/  F2FP.F16.E4M3.UNPACK_B R24, R24.H1 ;  /* 0x00000018ff18723e */ /* 0x000fe400030006ff */
[----:B------:R-:W-:-:S07]  /*3f7c0*/  F2FP.F16.E4M3.UNPACK_B R25, R25.H1 ;  /* 0x00000019ff19723e */ /* 0x000fce00030006ff */
[----:B---3--:R-:W-:Y:S01]  /*3f7d0*/  HMMA.16816.F32 R4, R16, R24, R12 ;  /* 0x000000181004723c */ /* 0x008fe2000000180c */
[----:B--2---:R-:W-:-:S15]  /*3f7e0*/  STL [R1+0x3128], R0 ;  /* 0x0031280001007387 */ /* 0x004fde0000100800 */
[----:B------:R-:W-:-:S07]  /*3f7f0*/  NOP ;  /* 0x0000000000007918 */ /* 0x000fce0000000000 */
[----:B------:R-:W-:Y:S04]  /*3f800*/  STL.64 [R1+0x500], R4 ;  /* 0x0005000401007387 */ /* 0x000fe80000100a00 */
[----:B------:R0:W-:Y:S04]  /*3f810*/  STL.64 [R1+0x508], R6 ;  /* 0x0005080601007387 */ /* 0x0001e80000100a00 */
[----:B------:R-:W2:Y:S04]  /*3f820*/  LDL.LU R15, [R1+0x1ee4] ;  /* 0x001ee400010f7983 */ /* 0x000ea80000300800 */
[----:B0-----:R-:W3:Y:S04]  /*3f830*/  LDL.LU R6, [R1+0x208] ;  /* 0x0002080001067983 */ /* 0x001ee80000300800 */
[----:B------:R-:W3:Y:S04]  /*3f840*/  LDL.LU R7, [R1+0x20c] ;  /* 0x00020c0001077983 */ /* 0x000ee80000300800 */
[----:B------:R-:W4:Y:S04]  /*3f850*/  LDL.LU R4, [R1+0x210] ;  /* 0x0002100001047983 */ /* 0x000f280000300800 */
[----:B------:R-:W4:Y:S04]  /*3f860*/  LDL.LU R5, [R1+0x214] ;  /* 0x0002140001057983 */ /* 0x000f280000300800 */
[----:B---3--:R-:W-:Y:S04]  /*3f870*/  STL.64 [R1+0x3118], R6 ;  /* 0x0031180601007387 */ /* 0x008fe80000100a00 */
[----:B----4-:R0:W-:Y:S04]  /*3f880*/  STL.64 [R1+0x3110], R4 ;  /* 0x0031100401007387 */ /* 0x0101e80000100a00 */
[----:B0-----:R-:W3:Y:S04]  /*3f890*/  LDL.LU R4, [R1+0x560] ;  /* 0x0005600001047983 */ /* 0x001ee80000300800 */
[----:B------:R-:W3:Y:S04]  /*3f8a0*/  LDL.LU R5, [R1+0x564] ;  /* 0x0005640001057983 */ /* 0x000ee80000300800 */
[----:B------:R-:W4:Y:S04]  /*3f8b0*/  LDL.LU R6, [R1+0x568] ;  /* 0x0005680001067983 */ /* 0x000f280000300800 */
[----:B------:R-:W4:Y:S04]  /*3f8c0*/  LDL.LU R7, [R1+0x56c] ;  /* 0x00056c0001077983 */ /* 0x000f280000300800 */
        /* <DEDUP_REMOVED lines=9> */
[----:B------:R-:W4:Y:S01]  /*3f960*/  LDL.LU R7, [R1+0x54c] ;  /* 0x00054c0001077983 */ /* 0x000f220000300800 */
[----:B------:R-:W-:-:S02]  /*3f970*/  F2FP.F16.E4M3.UNPACK_B R22, R22.H1 ;  /* 0x00000016ff16723e */ /* 0x000fc400030006ff */
[----:B------:R-:W-:Y:S01]  /*3f980*/  F2FP.F16.E4M3.UNPACK_B R23, R23.H1 ;  /* 0x00000017ff17723e */ /* 0x000fe200030006ff */
        /* <DEDUP_REMOVED lines=16> */
[----:B------:R-:W-:Y:S04]  /*3fa90*/  STL.64 [R1+0x2e90], R26 ;  /* 0x002e901a01007387 */ /* 0x000fe80000100a00 */
[----:B------:R0:W-:Y:S04]  /*3faa0*/  STL.64 [R1+0x2e88], R24 ;  /* 0x002e881801007387 */ /* 0x0001e80000100a00 */
[----:B0-----:R-:W2:Y:S04]  /*3fab0*/  LDL.LU R24, [R1+0x11b0] ;  /* 0x0011b00001187983 */ /* 0x001ea80000300800 */
[----:B------:R-:W2:Y:S04]  /*3fac0*/  LDL.LU R25, [R1+0x11b4] ;  /* 0x0011b40001197983 */ /* 0x000ea80000300800 */
[----:B------:R-:W4:Y:S04]  /*3fad0*/  LDL.LU R26, [R1+0x11b8] ;  /* 0x0011b800011a7983 */ /* 0x000f280000300800 */
[----:B------:R-:W4:Y:S01]  /*3fae0*/  LDL.LU R27, [R1+0x11bc] ;  /* 0x0011bc00011b7983 */ /* 0x000f220000300800 */
[----:B---3--:R-:W-:Y:S03]  /*3faf0*/  HMMA.16816.F32 R4, R16, R22, R4 ;  /* 0x000000161004723c */ /* 0x008fe60000001804 */
[----:B----4-:R-:W-:Y:S04]  /*3fb00*/  STL.64 [R1+0x3100], R26 ;  /* 0x0031001a01007387 */ /* 0x010fe80000100a00 */
[----:B--2---:R0:W-:Y:S04]  /*3fb10*/  STL.64 [R1+0x30f8], R24 ;  /* 0x0030f81801007387 */ /* 0x0041e80000100a00 */
[----:B0-----:R-:W2:Y:S04]  /*3fb20*/  LDL.LU R24, [R1+0x590] ;  /* 0x0005900001187983 */ /* 0x001ea80000300800 */
[----:B------:R-:W2:Y:S04]  /*3fb30*/  LDL.LU R25, [R1+0x594] ;  /* 0x0005940001197983 */ /* 0x000ea80000300800 */
[----:B------:R-:W2:Y:S04]  /*3fb40*/  LDL.LU R26, [R1+0x598] ;  /* 0x00059800011a7983 */ /* 0x000ea80000300800 */
[----:B------:R-:W2:Y:S04]  /*3fb50*/  LDL.LU R27, [R1+0x59c] ;  /* 0x00059c00011b7983 */ /* 0x000ea80000300800 */
[----:B------:R-:W-:Y:S04]  /*3fb60*/  STL.64 [R1+0x520], R4 ;  /* 0x0005200401007387 */ /* 0x000fe80000100a00 */
[----:B------:R0:W-:Y:S04]  /*3fb70*/  STL.64 [R1+0x528], R6 ;  /* 0x0005280601007387 */ /* 0x0001e80000100a00 */
[----:B0-----:R-:W3:Y:S04]  /*3fb80*/  LDL.LU.64 R6, [R1+0x3148] ;  /* 0x0031480001067983 */ /* 0x001ee80000300a00 */
[----:B------:R-:W3:Y:S01]  /*3fb90*/  LDL.LU.64 R4, [R1+0x3140] ;  /* 0x0031400001047983 */ /* 0x000ee20000300a00 */
[----:B------:R-:W-:-:S02]  /*3fba0*/  F2FP.F16.E4M3.UNPACK_B R20, R20.H1 ;  /* 0x00000014ff14723e */ /* 0x000fc400030006ff */
[----:B------:R-:W-:Y:S01]  /*3fbb0*/  F2FP.F16.E4M3.UNPACK_B R21, R21.H1 ;  /* 0x00000015ff15723e */ /* 0x000fe200030006ff */
[----:B------:R-:W-:-:S06]  /*3fbc0*/  IMAD R12, R12, 0x100, R0 ;  /* 0x000001000c0c7824 */ /* 0x000fcc00078e0200 */
[----:B---3--:R-:W-:-:S15]  /*3fbd0*/  HMMA.16816.F32 R4, R16, R20, R4 ;  /* 0x000000141004723c */ /* 0x008fde0000001804 */
[----:B------:R-:W-:-:S08]  /*3fbe0*/  NOP ;  /* 0x0000000000007918 */ /* 0x000fd00000000000 */
[----:B------:R-:W-:Y:S04]  /*3fbf0*/  STL.64 [R1+0x540], R4 ;  /* 0x0005400401007387 */ /* 0x000fe80000100a00 */
[----:B------:R0:W-:Y:S04]  /*3fc00*/  STL.64 [R1+0x548], R6 ;  /* 0x0005480601007387 */ /* 0x0001e80000100a00 */
[----:B0-----:R-:W3:Y:S04]  /*3fc10*/  LDL.LU.64 R6, [R1+0x3138] ;  /* 0x0031380001067983 */ /* 0x001ee80000300a00 */
[----:B------:R-:W3:Y:S04]  /*3fc20*/  LDL.LU.64 R4, [R1+0x3130] ;  /* 0x0031300001047983 */ /* 0x000ee80000300a00 */
[----:B------:R-:W-:Y:S04]  /*3fc30*/  STL.64 [R1+0x2e80], R22 ;  /* 0x002e801601007387 */ /* 0x000fe80000100a00 */
[----:B------:R0:W-:Y:S04]  /*3fc40*/  STL.64 [R1+0x2e78], R20 ;  /* 0x002e781401007387 */ /* 0x0001e80000100a00 */
[----:B0-----:R-:W4:Y:S04]  /*3fc50*/  LDL.LU R20, [R1+0x11c0] ;  /* 0x0011c00001147983 */ /* 0x001f280000300800 */
[----:B------:R-:W4:Y:S04]  /*3fc60*/  LDL.LU R21, [R1+0x11c4] ;  /* 0x0011c40001157983 */ /* 0x000f280000300800 */
[----:B------:R-:W4:Y:S04]  /*3fc70*/  LDL.LU R22, [R1+0x11c8] ;  /* 0x0011c80001167983 */ /* 0x000f280000300800 */
[----:B------:R-:W4:Y:S04]  /*3fc80*/  LDL.LU R23, [R1+0x11cc] ;  /* 0x0011cc0001177983 */ /* 0x000f280000300800 */
[----:B------:R-:W4:Y:S01]  /*3fc90*/  LDL.LU R0, [R1+0x3128] ;  /* 0x0031280001007983 */ /* 0x000f220000300800 */
[----:B------:R-:W-:-:S02]  /*3fca0*/  F2FP.F16.E4M3.UNPACK_B R10, R10.H1 ;  /* 0x0000000aff0a723e */ /* 0x000fc400030006ff */
[----:B------:R-:W-:Y:S01]  /*3fcb0*/  F2FP.F16.E4M3.UNPACK_B R11, R11.H1 ;  /* 0x0000000bff0b723e */ /* 0x000fe200030006ff */
[----:B------:R-:W-:Y:S02]  /*3fcc0*/  IMAD R13, R13, 0x100, R28 ;  /* 0x000001000d0d7824 */ /* 0x000fe400078e021c */
[----:B------:R-:W-:Y:S01]  /*3fcd0*/  IMAD R14, R14, 0x100, R29 ;  /* 0x000001000e0e7824 */ /* 0x000fe200078e021d */
[----:B------:R-:W4:Y:S04]  /*3fce0*/  LDL.LU R28, [R1+0x3124] ;  /* 0x00312400011c7983 */ /* 0x000f280000300800 */
[----:B------:R-:W4:Y:S01]  /*3fcf0*/  LDL.LU R29, [R1+0x3120] ;  /* 0x00312000011d7983 */ /* 0x000f220000300800 */
[----:B------:R-:W-:Y:S02]  /*3fd00*/  F2FP.F16.E4M3.UNPACK_B R8, R8.H1 ;  /* 0x00000008ff08723e */ /* 0x000fe400030006ff */
[----:B------:R-:W-:-:S07]  /*3fd10*/  F2FP.F16.E4M3.UNPACK_B R9, R9.H1 ;  /* 0x00000009ff09723e */ /* 0x000fce00030006ff */
[C---:B--2---:R-:W-:Y:S06]  /*3fd20*/  HMMA.16816.F32 R24, R16.reuse, R8, R24 ;  /* 0x000000081018723c */ /* 0x044fec0000001818 */
[----:B---3--:R-:W-:-:S15]  /*3fd30*/  HMMA.16816.F32 R4, R16, R10, R4 ;  /* 0x0000000a1004723c */ /* 0x008fde0000001804 */
[----:B------:R-:W-:-:S08]  /*3fd40*/  NOP ;  /* 0x0000000000007918 */ /* 0x000fd00000000000 */
[----:B------:R-:W-:Y:S04]  /*3fd50*/  STL.64 [R1+0x560], R4 ;  /* 0x0005600401007387 */ /* 0x000fe80000100a00 */
[----:B------:R0:W-:Y:S04]  /*3fd60*/  STL.64 [R1+0x568], R6 ;  /* 0x0005680601007387 */ /* 0x0001e80000100a00 */
[----:B0-----:R-:W2:Y:S04]  /*3fd70*/  LDL.LU.64 R6, [R1+0x3118] ;  /* 0x0031180001067983 */ /* 0x001ea80000300a00 */
[----:B------:R-:W3:Y:S01]  /*3fd80*/  LDL.LU.64 R4, [R1+0x3110] ;  /* 0x0031100001047983 */ /* 0x000ee20000300a00 */
[----:B----4-:R-:W-:-:S03]  /*3fd90*/  IMAD R15, R15, 0x100, R0 ;  /* 0x000001000f0f7824 */ /* 0x010fc600078e0200 */
[----:B------:R-:W4:Y:S04]  /*3fda0*/  LDL.LU R0, [R1+0x3108] ;  /* 0x0031080001007983 */ /* 0x000f280000300800 */
[----:B------:R-:W-:Y:S04]  /*3fdb0*/  STL.64 [R1+0x590], R24 ;  /* 0x0005901801007387 */ /* 0x000fe80000100a00 */
[----:B------:R0:W-:Y:S04]  /*3fdc0*/  STL.64 [R1+0x598], R26 ;  /* 0x0005981a01007387 */ /* 0x0001e80000100a00 */
[----:B0-----:R-:W4:Y:S04]  /*3fdd0*/  LDL.LU.64 R26, [R1+0x3100] ;  /* 0x00310000011a7983 */ /* 0x001f280000300a00 */
[----:B------:R-:W4:Y:S04]  /*3fde0*/  LDL.LU.64 R24, [R1+0x30f8] ;  /* 0x0030f80001187983 */ /* 0x000f280000300a00 */
[----:B------:R-:W-:Y:S04]  /*3fdf0*/  STL [R1+0x2e54], R8 ;  /* 0x002e540801007387 */ /* 0x000fe80000100800 */
[----:B------:R-:W-:Y:S04]  /*3fe00*/  STL [R1+0x2e50], R9 ;  /* 0x002e500901007387 */ /* 0x000fe80000100800 */
[----:B------:R0:W-:Y:S01]  /*3fe10*/  STL.64 [R1+0x2e98], R10 ;  /* 0x002e980a01007387 */ /* 0x0001e20000100a00 */
[----:B------:R-:W-:-:S02]  /*3fe20*/  F2FP.F16.E4M3.UNPACK_B R14, R14 ;  /* 0x0000000eff0e723e */ /* 0x000fc400020006ff */
[----:B------:R-:W-:-:S05]  /*3fe30*/  F2FP.F16.E4M3.UNPACK_B R15, R15 ;  /* 0x0000000fff0f723e */ /* 0x000fca00020006ff */
[----:B------:R-:W-:Y:S01]  /*3fe40*/  STL.64 [R1+0x30b0], R14 ;  /* 0x0030b00e01007387 */ /* 0x000fe20000100a00 */
[----:B------:R-:W-:Y:S02]  /*3fe50*/  F2FP.F16.E4M3.UNPACK_B R12, R12 ;  /* 0x0000000cff0c723e */ /* 0x000fe400020006ff */
[----:B------:R-:W-:Y:S02]  /*3fe60*/  F2FP.F16.E4M3.UNPACK_B R13, R13 ;  /* 0x0000000dff0d723e */ /* 0x000fe400020006ff */
[----:B--2---:R-:W-:Y:S02]  /*3fe70*/  F2FP.F16.E4M3.UNPACK_B R6, R6.H1 ;  /* 0x00000006ff06723e */ /* 0x004fe400030006ff */
[----:B------:R-:W-:-:S07]  /*3fe80*/  F2FP.F16.E4M3.UNPACK_B R7, R7.H1 ;  /* 0x00000007ff07723e */ /* 0x000fce00030006ff */
[----:B0-----:R-:W-:Y:S01]  /*3fe90*/  HMMA.16816.F32 R8, R16, R6, R20 ;  /* 0x000000061008723c */ /* 0x001fe20000001814 */
[----:B---3--:R-:W-:Y:S02]  /*3fea0*/  F2FP.F16.E4M3.UNPACK_B R4, R4.H1 ;  /* 0x00000004ff04723e */ /* 0x008fe400030006ff */
[----:B------:R-:W-:-:S15]  /*3feb0*/  F2FP.F16.E4M3.UNPACK_B R5, R5.H1 ;  /* 0x00000005ff05723e */ /* 0x000fde00030006ff */
[----:B------:R-:W-:-:S05]  /*3fec0*/  NOP ;  /* 0x0000000000007918 */ /* 0x000fca0000000000 */
[----:B------:R-:W-:Y:S04]  /*3fed0*/  STL.64 [R1+0x11c0], R8 ;  /* 0x0011c00801007387 */ /* 0x000fe80000100a00 */
[----:B------:R4:W-:Y:S02]  /*3fee0*/  STL.64 [R1+0x11c8], R10 ;  /* 0x0011c80a01007387 */ /* 0x0009e40000100a00 */
[----:B----4-:R-:W-:Y:S02]  /*3fef0*/  HMMA.16816.F32 R8, R16, R4, R24 ;  /* 0x000000041008723c */ /* 0x010fe40000001818 */
[----:B------:R-:W-:Y:S04]  /*3ff00*/  STL.64 [R1+0x30a8], R12 ;  /* 0x0030a80c01007387 */ /* 0x000fe80000100a00 */
[----:B------:R-:W2:-:S15]  /*3ff10*/  LDL.LU R20, [R1+0xf60] ;  /* 0x000f600001147983 */ /* 0x000e9e0000300800 */
[----:B------:R-:W-:-:S02]  /*3ff20*/  NOP ;  /* 0x0000000000007918 */ /* 0x000fc40000000000 */
[----:B------:R0:W-:Y:S04]  /*3ff30*/  STL.64 [R1+0x11b0], R8 ;  /* 0x0011b00801007387 */ /* 0x0001e80000100a00 */
[----:B------:R-:W-:Y:S04]  /*3ff40*/  STL.64 [R1+0x11b8], R10 ;  /* 0x0011b80a01007387 */ /* 0x000fe80000100a00 */
[----:B------:R-:W2:Y:S04]  /*3ff50*/  LDL.LU R21, [R1+0xf64] ;  /* 0x000f640001157983 */ /* 0x000ea80000300800 */
[----:B------:R-:W3:Y:S04]  /*3ff60*/  LDL.LU R22, [R1+0xf68] ;  /* 0x000f680001167983 */ /* 0x000ee80000300800 */
[----:B------:R-:W3:Y:S04]  /*3ff70*/  LDL.LU R23, [R1+0xf6c] ;  /* 0x000f6c0001177983 */ /* 0x000ee80000300800 */
[----:B---3--:R-:W-:Y:S04]  /*3ff80*/  STL.64 [R1+0x2ea8], R22 ;  /* 0x002ea81601007387 */ /* 0x008fe80000100a00 */
[----:B--2---:R1:W-:Y:S04]  /*3ff90*/  STL.64 [R1+0x2ea0], R20 ;  /* 0x002ea01401007387 */ /* 0x0043e80000100a00 */
[----:B------:R-:W2:Y:S04]  /*3ffa0*/  LDL.LU R24, [R1+0xf70] ;  /* 0x000f700001187983 */ /* 0x000ea80000300800 */
[----:B------:R-:W2:Y:S04]  /*3ffb0*/  LDL.LU R25, [R1+0xf74] ;  /* 0x000f740001197983 */ /* 0x000ea80000300800 */
[----:B------:R-:W3:Y:S04]  /*3ffc0*/  LDL.LU R26, [R1+0xf78] ;  /* 0x000f7800011a7983 */ /* 0x000ee80000300800 */
[----:B------:R-:W3:Y:S04]  /*3ffd0*/  LDL.LU R27, [R1+0xf7c] ;  /* 0x000f7c00011b7983 */ /* 0x000ee80000300800 */
[----:B---3--:R-:W-:Y:S04]  /*3ffe0*/  STL.64 [R1+0x2eb8], R26 ;  /* 0x002eb81a01007387 */ /* 0x008fe80000100a00 */
[----:B--2---:R2:W-:Y:S04]  /*3fff0*/  STL.64 [R1+0x2eb0], R24 ;  /* 0x002eb01801007387 */ /* 0x0045e80000100a00 */
[----:B0-----:R-:W3:Y:S04]  /*40000*/  LDL R8, [R1] ;  /* 0x0000000001087983 */ /* 0x001ee80000100800 */
[----:B------:R-:W3:Y:S04]  /*40010*/  LDL R9, [R1+0x4] ;  /* 0x0000040001097983 */ /* 0x000ee80000100800 */
[----:B-1----:R-:W4:Y:S04]  /*40020*/  LDL.LU R20, [R1+0xf80] ;  /* 0x000f800001147983 */ /* 0x002f280000300800 */
[----:B------:R-:W4:Y:S04]  /*40030*/  LDL.LU R21, [R1+0xf84] ;  /* 0x000f840001157983 */ /* 0x000f280000300800 */
[----:B------:R-:W2:Y:S04]  /*40040*/  LDL.LU R22, [R1+0xf88] ;  /* 0x000f880001167983 */ /* 0x000ea80000300800 */
[----:B------:R-:W2:Y:S01]  /*40050*/  LDL.LU R23, [R1+0xf8c] ;  /* 0x000f8c0001177983 */ /* 0x000ea20000300800 */
[----:B------:R-:W-:-:S03]  /*40060*/  IMAD.MOV.U32 R11, RZ, RZ, R0 ;  /* 0x000000ffff0b7224 */ /* 0x000fc600078e0000 */
[----:B--2---:R-:W-:Y:S04]  /*40070*/  STL.64 [R1+0x2ec8], R22 ;  /* 0x002ec81601007387 */ /* 0x004fe80000100a00 */
[----:B----4-:R0:W-:Y:S04]  /*40080*/  STL.64 [R1+0x2ec0], R20 ;  /* 0x002ec01401007387 */ /* 0x0101e80000100a00 */
[----:B------:R-:W2:Y:S04]  /*40090*/  LDL R10, [R1+0x8] ;  /* 0x00000800010a7983 */ /* 0x000ea80000100800 */
[----:B------:R-:W0:Y:S04]  /*400a0*/  LDL.LU R0, [R1+0x30f4] ;  /* 0x0030f40001007983 */ /* 0x000e280000300800 */
[----:B--2---:R-:W-:Y:S04]  /*400b0*/  STL.64 [R1+0x2ed8], R10 ;  /* 0x002ed80a01007387 */ /* 0x004fe80000100a00 */
[----:B---3--:R-:W-:Y:S04]  /*400c0*/  STL.64 [R1+0x2ed0], R8 ;  /* 0x002ed00801007387 */ /* 0x008fe80000100a00 */
[----:B------:R-:W2:Y:S04]  /*400d0*/  LDL.LU R24, [R1+0xf90] ;  /* 0x000f900001187983 */ /* 0x000ea80000300800 */
[----:B------:R-:W2:Y:S04]  /*400e0*/  LDL.LU R25, [R1+0xf94] ;  /* 0x000f940001197983 */ /* 0x000ea80000300800 */
[----:B------:R-:W3:Y:S04]  /*400f0*/  LDL.LU R26, [R1+0xf98] ;  /* 0x000f9800011a7983 */ /* 0x000ee80000300800 */
[----:B------:R-:W3:Y:S01]  /*40100*/  LDL.LU R27, [R1+0xf9c] ;  /* 0x000f9c00011b7983 */ /* 0x000ee20000300800 */
[----:B0-----:R-:W-:-:S03]  /*40110*/  IMAD.MOV.U32 R21, RZ, RZ, R0 ;  /* 0x000000ffff157224 */ /* 0x001fc600078e0000 */
[----:B---3--:R-:W-:Y:S04]  /*40120*/  STL.64 [R1+0x2ee8], R26 ;  /* 0x002ee81a01007387 */ /* 0x008fe80000100a00 */
[----:B--2---:R0:W-:Y:S04]  /*40130*/  STL.64 [R1+0x2ee0], R24 ;  /* 0x002ee01801007387 */ /* 0x0041e80000100a00 */
[----:B------:R-:W2:Y:S04]  /*40140*/  LDL R22, [R1+0x10] ;  /* 0x0000100001167983 */ /* 0x000ea80000100800 */
[----:B------:R-:W2:Y:S04]  /*40150*/  LDL R23, [R1+0x14] ;  /* 0x0000140001177983 */ /* 0x000ea80000100800 */
[----:B------:R-:W3:Y:S04]  /*40160*/  LDL R20, [R1+0x18] ;  /* 0x0000180001147983 */ /* 0x000ee80000100800 */
[----:B------:R-:W4:Y:S04]  /*40170*/  LDL.LU R0, [R1+0x30f0] ;  /* 0x0030f00001007983 */ /* 0x000f280000300800 */
[----:B--2---:R1:W-:Y:S04]  /*40180*/  STL.64 [R1+0x2ef8], R22 ;  /* 0x002ef81601007387 */ /* 0x0043e80000100a00 */
[----:B---3--:R-:W-:Y:S04]  /*40190*/  STL.64 [R1+0x2ef0], R20 ;  /* 0x002ef01401007387 */ /* 0x008fe80000100a00 */
[----:B0-----:R-:W2:Y:S04]  /*401a0*/  LDL.LU R24, [R1+0xfb0] ;  /* 0x000fb00001187983 */ /* 0x001ea80000300800 */
[----:B------:R-:W2:Y:S04]  /*401b0*/  LDL.LU R25, [R1+0xfb4] ;  /* 0x000fb40001197983 */ /* 0x000ea80000300800 */
[----:B------:R-:W3:Y:S04]  /*401c0*/  LDL.LU R26, [R1+0xfb8] ;  /* 0x000fb800011a7983 */ /* 0x000ee80000300800 */
[----:B------:R-:W3:Y:S04]  /*401d0*/  LDL.LU R27, [R1+0xfbc] ;  /* 0x000fbc00011b7983 */ /* 0x000ee80000300800 */
[----:B---3--:R-:W-:Y:S04]  /*401e0*/  STL.64 [R1+0x2f08], R26 ;  /* 0x002f081a01007387 */ /* 0x008fe80000100a00 */
[----:B--2---:R0:W-:Y:S04]  /*401f0*/  STL.64 [R1+0x2f00], R24 ;  /* 0x002f001801007387 */ /* 0x0041e80000100a00 */
[----:B-1----:R-:W2:Y:S01]  /*40200*/  LDL R22, [R1+0x20] ;  /* 0x0000200001167983 */ /* 0x002ea20000100800 */
[----:B----4-:R-:W-:-:S03]  /*40210*/  IMAD.MOV.U32 R23, RZ, RZ, R0 ;  /* 0x000000ffff177224 */ /* 0x010fc600078e0000 */
[----:B------:R-:W3:Y:S04]  /*40220*/  LDL.LU R0, [R1+0x30ec] ;  /* 0x0030ec0001007983 */ /* 0x000ee80000300800 */
[----:B--2---:R-:W-:Y:S04]  /*40230*/  STL.64 [R1+0x2f10], R22 ;  /* 0x002f101601007387 */ /* 0x004fe80000100a00 */
[----:B0-----:R-:W2:Y:S04]  /*40240*/  LDL.LU R24, [R1+0xfc0] ;  /* 0x000fc00001187983 */ /* 0x001ea80000300800 */
[----:B------:R-:W2:Y:S04]  /*40250*/  LDL.LU R25, [R1+0xfc4] ;  /* 0x000fc40001197983 */ /* 0x000ea80000300800 */
[----:B------:R-:W4:Y:S04]  /*40260*/  LDL.LU R26, [R1+0xfc8] ;  /* 0x000fc800011a7983 */ /* 0x000f280000300800 */
[----:B------:R-:W4:Y:S01]  /*40270*/  LDL.LU R27, [R1+0xfcc] ;  /* 0x000fcc00011b7983 */ /* 0x000f220000300800 */
[----:B---3--:R-:W-:-:S03]  /*40280*/  IMAD.MOV.U32 R21, RZ, RZ, R0 ;  /* 0x000000ffff157224 */ /* 0x008fc600078e0000 */
[----:B----4-:R-:W-:Y:S04]  /*40290*/  STL.64 [R1+0x2f20], R26 ;  /* 0x002f201a01007387 */ /* 0x010fe80000100a00 */
[----:B--2---:R0:W-:Y:S04]  /*402a0*/  STL.64 [R1+0x2f18], R24 ;  /* 0x002f181801007387 */ /* 0x0041e80000100a00 */
[----:B------:R-:W2:Y:S04]  /*402b0*/  LDL R20, [R1+0x28] ;  /* 0x0000280001147983 */ /* 0x000ea80000100800 */
[----:B------:R-:W3:Y:S04]  /*402c0*/  LDL.LU R0, [R1+0x30e8] ;  /* 0x0030e80001007983 */ /* 0x000ee80000300800 */
[----:B--2---:R1:W-:Y:S04]  /*402d0*/  STL.64 [R1+0x2f28], R20 ;  /* 0x002f281401007387 */ /* 0x0043e80000100a00 */
[----:B0-----:R-:W2:Y:S04]  /*402e0*/  LDL.LU R24, [R1+0xfd0] ;  /* 0x000fd00001187983 */ /* 0x001ea80000300800 */
[----:B------:R-:W2:Y:S04]  /*402f0*/  LDL.LU R25, [R1+0xfd4] ;  /* 0x000fd40001197983 */ /* 0x000ea80000300800 */
[----:B------:R-:W4:Y:S04]  /*40300*/  LDL.LU R26, [R1+0xfd8] ;  /* 0x000fd800011a7983 */ /* 0x000f280000300800 */
[----:B------:R-:W4:Y:S04]  /*40310*/  LDL.LU R27, [R1+0xfdc] ;  /* 0x000fdc00011b7983 */ /* 0x000f280000300800 */
[----:B----4-:R-:W-:Y:S04]  /*40320*/  STL.64 [R1+0x2f38], R26 ;  /* 0x002f381a01007387 */ /* 0x010fe80000100a00 */
[----:B--2---:R0:W-:Y:S04]  /*40330*/  STL.64 [R1+0x2f30], R24 ;  /* 0x002f301801007387 */ /* 0x0041e80000100a00 */
[----:B------:R-:W2:Y:S04]  /*40340*/  LDL R22, [R1+0x30] ;  /* 0x0000300001167983 */ /* 0x000ea80000100800 */
[----:B------:R-:W2:Y:S04]  /*40350*/  LDL R23, [R1+0x34] ;  /* 0x0000340001177983 */ /* 0x000ea80000100800 */
[----:B-1----:R-:W4:Y:S01]  /*40360*/  LDL R20, [R1+0x38] ;  /* 0x0000380001147983 */ /* 0x002f220000100800 */
[----:B---3--:R-:W-:-:S03]  /*40370*/  IMAD.MOV.U32 R21, RZ, RZ, R0 ;  /* 0x000000ffff157224 */ /* 0x008fc600078e0000 */
[----:B------:R-:W3:Y:S04]  /*40380*/  LDL.LU R0, [R1+0x30e4] ;  /* 0x0030e40001007983 */ /* 0x000ee80000300800 */
[----:B--2---:R1:W-:Y:S04]  /*40390*/  STL.64 [R1+0x2f40], R22 ;  /* 0x002f401601007387 */ /* 0x0043e80000100a00 */
[----:B----4-:R-:W-:Y:S04]  /*403a0*/  STL.64 [R1+0x2f58], R20 ;  /* 0x002f581401007387 */ /* 0x010fe80000100a00 */
[----:B0-----:R-:W2:Y:S04]  /*403b0*/  LDL.LU R24, [R1+0xfe0] ;  /* 0x000fe00001187983 */ /* 0x001ea80000300800 */
[----:B------:R-:W2:Y:S04]  /*403c0*/  LDL.LU R25, [R1+0xfe4] ;  /* 0x000fe40001197983 */ /* 0x000ea80000300800 */
[----:B------:R-:W4:Y:S04]  /*403d0*/  LDL.LU R26, [R1+0xfe8] ;  /* 0x000fe800011a7983 */ /* 0x000f280000300800 */
[----:B------:R-:W4:Y:S04]  /*403e0*/  LDL.LU R27, [R1+0xfec] ;  /* 0x000fec00011b7983 */ /* 0x000f280000300800 */
[----:B-1----:R-:W2:Y:S01]  /*403f0*/  LDL R22, [R1+0x40] ;  /* 0x0000400001167983 */ /* 0x002ea20000100800 */
[----:B---3--:R-:W-:-:S03]  /*40400*/  IMAD.MOV.U32 R23, RZ, RZ, R0 ;  /* 0x000000ffff177224 */ /* 0x008fc600078e0000 */
[----:B------:R-:W3:Y:S04]  /*40410*/  LDL.LU R0, [R1+0x30e0] ;  /* 0x0030e00001007983 */ /* 0x000ee80000300800 */
[----:B--2---:R-:W-:Y:S04]  /*40420*/  STL.64 [R1+0x2f70], R22 ;  /* 0x002f701601007387 */ /* 0x004fe80000100a00 */
[----:B----4-:R-:W-:Y:S04]  /*40430*/  STL.64 [R1+0x2f50], R26 ;  /* 0x002f501a01007387 */ /* 0x010fe80000100a00 */
[----:B------:R0:W-:Y:S04]  /*40440*/  STL.64 [R1+0x2f48], R24 ;  /* 0x002f481801007387 */ /* 0x0001e80000100a00 */
[----:B0-----:R-:W2:Y:S04]  /*40450*/  LDL.LU R24, [R1+0xff0] ;  /* 0x000ff00001187983 */ /* 0x001ea80000300800 */
[----:B------:R-:W2:Y:S04]  /*40460*/  LDL.LU R25, [R1+0xff4] ;  /* 0x000ff40001197983 */ /* 0x000ea80000300800 */
[----:B------:R-:W4:Y:S04]  /*40470*/  LDL.LU R26, [R1+0xff8] ;  /* 0x000ff800011a7983 */ /* 0x000f280000300800 */
[----:B------:R-:W4:Y:S04]  /*40480*/  LDL.LU R27, [R1+0xffc] ;  /* 0x000ffc00011b7983 */ /* 0x000f280000300800 */
[----:B------:R-:W2:Y:S01]  /*40490*/  LDL R20, [R1+0x48] ;  /* 0x0000480001147983 */ /* 0x000ea20000100800 */
        /* <DEDUP_REMOVED lines=29> */
[----:B------:R-:W2:Y:S04]  /*40670*/  LDL R22, [R1+0x60] ;  /* 0x0000600001167983 */ /* 0x000ea80000100800 */
[----:B------:R-:W2:Y:S04]  /*40680*/  LDL R23, [R1+0x64] ;  /* 0x0000640001177983 */ /* 0x000ea80000100800 */
[----:B------:R-:W4:Y:S01]  /*40690*/  LDL R20, [R1+0x68] ;  /* 0x0000680001147983 */ /* 0x000f220000100800 */
[----:B---3--:R-:W-:-:S03]  /*406a0*/  IMAD.MOV.U32 R21, RZ, RZ, R0 ;  /* 0x000000ffff157224 */ /* 0x008fc600078e0000 */
[----:B------:R-:W3:Y:S04]  /*406b0*/  LDL.LU R0, [R1+0x30d0] ;  /* 0x0030d00001007983 */ /* 0x000ee80000300800 */
[----:B--2---:R-:W-:Y:S04]  /*406c0*/  STL.64 [R1+0x2fd0], R22 ;  /* 0x002fd01601007387 */ /* 0x004fe80000100a00 */
[----:B----4-:R-:W-:Y:S04]  /*406d0*/  STL.64 [R1+0x2fe8], R20 ;  /* 0x002fe81401007387 */ /* 0x010fe80000100a00 */
[----:B------:R-:W-:Y:S04]  /*406e0*/  STL.64 [R1+0x2fb0], R26 ;  /* 0x002fb01a01007387 */ /* 0x000fe80000100a00 */
        /* <DEDUP_REMOVED lines=68> */
[----:B------:R-:W3:Y:S04]  /*40b30*/  LDL R20, [R1+0xb0] ;  /* 0x0000b00001147983 */ /* 0x000ee80000100800 */
[----:B------:R-:W3:Y:S04]  /*40b40*/  LDL.LU R12, [R1+0x10e0] ;  /* 0x0010e000010c7983 */ /* 0x000ee80000300800 */
[----:B------:R-:W3:Y:S04]  /*40b50*/  LDL.LU R13, [R1+0x10e4] ;  /* 0x0010e400010d7983 */ /* 0x000ee80000300800 */
[----:B------:R-:W3:Y:S04]  /*40b60*/  LDL.LU R14, [R1+0x10e8] ;  /* 0x0010e800010e7983 */ /* 0x000ee80000300800 */
[----:B------:R-:W3:Y:S04]  /*40b70*/  LDL.LU R15, [R1+0x10ec] ;  /* 0x0010ec00010f7983 */ /* 0x000ee80000300800 */
[----:B----4-:R-:W-:Y:S04]  /*40b80*/  STL.64 [R1+0x3058], R26 ;  /* 0x0030581a01007387 */ /* 0x010fe80000100a00 */
[----:B--2---:R0:W-:Y:S04]  /*40b90*/  STL.64 [R1+0x3050], R24 ;  /* 0x0030501801007387 */ /* 0x0041e80000100a00 */
[----:B0-----:R-:W2:Y:S04]  /*40ba0*/  LDL.LU R24, [R1+0x10a0] ;  /* 0x0010a00001187983 */ /* 0x001ea80000300800 */
[----:B------:R-:W2:Y:S04]  /*40bb0*/  LDL.LU R25, [R1+0x10a4] ;  /* 0x0010a40001197983 */ /* 0x000ea80000300800 */
[----:B------:R-:W4:Y:S04]  /*40bc0*/  LDL.LU R26, [R1+0x10a8] ;  /* 0x0010a800011a7983 */ /* 0x000f280000300800 */
[----:B------:R-:W4:Y:S04]  /*40bd0*/  LDL.LU R27, [R1+0x10ac] ;  /* 0x0010ac00011b7983 */ /* 0x000f280000300800 */
        /* <DEDUP_REMOVED lines=11> */
[----:B------:R-:W4:Y:S01]  /*40c90*/  LDL.LU R27, [R1+0x10cc] ;  /* 0x0010cc00011b7983 */ /* 0x000f220000300800 */
[----:B------:R-:W-:-:S02]  /*40ca0*/  F2FP.F16.E4M3.UNPACK_B R2, R2.H1 ;  /* 0x00000002ff02723e */ /* 0x000fc400030006ff */
[----:B------:R-:W-:-:S07]  /*40cb0*/  F2FP.F16.E4M3.UNPACK_B R3, R3.H1 ;  /* 0x00000003ff03723e */ /* 0x000fce00030006ff */
[----:B---3--:R-:W-:Y:S01]  /*40cc0*/  HMMA.16816.F32 R16, R16, R2, R12 ;  /* 0x000000021010723c */ /* 0x008fe2000000180c */
[----:B----4-:R-:W-:Y:S04]  /*40cd0*/  STL.64 [R1+0x30a0], R26 ;  /* 0x0030a01a01007387 */ /* 0x010fe80000100a00 */
[----:B--2---:R0:W-:Y:S04]  /*40ce0*/  STL.64 [R1+0x3098], R24 ;  /* 0x0030981801007387 */ /* 0x0041e80000100a00 */
        /* <DEDUP_REMOVED lines=8> */
[----:B------:R-:W-:Y:S04]  /*40d70*/  STL.64 [R1+0x2e48], R6 ;  /* 0x002e480601007387 */ /* 0x000fe80000100a00 */
[----:B------:R0:W-:Y:S04]  /*40d80*/  STL.64 [R1+0x2e40], R4 ;  /* 0x002e400401007387 */ /* 0x0001e80000100a00 */
[----:B0-----:R-:W4:Y:S04]  /*40d90*/  LDL.LU R4, [R1+0xf40] ;  /* 0x000f400001047983 */ /* 0x001f280000300800 */
[----:B------:R-:W4:Y:S04]  /*40da0*/  LDL.LU R5, [R1+0xf44] ;  /* 0x000f440001057983 */ /* 0x000f280000300800 */
[----:B------:R-:W4:Y:S04]  /*40db0*/  LDL.LU R6, [R1+0xf48] ;  /* 0x000f480001067983 */ /* 0x000f280000300800 */
[----:B------:R-:W4:Y:S04]  /*40dc0*/  LDL.LU R7, [R1+0xf4c] ;  /* 0x000f4c0001077983 */ /* 0x000f280000300800 */
[----:B------:R-:W2:Y:S04]  /*40dd0*/  LDL.LU.64 R14, [R1+0x30b0] ;  /* 0x0030b000010e7983 */ /* 0x000ea80000300a00 */
[----:B------:R-:W2:Y:S01]  /*40de0*/  LDL.LU.64 R12, [R1+0x30a8] ;  /* 0x0030a800010c7983 */ /* 0x000ea20000300a00 */
[----:B------:R-:W-:-:S03]  /*40df0*/  IMAD.MOV.U32 R21, RZ, RZ, R0 ;  /* 0x000000ffff157224 */ /* 0x000fc600078e0000 */
[----:B------:R0:W-:Y:S04]  /*40e00*/  STL.64 [R1+0x10e0], R16 ;  /* 0x0010e01001007387 */ /* 0x0001e80000100a00 */
[----:B------:R1:W-:Y:S04]  /*40e10*/  STL.64 [R1+0x10e8], R18 ;  /* 0x0010e81201007387 */ /* 0x0003e80000100a00 */
[----:B0-----:R-:W4:Y:S04]  /*40e20*/  LDL.LU R16, [R1+0xf50] ;  /* 0x000f500001107983 */ /* 0x001f280000300800 */
[----:B------:R-:W4:Y:S04]  /*40e30*/  LDL.LU R17, [R1+0xf54] ;  /* 0x000f540001117983 */ /* 0x000f280000300800 */
[----:B-1----:R-:W4:Y:S04]  /*40e40*/  LDL.LU R18, [R1+0xf58] ;  /* 0x000f580001127983 */ /* 0x002f280000300800 */
        /* <DEDUP_REMOVED lines=133> */
[----:B0-----:R-:W2:Y:S04]  /*416a0*/  LDL.LU.64 R26, [R1+0x2ee8] ;  /* 0x002ee800011a7983 */ /* 0x001ea80000300a00 */
[----:B------:R-:W2:Y:S04]  /*416b0*/  LDL.LU.64 R24, [R1+0x2ee0] ;  /* 0x002ee00001187983 */ /* 0x000ea80000300a00 */
[----:B------:R-:W2:Y:S04]  /*416c0*/  LDL.LU.64 R10, [R1+0x2ed8] ;  /* 0x002ed800010a7983 */ /* 0x000ea80000300a00 */
[----:B------:R-:W3:Y:S04]  /*416d0*/  LDL.LU.64 R8, [R1+0x2ed0] ;  /* 0x002ed00001087983 */ /* 0x000ee80000300a00 */
        /* <DEDUP_REMOVED lines=14> */
[----:B------:R-:W-:Y:S04]  /*417c0*/  STL.64 [R1+0xf80], R8 ;  /* 0x000f800801007387 */ /* 0x000fe80000100a00 */
[----:B------:R0:W-:Y:S04]  /*417d0*/  STL.64 [R1+0xf88], R10 ;  /* 0x000f880a01007387 */ /* 0x0001e80000100a00 */
[----:B0-----:R-:W4:Y:S01]  /*417e0*/  LDL.LU.64 R10, [R1+0x2e98] ;  /* 0x002e9800010a7983 */ /* 0x001f220000300a00 */
[----:B--2---:R-:W-:-:S15]  /*417f0*/  HMMA.16816.F32 R24, R12, R28, R24 ;  /* 0x0000001c0c18723c */ /* 0x004fde0000001818 */
[----:B------:R-:W-:-:S08]  /*41800*/  NOP ;  /* 0x0000000000007918 */ /* 0x000fd00000000000 */
[----:B------:R-:W-:Y:S04]  /*41810*/  STL.64 [R1+0xf70], R24 ;  /* 0x000f701801007387 */ /* 0x000fe80000100a00 */
[----:B------:R0:W-:Y:S04]  /*41820*/  STL.64 [R1+0xf78], R26 ;  /* 0x000f781a01007387 */ /* 0x0001e80000100a00 */
[----:B0-----:R-:W3:Y:S04]  /*41830*/  LDL.LU.64 R26, [R1+0x2e90] ;  /* 0x002e9000011a7983 */ /* 0x001ee80000300a00 */
[----:B------:R-:W4:Y:S04]  /*41840*/  LDL.LU.64 R24, [R1+0x2e88] ;  /* 0x002e880001187983 */ /* 0x000f280000300a00 */
[----:B------:R-:W-:Y:S01]  /*41850*/  STL.64 [R1+0x2d18], R28 ;  /* 0x002d181c01007387 */ /* 0x000fe20000100a00 */
[----:B---3--:R-:W-:-:S15]  /*41860*/  HMMA.16816.F32 R20, R12, R26, R20 ;  /* 0x0000001a0c14723c */ /* 0x008fde0000001814 */
[----:B------:R-:W-:-:S08]  /*41870*/  NOP ;  /* 0x0000000000007918 */ /* 0x000fd00000000000 */
[----:B------:R-:W-:Y:S04]  /*41880*/  STL.64 [R1+0xf60], R20 ;  /* 0x000f601401007387 */ /* 0x000fe80000100a00 */
[----:B------:R0:W-:Y:S04]  /*41890*/  STL.64 [R1+0xf68], R22 ;  /* 0x000f681601007387 */ /* 0x0001e80000100a00 */
[----:B0-----:R-:W2:Y:S01]  /*418a0*/  LDL.LU.64 R22, [R1+0x2e80] ;  /* 0x002e800001167983 */ /* 0x001ea20000300a00 */
[----:B----4-:R-:W-:Y:S03]  /*418b0*/  HMMA.16816.F32 R16, R12, R24, R16 ;  /* 0x000000180c10723c */ /* 0x010fe60000001810 */
[----:B------:R-:W3:Y:S04]  /*418c0*/  LDL.LU.64 R20, [R1+0x2e78] ;  /* 0x002e780001147983 */ /* 0x000ee80000300a00 */
[----:B------:R-:W-:Y:S04]  /*418d0*/  STL.64 [R1+0x2d10], R26 ;  /* 0x002d101a01007387 */ /* 0x000fe80000100a00 */
[----:B------:R0:W-:-:S12]  /*418e0*/  STL.64 [R1+0x2d08], R24 ;  /* 0x002d081801007387 */ /* 0x0001d80000100a00 */
[----:B------:R1:W-:Y:S04]  /*418f0*/  STL.64 [R1+0xf50], R16 ;  /* 0x000f501001007387 */ /* 0x0003e80000100a00 */
[----:B------:R-:W-:Y:S04]  /*41900*/  STL.64 [R1+0xf58], R18 ;  /* 0x000f581201007387 */ /* 0x000fe80000100a00 */
[----:B0-----:R-:W4:Y:S01]  /*41910*/  LDL.LU R24, [R1+0xed0] ;  /* 0x000ed00001187983 */ /* 0x001f220000300800 */
[----:B--2---:R-:W-:-:S15]  /*41920*/  HMMA.16816.F32 R4, R12, R22, R4 ;  /* 0x000000160c04723c */ /* 0x004fde0000001804 */
[----:B------:R-:W-:-:S08]  /*41930*/  NOP ;  /* 0x0000000000007918 */ /* 0x000fd00000000000 */
[----:B------:R-:W-:Y:S04]  /*41940*/  STL.64 [R1+0xf40], R4 ;  /* 0x000f400401007387 */ /* 0x000fe80000100a00 */
[----:B------:R-:W-:Y:S04]  /*41950*/  STL.64 [R1+0xf48], R6 ;  /* 0x000f480601007387 */ /* 0x000fe80000100a00 */
[----:B------:R-:W4:Y:S04]  /*41960*/  LDL.LU R25, [R1+0xed4] ;  /* 0x000ed40001197983 */ /* 0x000f280000300800 */
[----:B------:R-:W2:Y:S04]  /*41970*/  LDL.LU R26, [R1+0xed8] ;  /* 0x000ed800011a7983 */ /* 0x000ea80000300800 */
[----:B------:R-:W2:Y:S04]  /*41980*/  LDL.LU R27, [R1+0xedc] ;  /* 0x000edc00011b7983 */ /* 0x000ea80000300800 */
[----:B------:R-:W3:Y:S04]  /*41990*/  LDL.LU R8, [R1+0x1ef0] ;  /* 0x001ef00001087983 */ /* 0x000ee80000300800 */
[----:B-1----:R-:W4:Y:S04]  /*419a0*/  LDL.LU R16, [R1+0x1eec] ;  /* 0x001eec0001107983 */ /* 0x002f280000300800 */
[----:B------:R-:W3:Y:S04]  /*419b0*/  LDL.LU R9, [R1+0x1ef8] ;  /* 0x001ef80001097983 */ /* 0x000ee80000300800 */
[----:B------:R-:W-:Y:S04]  /*419c0*/  STL.64 [R1+0x2e70], R10 ;  /* 0x002e700a01007387 */ /* 0x000fe80000100a00 */
[----:B---3--:R0:W-:Y:S04]  /*419d0*/  STL.64 [R1+0x2e68], R8 ;  /* 0x002e680801007387 */ /* 0x0081e80000100a00 */
[----:B0-----:R-:W3:Y:S04]  /*419e0*/  LDL.LU R8, [R1+0xf30] ;  /* 0x000f300001087983 */ /* 0x001ee80000300800 */
[----:B------:R-:W3:Y:S04]  /*419f0*/  LDL.LU R9, [R1+0xf34] ;  /* 0x000f340001097983 */ /* 0x000ee80000300800 */
[----:B------:R-:W3:Y:S04]  /*41a00*/  LDL.LU R10, [R1+0xf38] ;  /* 0x000f3800010a7983 */ /* 0x000ee80000300800 */
[----:B------:R-:W3:Y:S04]  /*41a10*/  LDL.LU R11, [R1+0xf3c] ;  /* 0x000f3c00010b7983 */ /* 0x000ee80000300800 */
[----:B------:R-:W3:Y:S04]  /*41a20*/  LDL.LU R17, [R1+0x1ef4] ;  /* 0x001ef40001117983 */ /* 0x000ee80000300800 */
[----:B------:R-:W2:Y:S04]  /*41a30*/  LDL.LU R4, [R1+0xf10] ;  /* 0x000f100001047983 */ /* 0x000ea80000300800 */
[----:B------:R-:W2:Y:S04]  /*41a40*/  LDL.LU R5, [R1+0xf14] ;  /* 0x000f140001057983 */ /* 0x000ea80000300800 */
[----:B------:R-:W4:Y:S04]  /*41a50*/  LDL.LU R6, [R1+0xf18] ;  /* 0x000f180001067983 */ /* 0x000f280000300800 */
[----:B------:R-:W4:Y:S04]  /*41a60*/  LDL.LU R7, [R1+0xf1c] ;  /* 0x000f1c0001077983 */ /* 0x000f280000300800 */
[----:B----4-:R-:W-:Y:S04]  /*41a70*/  STL.64 [R1+0x2e60], R6 ;  /* 0x002e600601007387 */ /* 0x010fe80000100a00 */
[----:B--2---:R0:W-:Y:S04]  /*41a80*/  STL.64 [R1+0x2e58], R4 ;  /* 0x002e580401007387 */ /* 0x0041e80000100a00 */
[----:B0-----:R-:W2:Y:S04]  /*41a90*/  LDL.LU R4, [R1+0xf20] ;  /* 0x000f200001047983 */ /* 0x001ea80000300800 */
[----:B------:R-:W2:Y:S04]  /*41aa0*/  LDL.LU R5, [R1+0xf24] ;  /* 0x000f240001057983 */ /* 0x000ea80000300800 */
[----:B------:R-:W2:Y:S04]  /*41ab0*/  LDL.LU R6, [R1+0xf28] ;  /* 0x000f280001067983 */ /* 0x000ea80000300800 */
[----:B------:R-:W2:Y:S04]  /*41ac0*/  LDL.LU R7, [R1+0xf2c] ;  /* 0x000f2c0001077983 */ /* 0x000ea80000300800 */
        /* <DEDUP_REMOVED lines=9> */
[C---:B---3--:R-:W-:Y:S03]  /*41b60*/  HMMA.16816.F32 R8, R12.reuse, R20, R8 ;  /* 0x000000140c08723c */ /* 0x048fe60000001808 */
[----:B----4-:R-:W-:Y:S04]  /*41b70*/  STL.64 [R1+0x2e28], R26 ;  /* 0x002e281a01007387 */ /* 0x010fe80000100a00 */
[----:B--2---:R0:W-:Y:S04]  /*41b80*/  STL.64 [R1+0x2e20], R24 ;  /* 0x002e201801007387 */ /* 0x0041e80000100a00 */
[----:B0-----:R-:W2:Y:S04]  /*41b90*/  LDL.LU R24, [R1+0x1190] ;  /* 0x0011900001187983 */ /* 0x001ea80000300800 */
[----:B------:R-:W2:Y:S04]  /*41ba0*/  LDL.LU R25, [R1+0x1194] ;  /* 0x0011940001197983 */ /* 0x000ea80000300800 */
[----:B------:R-:W3:Y:S04]  /*41bb0*/  LDL.LU R26, [R1+0x1198] ;  /* 0x00119800011a7983 */ /* 0x000ee80000300800 */
[----:B------:R-:W3:Y:S04]  /*41bc0*/  LDL.LU R27, [R1+0x119c] ;  /* 0x00119c00011b7983 */ /* 0x000ee80000300800 */
[----:B---3--:R-:W-:Y:S04]  /*41bd0*/  STL.64 [R1+0x2e38], R26 ;  /* 0x002e381a01007387 */ /* 0x008fe80000100a00 */
[----:B--2---:R0:W-:Y:S04]  /*41be0*/  STL.64 [R1+0x2e30], R24 ;  /* 0x002e301801007387 */ /* 0x0041e80000100a00 */
[----:B0-----:R-:W2:Y:S04]  /*41bf0*/  LDL.LU R24, [R1+0x11a0] ;  /* 0x0011a00001187983 */ /* 0x001ea80000300800 */
[----:B------:R-:W2:Y:S04]  /*41c00*/  LDL.LU R25, [R1+0x11a4] ;  /* 0x0011a40001197983 */ /* 0x000ea80000300800 */
[----:B------:R-:W2:Y:S04]  /*41c10*/  LDL.LU R26, [R1+0x11a8] ;  /* 0x0011a800011a7983 */ /* 0x000ea80000300800 */
[----:B------:R-:W2:Y:S04]  /*41c20*/  LDL.LU R27, [R1+0x11ac] ;  /* 0x0011ac00011b7983 */ /* 0x000ea80000300800 */
[----:B------:R-:W3:Y:S04]  /*41c30*/  LDL.64 R28, [R1+0x98] ;  /* 0x00009800011c7983 */ /* 0x000ee80000100a00 */
[----:B------:R-:W-:Y:S04]  /*41c40*/  STL.64 [R1+0xf30], R8 ;  /* 0x000f300801007387 */ /* 0x000fe80000100a00 */
[----:B------:R0:W-:Y:S04]  /*41c50*/  STL.64 [R1+0xf38], R10 ;  /* 0x000f380a01007387 */ /* 0x0001e80000100a00 */
[----:B0-----:R-:W4:Y:S04]  /*41c60*/  LDL.LU.64 R10, [R1+0x2e70] ;  /* 0x002e7000010a7983 */ /* 0x001f280000300a00 */
[----:B------:R-:W2:Y:S04]  /*41c70*/  LDL.LU.64 R8, [R1+0x2e68] ;  /* 0x002e680001087983 */ /* 0x000ea80000300a00 */
[----:B------:R0:W-:Y:S04]  /*41c80*/  STL.64 [R1+0x2cf0], R22 ;  /* 0x002cf01601007387 */ /* 0x0001e80000100a00 */
[----:B0-----:R-:W3:Y:S04]  /*41c90*/  LDL.64 R22, [R1+0xa0] ;  /* 0x0000a00001167983 */ /* 0x001ee80000100a00 */
[----:B------:R0:W-:Y:S04]  /*41ca0*/  STL.64 [R1+0x2ce8], R20 ;  /* 0x002ce81401007387 */ /* 0x0001e80000100a00 */
[----:B0-----:R-:W3:Y:S01]  /*41cb0*/  LDL.64 R20, [R1+0xb0] ;  /* 0x0000b00001147983 */ /* 0x001ee20000100a00 */
[----:B----4-:R-:W-:Y:S01]  /*41cc0*/  HMMA.16816.F32 R4, R12, R10, R4 ;  /* 0x0000000a0c04723c */ /* 0x010fe20000001804 */
[----:B--2---:R-:W-:-:S02]  /*41cd0*/  IMAD R16, R16, 0x100, R8 ;  /* 0x0000010010107824 */ /* 0x004fc400078e0208 */
[----:B------:R-:W-:-:S15]  /*41ce0*/  IMAD R17, R17, 0x100, R9 ;  /* 0x0000010011117824 */ /* 0x000fde00078e0209 */
[----:B------:R-:W-:-:S05]  /*41cf0*/  NOP ;  /* 0x0000000000007918 */ /* 0x000fca0000000000 */
[----:B------:R-:W-:Y:S04]  /*41d00*/  STL.64 [R1+0xf20], R4 ;  /* 0x000f200401007387 */ /* 0x000fe80000100a00 */
[----:B------:R0:W-:Y:S04]  /*41d10*/  STL.64 [R1+0xf28], R6 ;  /* 0x000f280601007387 */ /* 0x0001e80000100a00 */
[----:B0-----:R-:W2:Y:S04]  /*41d20*/  LDL.LU.64 R6, [R1+0x2e60] ;  /* 0x002e600001067983 */ /* 0x001ea80000300a00 */
[----:B------:R-:W2:Y:S04]  /*41d30*/  LDL.LU.64 R4, [R1+0x2e58] ;  /* 0x002e580001047983 */ /* 0x000ea80000300a00 */
[----:B------:R-:W2:Y:S04]  /*41d40*/  LDL.LU R8, [R1+0x2e54] ;  /* 0x002e540001087983 */ /* 0x000ea80000300800 */
[----:B------:R-:W2:Y:S02]  /*41d50*/  LDL.LU R9, [R1+0x2e50] ;  /* 0x002e500001097983 */ /* 0x000ea40000300800 */
[----:B--2---:R-:W-:-:S15]  /*41d60*/  HMMA.16816.F32 R4, R12, R8, R4 ;  /* 0x000000080c04723c */ /* 0x004fde0000001804 */
[----:B------:R-:W-:-:S08]  /*41d70*/  NOP ;  /* 0x0000000000007918 */ /* 0x000fd00000000000 */
[----:B------:R-:W-:Y:S04]  /*41d80*/  STL.64 [R1+0xf10], R4 ;  /* 0x000f100401007387 */ /* 0x000fe80000100a00 */
[----:B------:R0:W-:Y:S04]  /*41d90*/  STL.64 [R1+0xf18], R6 ;  /* 0x000f180601007387 */ /* 0x0001e80000100a00 */
[----:B0-----:R-:W2:Y:S04]  /*41da0*/  LDL.LU.64 R6, [R1+0x2e48] ;  /* 0x002e480001067983 */ /* 0x001ea80000300a00 */
[----:B------:R-:W4:Y:S04]  /*41db0*/  LDL.LU.64 R4, [R1+0x2e40] ;  /* 0x002e400001047983 */ /* 0x000f280000300a00 */
[----:B------:R0:W-:Y:S04]  /*41dc0*/  STL [R1+0x2cb4], R8 ;  /* 0x002cb40801007387 */ /* 0x0001e80000100800 */
[----:B0-----:R-:W3:Y:S04]  /*41dd0*/  LDL.LU R8, [R1+0x1f00] ;  /* 0x001f000001087983 */ /* 0x001ee80000300800 */
[----:B------:R-:W-:Y:S01]  /*41de0*/  STL [R1+0x2cb0], R9 ;  /* 0x002cb00901007387 */ /* 0x000fe20000100800 */
        /* <DEDUP_REMOVED lines=11> */
[----:B------:R-:W2:Y:S04]  /*41ea0*/  LDL.LU.64 R24, [R1+0x2e20] ;  /* 0x002e200001187983 */ /* 0x000ea80000300a00 */
[----:B------:R-:W-:Y:S04]  /*41eb0*/  STL.64 [R1+0x2ca8], R6 ;  /* 0x002ca80601007387 */ /* 0x000fe80000100a00 */
[----:B------:R0:W-:Y:S04]  /*41ec0*/  STL.64 [R1+0x2ca0], R4 ;  /* 0x002ca00401007387 */ /* 0x0001e80000100a00 */
[----:B0-----:R-:W4:Y:S04]  /*41ed0*/  LDL.LU R4, [R1+0xee0] ;  /* 0x000ee00001047983 */ /* 0x001f280000300800 */
[----:B------:R-:W4:Y:S04]  /*41ee0*/  LDL.LU R5, [R1+0xee4] ;  /* 0x000ee40001057983 */ /* 0x000f280000300800 */
[----:B------:R-:W4:Y:S04]  /*41ef0*/  LDL.LU R6, [R1+0xee8] ;  /* 0x000ee80001067983 */ /* 0x000f280000300800 */
[----:B------:R-:W4:Y:S01]  /*41f00*/  LDL.LU R7, [R1+0xeec] ;  /* 0x000eec0001077983 */ /* 0x000f220000300800 */
[----:B--2---:R-:W-:Y:S03]  /*41f10*/  HMMA.16816.F32 R12, R12, R2, R24 ;  /* 0x000000020c0c723c */ /* 0x004fe60000001818 */
[----:B------:R-:W2:Y:S04]  /*41f20*/  LDL.LU.64 R26, [R1+0x2e18] ;  /* 0x002e1800011a7983 */ /* 0x000ea80000300a00 */
[----:B------:R-:W2:-:S15]  /*41f30*/  LDL.LU.64 R24, [R1+0x2e10] ;  /* 0x002e100001187983 */ /* 0x000e9e0000300a00 */
[----:B------:R-:W-:-:S01]  /*41f40*/  NOP ;  /* 0x0000000000007918 */ /* 0x000fc20000000000 */
[----:B------:R0:W-:Y:S04]  /*41f50*/  STL.64 [R1+0xf00], R12 ;  /* 0x000f000c01007387 */ /* 0x0001e80000100a00 */
[----:B------:R1:W-:Y:S04]  /*41f60*/  STL.64 [R1+0xf08], R14 ;  /* 0x000f080e01007387 */ /* 0x0003e80000100a00 */
[----:B0-----:R-:W2:Y:S04]  /*41f70*/  LDL.LU R12, [R1+0xef0] ;  /* 0x000ef000010c7983 */ /* 0x001ea80000300800 */
[----:B------:R-:W2:Y:S04]  /*41f80*/  LDL.LU R13, [R1+0xef4] ;  /* 0x000ef400010d7983 */ /* 0x000ea80000300800 */
[----:B-1----:R-:W2:Y:S04]  /*41f90*/  LDL.LU R14, [R1+0xef8] ;  /* 0x000ef800010e7983 */ /* 0x002ea80000300800 */
[----:B------:R-:W2:Y:S01]  /*41fa0*/  LDL.LU R15, [R1+0xefc] ;  /* 0x000efc00010f7983 */ /* 0x000ea20000300800 */
[----:B---3--:R-:W-:-:S02]  /*41fb0*/  IMAD R18, R18, 0x100, R8 ;  /* 0x0000010012127824 */ /* 0x008fc400078e0208 */
[----:B------:R-:W-:Y:S01]  /*41fc0*/  IMAD R19, R0, 0x100, R19 ;  /* 0x0000010000137824 */ /* 0x000fe200078e0213 */
[----:B------:R-:W-:Y:S02]  /*41fd0*/  F2FP.F16.E4M3.UNPACK_B R16, R16 ;  /* 0x00000010ff10723e */ /* 0x000fe400020006ff */
[----:B------:R-:W-:Y:S02]  /*41fe0*/  F2FP.F16.E4M3.UNPACK_B R17, R17 ;  /* 0x00000011ff11723e */ /* 0x000fe400020006ff */
[----:B------:R-:W-:Y:S02]  /*41ff0*/  F2FP.F16.E4M3.UNPACK_B R18, R18 ;  /* 0x00000012ff12723e */ /* 0x000fe400020006ff */
[----:B------:R-:W-:-:S07]  /*42000*/  F2FP.F16.E4M3.UNPACK_B R19, R19 ;  /* 0x00000013ff13723e */ /* 0x000fce00020006ff */
[----:B----4-:R-:W-:Y:S01]  /*42010*/  HMMA.16816.F32 R4, R16, R22, R4 ;  /* 0x000000161004723c */ /* 0x010fe20000001804 */
[----:B------:R-:W-:Y:S01]  /*42020*/  IMAD.MOV.U32 R0, RZ, RZ, R21 ;  /* 0x000000ffff007224 */ /* 0x000fe200078e0015 */
[----:B------:R0:W-:Y:S04]  /*42030*/  STL [R1+0x2c24], R2 ;  /* 0x002c240201007387 */ /* 0x0001e80000100800 */
[----:B------:R1:W-:Y:S04]  /*42040*/  STL [R1+0x2c20], R3 ;  /* 0x002c200301007387 */ /* 0x0003e80000100800 */
[----:B------:R-:W-:Y:S01]  /*42050*/  STL [R1+0x2c28], R0 ;  /* 0x002c280001007387 */ /* 0x000fe20000100800 */
[----:B0-----:R-:W-:-:S02]  /*42060*/  IMAD.MOV.U32 R2, RZ, RZ, R22 ;  /* 0x000000ffff027224 */ /* 0x001fc400078e0016 */
[----:B-1----:R-:W-:Y:S01]  /*42070*/  IMAD.MOV.U32 R3, RZ, RZ, R23 ;  /* 0x000000ffff037224 */ /* 0x002fe200078e0017 */
[----:B--2---:R-:W-:-:S15]  /*42080*/  HMMA.16816.F32 R12, R16, R20, R12 ;  /* 0x00000014100c723c */ /* 0x004fde000000180c */
[----:B------:R-:W-:-:S08]  /*42090*/  NOP ;  /* 0x0000000000007918 */ /* 0x000fd00000000000 */
[----:B------:R-:W-:Y:S04]  /*420a0*/  STL.64 [R1+0xef0], R12 ;  /* 0x000ef00c01007387 */ /* 0x000fe80000100a00 */
[----:B------:R-:W-:Y:S04]  /*420b0*/  STL.64 [R1+0xef8], R14 ;  /* 0x000ef80e01007387 */ /* 0x000fe80000100a00 */
[----:B------:R-:W-:Y:S04]  /*420c0*/  STL.64 [R1+0xee0], R4 ;  /* 0x000ee00401007387 */ /* 0x000fe80000100a00 */
[----:B------:R0:W-:Y:S04]  /*420d0*/  STL.64 [R1+0xee8], R6 ;  /* 0x000ee80601007387 */ /* 0x0001e80000100a00 */
[----:B------:R-:W-:Y:S04]  /*420e0*/  STL [R1+0x2c30], R3 ;  /* 0x002c300301007387 */ /* 0x000fe80000100800 */
[----:B------:R-:W-:Y:S04]  /*420f0*/  STL [R1+0x2c2c], R2 ;  /* 0x002c2c0201007387 */ /* 0x000fe80000100800 */
[----:B------:R-:W2:Y:S01]  /*42100*/  LDL.64 R8, [R1+0x70] ;  /* 0x0000700001087983 */ /* 0x000ea20000100a00 */
[----:B0-----:R-:W-:-:S15]  /*42110*/  HMMA.16816.F32 R4, R16, R28, R24 ;  /* 0x0000001c1004723c */ /* 0x001fde0000001818 */
[----:B------:R-:W-:-:S08]  /*42120*/  NOP ;  /* 0x0000000000007918 */ /* 0x000fd00000000000 */
[----:B------:R-:W-:Y:S04]  /*42130*/  STL.64 [R1+0xed0], R4 ;  /* 0x000ed00401007387 */ /* 0x000fe80000100a00 */
[----:B------:R-:W-:Y:S04]  /*42140*/  STL.64 [R1+0xed8], R6 ;  /* 0x000ed80601007387 */ /* 0x000fe80000100a00 */
[----:B------:R-:W-:Y:S04]  /*42150*/  STL.64 [R1+0x2dc8], R10 ;  /* 0x002dc80a01007387 */ /* 0x000fe80000100a00 */
[----:B--2---:R0:W-:Y:S04]  /*42160*/  STL.64 [R1+0x2dc0], R8 ;  /* 0x002dc00801007387 */ /* 0x0041e80000100a00 */
[----:B------:R-:W2:Y:S04]  /*42170*/  LDL.LU R12, [R1+0xe70] ;  /* 0x000e7000010c7983 */ /* 0x000ea80000300800 */
[----:B------:R-:W2:Y:S04]  /*42180*/  LDL.LU R13, [R1+0xe74] ;  /* 0x000e7400010d7983 */ /* 0x000ea80000300800 */
[----:B------:R-:W3:Y:S04]  /*42190*/  LDL.LU R14, [R1+0xe78] ;  /* 0x000e7800010e7983 */ /* 0x000ee80000300800 */
[----:B------:R-:W3:Y:S04]  /*421a0*/  LDL.LU R15, [R1+0xe7c] ;  /* 0x000e7c00010f7983 */ /* 0x000ee80000300800 */
[----:B0-----:R-:W4:Y:S04]  /*421b0*/  LDL.LU R8, [R1+0xe90] ;  /* 0x000e900001087983 */ /* 0x001f280000300800 */
[----:B------:R-:W4:Y:S04]  /*421c0*/  LDL.LU R9, [R1+0xe94] ;  /* 0x000e940001097983 */ /* 0x000f280000300800 */
[----:B----4-:R0:W-:Y:S04]  /*421d0*/  STL.64 [R1+0x2dd0], R8 ;  /* 0x002dd00801007387 */ /* 0x0101e80000100a00 */
[----:B0-----:R-:W4:Y:S04]  /*421e0*/  LDL.64 R8, [R1+0x80] ;  /* 0x0000800001087983 */ /* 0x001f280000100a00 */
[----:B------:R-:W2:Y:S04]  /*421f0*/  LDL.LU R10, [R1+0xe98] ;  /* 0x000e9800010a7983 */ /* 0x000ea80000300800 */
[----:B------:R-:W2:Y:S04]  /*42200*/  LDL.LU R11, [R1+0xe9c] ;  /* 0x000e9c00010b7983 */ /* 0x000ea80000300800 */
[----:B--2---:R-:W-:Y:S04]  /*42210*/  STL.64 [R1+0x2df0], R10 ;  /* 0x002df00a01007387 */ /* 0x004fe80000100a00 */
[----:B----4-:R0:W-:Y:S04]  /*42220*/  STL.64 [R1+0x2de8], R8 ;  /* 0x002de80801007387 */ /* 0x0101e80000100a00 */
[----:B0-----:R-:W2:Y:S04]  /*42230*/  LDL.LU R8, [R1+0xeb0] ;  /* 0x000eb00001087983 */ /* 0x001ea80000300800 */
[----:B------:R-:W2:Y:S04]  /*42240*/  LDL.LU R9, [R1+0xeb4] ;  /* 0x000eb40001097983 */ /* 0x000ea80000300800 */
[----:B--2---:R0:W-:Y:S04]  /*42250*/  STL.64 [R1+0x2df8], R8 ;  /* 0x002df80801007387 */ /* 0x0041e80000100a00 */
[----:B0-----:R-:W2:Y:S04]  /*42260*/  LDL.64 R8, [R1+0x90] ;  /* 0x0000900001087983 */ /* 0x001ea80000100a00 */
[----:B------:R-:W4:Y:S04]  /*42270*/  LDL.LU R10, [R1+0xeb8] ;  /* 0x000eb800010a7983 */ /* 0x000f280000300800 */
[----:B------:R-:W4:Y:S04]  /*42280*/  LDL.LU R11, [R1+0xebc] ;  /* 0x000ebc00010b7983 */ /* 0x000f280000300800 */
[----:B---3--:R-:W-:Y:S04]  /*42290*/  STL.64 [R1+0x2db8], R14 ;  /* 0x002db80e01007387 */ /* 0x008fe80000100a00 */
[----:B------:R0:W-:Y:S04]  /*422a0*/  STL.64 [R1+0x2db0], R12 ;  /* 0x002db00c01007387 */ /* 0x0001e80000100a00 */
[----:B0-----:R-:W3:Y:S04]  /*422b0*/  LDL.LU R12, [R1+0xe80] ;  /* 0x000e8000010c7983 */ /* 0x001ee80000300800 */
[----:B------:R-:W3:Y:S04]  /*422c0*/  LDL.LU R13, [R1+0xe84] ;  /* 0x000e8400010d7983 */ /* 0x000ee80000300800 */
[----:B------:R-:W2:Y:S04]  /*422d0*/  LDL.LU R14, [R1+0xe88] ;  /* 0x000e8800010e7983 */ /* 0x000ea80000300800 */
[----:B------:R-:W2:Y:S04]  /*422e0*/  LDL.LU R15, [R1+0xe8c] ;  /* 0x000e8c00010f7983 */ /* 0x000ea80000300800 */
[----:B--2---:R-:W-:Y:S04]  /*422f0*/  STL.64 [R1+0x2de0], R14 ;  /* 0x002de00e01007387 */ /* 0x004fe80000100a00 */
[----:B---3--:R0:W-:Y:S04]  /*42300*/  STL.64 [R1+0x2dd8], R12 ;  /* 0x002dd80c01007387 */ /* 0x0081e80000100a00 */
        /* <DEDUP_REMOVED lines=11> */
[----:B------:R-:W3:Y:S04]  /*423c0*/  LDL.LU R4, [R1+0xe60] ;  /* 0x000e600001047983 */ /* 0x000ee80000300800 */
[----:B------:R-:W3:Y:S04]  /*423d0*/  LDL.LU R5, [R1+0xe64] ;  /* 0x000e640001057983 */ /* 0x000ee80000300800 */
[----:B------:R-:W3:Y:S04]  /*423e0*/  LDL.LU R6, [R1+0xe68] ;  /* 0x000e680001067983 */ /* 0x000ee80000300800 */
[----:B------:R-:W3:Y:S04]  /*423f0*/  LDL.LU R7, [R1+0xe6c] ;  /* 0x000e6c0001077983 */ /* 0x000ee80000300800 */
[----:B------:R-:W3:Y:S01]  /*42400*/  LDL.64 R22, [R1+0x60] ;  /* 0x0000600001167983 */ /* 0x000ee20000100a00 */
[----:B------:R-:W-:-:S03]  /*42410*/  IMAD.MOV.U32 R0, RZ, RZ, R29 ;  /* 0x000000ffff007224 */ /* 0x000fc600078e001d */
[----:B------:R-:W3:Y:S04]  /*42420*/  LDL.LU R24, [R1+0xe50] ;  /* 0x000e500001187983 */ /* 0x000ee80000300800 */
[----:B------:R-:W3:Y:S04]  /*42430*/  LDL.LU R25, [R1+0xe54] ;  /* 0x000e540001197983 */ /* 0x000ee80000300800 */
[----:B------:R-:W3:Y:S04]  /*42440*/  LDL.LU R26, [R1+0xe58] ;  /* 0x000e5800011a7983 */ /* 0x000ee80000300800 */
[----:B------:R-:W3:Y:S04]  /*42450*/  LDL.LU R27, [R1+0xe5c] ;  /* 0x000e5c00011b7983 */ /* 0x000ee80000300800 */
[----:B------:R-:W3:Y:S04]  /*42460*/  LDL.64 R28, [R1+0x58] ;  /* 0x00005800011c7983 */ /* 0x000ee80000100a00 */
[----:B------:R-:W-:Y:S01]  /*42470*/  STL [R1+0x2c34], R0 ;  /* 0x002c340001007387 */ /* 0x000fe20000100800 */
[----:B------:R-:W-:-:S02]  /*42480*/  IMAD.MOV.U32 R2, RZ, RZ, R9 ;  /* 0x000000ffff027224 */ /* 0x000fc400078e0009 */
[----:B------:R-:W-:Y:S01]  /*42490*/  IMAD.MOV.U32 R3, RZ, RZ, R8 ;  /* 0x000000ffff037224 */ /* 0x000fe200078e0008 */
[----:B--2---:R-:W-:-:S15]  /*424a0*/  HMMA.16816.F32 R12, R16, R8, R12 ;  /* 0x00000008100c723c */ /* 0x004fde000000180c */
[----:B------:R-:W-:-:S08]  /*424b0*/  NOP ;  /* 0x0000000000007918 */ /* 0x000fd00000000000 */
[----:B------:R-:W-:Y:S04]  /*424c0*/  STL.64 [R1+0xec0], R12 ;  /* 0x000ec00c01007387 */ /* 0x000fe80000100a00 */
[----:B------:R0:W-:Y:S04]  /*424d0*/  STL.64 [R1+0xec8], R14 ;  /* 0x000ec80e01007387 */ /* 0x0001e80000100a00 */
[----:B0-----:R-:W2:Y:S04]  /*424e0*/  LDL.LU.64 R14, [R1+0x2e08] ;  /* 0x002e0800010e7983 */ /* 0x001ea80000300a00 */
[----:B------:R-:W2:Y:S04]  /*424f0*/  LDL.LU.64 R12, [R1+0x2e00] ;  /* 0x002e0000010c7983 */ /* 0x000ea80000300a00 */
[----:B------:R-:W4:Y:S04]  /*42500*/  LDL.LU.64 R8, [R1+0x2df8] ;  /* 0x002df80001087983 */ /* 0x000f280000300a00 */
[----:B------:R-:W-:Y:S04]  /*42510*/  STL [R1+0x2c3c], R2 ;  /* 0x002c3c0201007387 */ /* 0x000fe80000100800 */
[----:B------:R0:W-:Y:S04]  /*42520*/  STL [R1+0x2c38], R3 ;  /* 0x002c380301007387 */ /* 0x0001e80000100800 */
[----:B0-----:R-:W4:Y:S02]  /*42530*/  LDL.64 R2, [R1+0x88] ;  /* 0x0000880001027983 */ /* 0x001f240000100a00 */
[----:B----4-:R-:W-:-:S15]  /*42540*/  HMMA.16816.F32 R8, R16, R2, R8 ;  /* 0x000000021008723c */ /* 0x010fde0000001808 */
[----:B------:R-:W-:-:S08]  /*42550*/  NOP ;  /* 0x0000000000007918 */ /* 0x000fd00000000000 */
[----:B------:R-:W-:Y:S04]  /*42560*/  STL.64 [R1+0xeb0], R8 ;  /* 0x000eb00801007387 */ /* 0x000fe80000100a00 */
[----:B------:R0:W-:Y:S04]  /*42570*/  STL.64 [R1+0xeb8], R10 ;  /* 0x000eb80a01007387 */ /* 0x0001e80000100a00 */
[----:B0-----:R-:W4:Y:S04]  /*42580*/  LDL.LU.64 R10, [R1+0x2df0] ;  /* 0x002df000010a7983 */ /* 0x001f280000300a00 */
[----:B------:R-:W2:Y:S01]  /*42590*/  LDL.LU.64 R8, [R1+0x2de8] ;  /* 0x002de80001087983 */ /* 0x000ea20000300a00 */
[----:B------:R-:W-:-:S05]  /*425a0*/  IMAD.MOV.U32 R0, RZ, RZ, R3 ;  /* 0x000000ffff007224 */ /* 0x000fca00078e0003 */
[----:B------:R-:W-:Y:S01]  /*425b0*/  STL [R1+0x2c40], R0 ;  /* 0x002c400001007387 */ /* 0x000fe20000100800 */
[----:B--2---:R-:W-:Y:S06]  /*425c0*/  HMMA.16816.F32 R12, R16, R8, R12 ;  /* 0x00000008100c723c */ /* 0x004fec000000180c */
[----:B------:R-:W-:Y:S02]  /*425d0*/  IMAD.MOV.U32 R3, RZ, RZ, R9 ;  /* 0x000000ffff037224 */ /* 0x000fe400078e0009 */
[----:B------:R-:W-:-:S15]  /*425e0*/  IMAD.MOV.U32 R2, RZ, RZ, R8 ;  /* 0x000000ffff027224 */ /* 0x000fde00078e0008 */
        /* <DEDUP_REMOVED lines=16> */
[----:B--2---:R-:W-:-:S15]  /*426f0*/  HMMA.16816.F32 R12, R16, R8, R12 ;  /* 0x00000008100c723c */ /* 0x004fde000000180c */
[----:B------:R-:W-:-:S08]  /*42700*/  NOP ;  /* 0x0000000000007918 */ /* 0x000fd00000000000 */
[----:B------:R-:W-:Y:S04]  /*42710*/  STL.64 [R1+0xe80], R12 ;  /* 0x000e800c01007387 */ /* 0x000fe80000100a00 */
[----:B------:R0:W-:Y:S04]  /*42720*/  STL.64 [R1+0xe88], R14 ;  /* 0x000e880e01007387 */ /* 0x0001e80000100a00 */
[----:B0-----:R-:W2:Y:S04]  /*42730*/  LDL.LU.64 R14, [R1+0x2db8] ;  /* 0x002db800010e7983 */ /* 0x001ea80000300a00 */
[----:B------:R-:W2:Y:S01]  /*42740*/  LDL.LU.64 R12, [R1+0x2db0] ;  /* 0x002db000010c7983 */ /* 0x000ea20000300a00 */
[----:B---3--:R-:W-:Y:S01]  /*42750*/  HMMA.16816.F32 R4, R16, R22, R4 ;  /* 0x000000161004723c */ /* 0x008fe20000001804 */
[----:B------:R-:W-:-:S02]  /*42760*/  IMAD.MOV.U32 R2, RZ, RZ, R9 ;  /* 0x000000ffff027224 */ /* 0x000fc400078e0009 */
[----:B------:R-:W-:Y:S02]  /*42770*/  IMAD.MOV.U32 R3, RZ, RZ, R8 ;  /* 0x000000ffff037224 */ /* 0x000fe400078e0008 */
        /* <DEDUP_REMOVED lines=19> */
[----:B----4-:R-:W-:Y:S04]  /*428b0*/  STL.64 [R1+0x2d68], R10 ;  /* 0x002d680a01007387 */ /* 0x010fe80000100a00 */
        /* <DEDUP_REMOVED lines=95> */
[----:B------:R-:W-:-:S02]  /*42eb0*/  IMAD.MOV.U32 R2, RZ, RZ, R9 ;  /* 0x000000ffff027224 */ /* 0x000fc400078e0009 */
[----:B------:R-:W-:Y:S02]  /*42ec0*/  IMAD.MOV.U32 R3, RZ, RZ, R8 ;  /* 0x000000ffff037224 */ /* 0x000fe400078e0008 */
[----:B---3--:R-:W-:Y:S01]  /*42ed0*/  IMAD.MOV.U32 R0, RZ, RZ, R21 ;  /* 0x000000ffff007224 */ /* 0x008fe200078e0015 */
[----:B------:R-:W-:Y:S01]  /*42ee0*/  HMMA.16816.F32 R4, R16, R22, R4 ;  /* 0x000000161004723c */ /* 0x000fe20000001804 */
        /* <DEDUP_REMOVED lines=8> */
[----:B------:R0:W-:Y:S02]  /*42f70*/  STL.64 [R1+0xdf8], R14 ;  /* 0x000df80e01007387 */ /* 0x0001e40000100a00 */
[----:B0-----:R-:W-:Y:S02]  /*42f80*/  HMMA.16816.F32 R12, R16, R28, R24 ;  /* 0x0000001c100c723c */ /* 0x001fe40000001818 */
[----:B------:R0:W-:Y:S04]  /*42f90*/  STL.64 [R1+0xde0], R4 ;  /* 0x000de00401007387 */ /* 0x0001e80000100a00 */
[----:B------:R1:W-:Y:S04]  /*42fa0*/  STL.64 [R1+0xde8], R6 ;  /* 0x000de80601007387 */ /* 0x0003e80000100a00 */
[----:B------:R-:W-:Y:S04]  /*42fb0*/  STL [R1+0x2c90], R3 ;  /* 0x002c900301007387 */ /* 0x000fe80000100800 */
[----:B------:R-:W-:Y:S04]  /*42fc0*/  STL [R1+0x2c8c], R2 ;  /* 0x002c8c0201007387 */ /* 0x000fe80000100800 */
[----:B0-----:R-:W2:Y:S05]  /*42fd0*/  LDL.LU R4, [R1+0xd30] ;  /* 0x000d300001047983 */ /* 0x001eaa0000300800 */
[----:B------:R-:W-:Y:S04]  /*42fe0*/  STL.64 [R1+0xdd0], R12 ;  /* 0x000dd00c01007387 */ /* 0x000fe80000100a00 */
[----:B------:R-:W-:Y:S04]  /*42ff0*/  STL.64 [R1+0xdd8], R14 ;  /* 0x000dd80e01007387 */ /* 0x000fe80000100a00 */
[----:B------:R-:W2:Y:S04]  /*43000*/  LDL.LU R5, [R1+0xd34] ;  /* 0x000d340001057983 */ /* 0x000ea80000300800 */
[----:B-1----:R-:W3:Y:S04]  /*43010*/  LDL.LU R6, [R1+0xd38] ;  /* 0x000d380001067983 */ /* 0x002ee80000300800 */
        /* <DEDUP_REMOVED lines=9> */
[----:B------:R-:W2:Y:S04]  /*430b0*/  LDL.LU R22, [R1+0xd78] ;  /* 0x000d780001167983 */ /* 0x000ea80000300800 */
[----:B------:R-:W2:Y:S04]  /*430c0*/  LDL.LU R23, [R1+0xd7c] ;  /* 0x000d7c0001177983 */ /* 0x000ea80000300800 */
[----:B------:R-:W3:Y:S04]  /*430d0*/  LDL.LU R24, [R1+0xd90] ;  /* 0x000d900001187983 */ /* 0x000ee80000300800 */
        /* <DEDUP_REMOVED lines=9> */
[----:B------:R-:W2:Y:S04]  /*43170*/  LDL.64 R14, [R1+0x10] ;  /* 0x00001000010e7983 */ /* 0x000ea80000100a00 */
[----:B----4-:R-:W-:Y:S04]  /*43180*/  STL.64 [R1+0x2d38], R26 ;  /* 0x002d381a01007387 */ /* 0x010fe80000100a00 */
[----:B---3--:R0:W-:Y:S04]  /*43190*/  STL.64 [R1+0x2d30], R24 ;  /* 0x002d301801007387 */ /* 0x0081e80000100a00 */
[----:B0-----:R-:W3:Y:S04]  /*431a0*/  LDL.LU R24, [R1+0xdb0] ;  /* 0x000db00001187983 */ /* 0x001ee80000300800 */
[----:B------:R-:W3:Y:S04]  /*431b0*/  LDL.LU R25, [R1+0xdb4] ;  /* 0x000db40001197983 */ /* 0x000ee80000300800 */
[----:B------:R-:W4:Y:S04]  /*431c0*/  LDL.LU R26, [R1+0xdb8] ;  /* 0x000db800011a7983 */ /* 0x000f280000300800 */
[----:B------:R-:W4:Y:S01]  /*431d0*/  LDL.LU R27, [R1+0xdbc] ;  /* 0x000dbc00011b7983 */ /* 0x000f220000300800 */
[----:B------:R-:W-:-:S03]  /*431e0*/  IMAD.MOV.U32 R0, RZ, RZ, R29 ;  /* 0x000000ffff007224 */ /* 0x000fc600078e001d */
[----:B----4-:R-:W-:Y:S04]  /*431f0*/  STL.64 [R1+0x2d48], R26 ;  /* 0x002d481a01007387 */ /* 0x010fe80000100a00 */
[----:B---3--:R0:W-:Y:S04]  /*43200*/  STL.64 [R1+0x2d40], R24 ;  /* 0x002d401801007387 */ /* 0x0081e80000100a00 */
[----:B0-----:R-:W3:Y:S04]  /*43210*/  LDL.LU R24, [R1+0xdc0] ;  /* 0x000dc00001187983 */ /* 0x001ee80000300800 */
[----:B------:R-:W3:Y:S04]  /*43220*/  LDL.LU R25, [R1+0xdc4] ;  /* 0x000dc40001197983 */ /* 0x000ee80000300800 */
[----:B------:R-:W3:Y:S04]  /*43230*/  LDL.LU R26, [R1+0xdc8] ;  /* 0x000dc800011a7983 */ /* 0x000ee80000300800 */
[----:B------:R-:W3:Y:S04]  /*43240*/  LDL.LU R27, [R1+0xdcc] ;  /* 0x000dcc00011b7983 */ /* 0x000ee80000300800 */
[----:B------:R-:W4:Y:S04]  /*43250*/  LDL.64 R28, [R1] ;  /* 0x00000000011c7983 */ /* 0x000f280000100a00 */
[----:B--2---:R-:W-:Y:S04]  /*43260*/  STL.64 [R1+0x2d00], R22 ;  /* 0x002d001601007387 */ /* 0x004fe80000100a00 */
[----:B------:R0:W-:Y:S04]  /*43270*/  STL.64 [R1+0x2cf8], R20 ;  /* 0x002cf81401007387 */ /* 0x0001e80000100a00 */
[----:B0-----:R-:W2:Y:S04]  /*43280*/  LDL.LU R20, [R1+0xd80] ;  /* 0x000d800001147983 */ /* 0x001ea80000300800 */
[----:B------:R-:W2:Y:S04]  /*43290*/  LDL.LU R21, [R1+0xd84] ;  /* 0x000d840001157983 */ /* 0x000ea80000300800 */
[----:B------:R-:W2:Y:S04]  /*432a0*/  LDL.LU R22, [R1+0xd88] ;  /* 0x000d880001167983 */ /* 0x000ea80000300800 */
[----:B------:R-:W2:Y:S04]  /*432b0*/  LDL.LU R23, [R1+0xd8c] ;  /* 0x000d8c0001177983 */ /* 0x000ea80000300800 */
[----:B------:R-:W-:Y:S04]  /*432c0*/  STL.64 [R1+0x2cd0], R6 ;  /* 0x002cd00601007387 */ /* 0x000fe80000100a00 */
[----:B------:R0:W-:Y:S04]  /*432d0*/  STL.64 [R1+0x2cc8], R4 ;  /* 0x002cc80401007387 */ /* 0x0001e80000100a00 */
[----:B0-----:R-:W4:Y:S04]  /*432e0*/  LDL.LU R4, [R1+0xd50] ;  /* 0x000d500001047983 */ /* 0x001f280000300800 */
[----:B------:R-:W4:Y:S04]  /*432f0*/  LDL.LU R5, [R1+0xd54] ;  /* 0x000d540001057983 */ /* 0x000f280000300800 */
[----:B------:R-:W2:Y:S04]  /*43300*/  LDL.LU R6, [R1+0xd58] ;  /* 0x000d580001067983 */ /* 0x000ea80000300800 */
[----:B------:R-:W2:Y:S01]  /*43310*/  LDL.LU R7, [R1+0xd5c] ;  /* 0x000d5c0001077983 */ /* 0x000ea20000300800 */
[----:B------:R-:W-:-:S02]  /*43320*/  IMAD.MOV.U32 R2, RZ, RZ, R15 ;  /* 0x000000ffff027224 */ /* 0x000fc400078e000f */
[----:B------:R-:W-:Y:S01]  /*43330*/  IMAD.MOV.U32 R3, RZ, RZ, R14 ;  /* 0x000000ffff037224 */ /* 0x000fe200078e000e */
[C---:B---3--:R-:W-:Y:S01]  /*43340*/  HMMA.16816.F32 R24, R16.reuse, R14, R24 ;  /* 0x0000000e1018723c */ /* 0x048fe20000001818 */
        /* <DEDUP_REMOVED lines=8> */
[----:B------:R-:W4:Y:S04]  /*433d0*/  LDL.LU R9, [R1+0x1f18] ;  /* 0x001f180001097983 */ /* 0x000f280000300800 */
[----:B------:R-:W4:Y:S04]  /*433e0*/  LDL.LU R13, [R1+0x1f14] ;  /* 0x001f1400010d7983 */ /* 0x000f280000300800 */
[----:B------:R-:W-:Y:S04]  /*433f0*/  STL [R1+0x2c94], R0 ;  /* 0x002c940001007387 */ /* 0x000fe80000100800 */
[----:B------:R-:W-:Y:S04]  /*43400*/  STL.64 [R1+0xdc0], R24 ;  /* 0x000dc01801007387 */ /* 0x000fe80000100a00 */
[----:B------:R0:W-:Y:S04]  /*43410*/  STL.64 [R1+0xdc8], R26 ;  /* 0x000dc81a01007387 */ /* 0x0001e80000100a00 */
[----:B0-----:R-:W2:Y:S04]  /*43420*/  LDL.LU.64 R26, [R1+0x2d48] ;  /* 0x002d4800011a7983 */ /* 0x001ea80000300a00 */
[----:B------:R-:W2:Y:S04]  /*43430*/  LDL.LU.64 R24, [R1+0x2d40] ;  /* 0x002d400001187983 */ /* 0x000ea80000300a00 */
[----:B------:R-:W4:Y:S04]  /*43440*/  LDL.LU R14, [R1+0x1f1c] ;  /* 0x001f1c00010e7983 */ /* 0x000f280000300800 */
[----:B------:R-:W4:Y:S04]  /*43450*/  LDL.LU R15, [R1+0x1f24] ;  /* 0x001f2400010f7983 */ /* 0x000f280000300800 */
[----:B------:R-:W-:Y:S04]  /*43460*/  STL [R1+0x2c9c], R2 ;  /* 0x002c9c0201007387 */ /* 0x000fe80000100800 */
[----:B------:R0:W-:Y:S04]  /*43470*/  STL [R1+0x2c98], R3 ;  /* 0x002c980301007387 */ /* 0x0001e80000100800 */
[----:B0-----:R-:W2:Y:S02]  /*43480*/  LDL.64 R2, [R1+0x8] ;  /* 0x0000080001027983 */ /* 0x001ea40000100a00 */
        /* <DEDUP_REMOVED lines=8> */
[----:B------:R-:W-:Y:S01]  /*43510*/  IMAD.MOV.U32 R3, RZ, RZ, R29 ;  /* 0x000000ffff037224 */ /* 0x000fe200078e001d */
[----:B--2---:R-:W-:-:S15]  /*43520*/  HMMA.16816.F32 R24, R16, R28, R24 ;  /* 0x0000001c1018723c */ /* 0x004fde0000001818 */
[----:B------:R-:W-:-:S08]  /*43530*/  NOP ;  /* 0x0000000000007918 */ /* 0x000fd00000000000 */
[----:B------:R-:W-:Y:S04]  /*43540*/  STL.64 [R1+0xda0], R24 ;  /* 0x000da01801007387 */ /* 0x000fe80000100a00 */
[----:B------:R0:W-:Y:S04]  /*43550*/  STL.64 [R1+0xda8], R26 ;  /* 0x000da81a01007387 */ /* 0x0001e80000100a00 */
[----:B0-----:R-:W2:Y:S04]  /*43560*/  LDL.LU.64 R26, [R1+0x2d28] ;  /* 0x002d2800011a7983 */ /* 0x001ea80000300a00 */
[----:B------:R-:W2:Y:S04]  /*43570*/  LDL.LU.64 R24, [R1+0x2d20] ;  /* 0x002d200001187983 */ /* 0x000ea80000300a00 */
[----:B------:R-:W2:Y:S02]  /*43580*/  LDL.LU.64 R28, [R1+0x2d18] ;  /* 0x002d1800011c7983 */ /* 0x000ea40000300a00 */
[----:B--2---:R-:W-:-:S15]  /*43590*/  HMMA.16816.F32 R24, R16, R28, R24 ;  /* 0x0000001c1018723c */ /* 0x004fde0000001818 */
[----:B------:R-:W-:-:S08]  /*435a0*/  NOP ;  /* 0x0000000000007918 */ /* 0x000fd00000000000 */
[----:B------:R-:W-:Y:S04]  /*435b0*/  STL.64 [R1+0xd90], R24 ;  /* 0x000d901801007387 */ /* 0x000fe80000100a00 */
[----:B------:R0:W-:Y:S04]  /*435c0*/  STL.64 [R1+0xd98], R26 ;  /* 0x000d981a01007387 */ /* 0x0001e80000100a00 */
[----:B0-----:R-:W2:Y:S04]  /*435d0*/  LDL.LU.64 R26, [R1+0x2d10] ;  /* 0x002d1000011a7983 */ /* 0x001ea80000300a00 */
[----:B------:R-:W3:Y:S01]  /*435e0*/  LDL.LU.64 R24, [R1+0x2d08] ;  /* 0x002d080001187983 */ /* 0x000ee20000300a00 */
[----:B--2---:R-:W-:-:S15]  /*435f0*/  HMMA.16816.F32 R20, R16, R26, R20 ;  /* 0x0000001a1014723c */ /* 0x004fde0000001814 */
        /* <DEDUP_REMOVED lines=9> */
[----:B0-----:R-:W2:Y:S04]  /*43690*/  LDL.LU.64 R22, [R1+0x2cf0] ;  /* 0x002cf00001167983 */ /* 0x001ea80000300a00 */
[----:B------:R-:W3:Y:S04]  /*436a0*/  LDL.LU.64 R20, [R1+0x2ce8] ;  /* 0x002ce80001147983 */ /* 0x000ee80000300a00 */
[----:B------:R-:W-:Y:S04]  /*436b0*/  STL.64 [R1+0x29f8], R26 ;  /* 0x0029f81a01007387 */ /* 0x000fe80000100a00 */
[----:B------:R0:W-:Y:S04]  /*436c0*/  STL.64 [R1+0x29f0], R24 ;  /* 0x0029f01801007387 */ /* 0x0001e80000100a00 */
[----:B0-----:R-:W4:Y:S04]  /*436d0*/  LDL.LU R24, [R1+0x1170] ;  /* 0x0011700001187983 */ /* 0x001f280000300800 */
[----:B------:R-:W4:Y:S04]  /*436e0*/  LDL.LU R25, [R1+0x1174] ;  /* 0x0011740001197983 */ /* 0x000f280000300800 */
[----:B------:R-:W4:Y:S04]  /*436f0*/  LDL.LU R26, [R1+0x1178] ;  /* 0x00117800011a7983 */ /* 0x000f280000300800 */
[----:B------:R-:W4:Y:S01]  /*43700*/  LDL.LU R27, [R1+0x117c] ;  /* 0x00117c00011b7983 */ /* 0x000f220000300800 */
        /* <DEDUP_REMOVED lines=11> */
[----:B------:R-:W2:Y:S04]  /*437c0*/  LDL.LU.64 R4, [R1+0x2cc8] ;  /* 0x002cc80001047983 */ /* 0x000ea80000300a00 */
[----:B------:R-:W-:Y:S04]  /*437d0*/  STL.64 [R1+0x29e8], R22 ;  /* 0x0029e81601007387 */ /* 0x000fe80000100a00 */
[----:B------:R0:W-:Y:S01]  /*437e0*/  STL.64 [R1+0x29e0], R20 ;  /* 0x0029e01401007387 */ /* 0x0001e20000100a00 */
[----:B------:R-:W-:-:S02]  /*437f0*/  IMAD R12, R12, 0x100, R8 ;  /* 0x000001000c0c7824 */ /* 0x000fc400078e0208 */
[----:B----4-:R-:W-:Y:S01]  /*43800*/  IMAD R13, R13, 0x100, R9 ;  /* 0x000001000d0d7824 */ /* 0x010fe200078e0209 */
[----:B0-----:R-:W3:Y:S04]  /*43810*/  LDL.LU R20, [R1+0x1180] ;  /* 0x0011800001147983 */ /* 0x001ee80000300800 */
[----:B------:R-:W3:Y:S04]  /*43820*/  LDL.LU R21, [R1+0x1184] ;  /* 0x0011840001157983 */ /* 0x000ee80000300800 */
[----:B------:R-:W3:Y:S04]  /*43830*/  LDL.LU R22, [R1+0x1188] ;  /* 0x0011880001167983 */ /* 0x000ee80000300800 */
[----:B------:R-:W3:Y:S01]  /*43840*/  LDL.LU R23, [R1+0x118c] ;  /* 0x00118c0001177983 */ /* 0x000ee20000300800 */
[----:B--2---:R-:W-:-:S15]  /*43850*/  HMMA.16816.F32 R4, R16, R10, R4 ;  /* 0x0000000a1004723c */ /* 0x004fde0000001804 */
[----:B------:R-:W-:-:S08]  /*43860*/  NOP ;  /* 0x0000000000007918 */ /* 0x000fd00000000000 */
        /* <DEDUP_REMOVED lines=10> */
[----:B0-----:R-:W3:Y:S04]  /*43910*/  LDL.LU.64 R6, [R1+0x2ca8] ;  /* 0x002ca80001067983 */ /* 0x001ee80000300a00 */
[----:B------:R-:W2:Y:S04]  /*43920*/  LDL.LU.64 R4, [R1+0x2ca0] ;  /* 0x002ca00001047983 */ /* 0x000ea80000300a00 */
[----:B------:R0:W-:Y:S04]  /*43930*/  STL [R1+0x29bc], R8 ;  /* 0x0029bc0801007387 */ /* 0x0001e80000100800 */
[----:B0-----:R-:W4:Y:S04]  /*43940*/  LDL.LU R8, [R1+0x1f28] ;  /* 0x001f280001087983 */ /* 0x001f280000300800 */
[----:B------:R0:W-:Y:S04]  /*43950*/  STL [R1+0x29b8], R9 ;  /* 0x0029b80901007387 */ /* 0x0001e80000100800 */
[----:B0-----:R-:W3:Y:S04]  /*43960*/  LDL.LU R9, [R1+0x1f20] ;  /* 0x001f200001097983 */ /* 0x001ee80000300800 */
[----:B------:R0:W-:Y:S01]  /*43970*/  STL.64 [R1+0x2a00], R10 ;  /* 0x002a000a01007387 */ /* 0x0001e20000100a00 */
[----:B------:R-:W-:-:S02]  /*43980*/  F2FP.F16.E4M3.UNPACK_B R12, R12 ;  /* 0x0000000cff0c723e */ /* 0x000fc400020006ff */
[----:B------:R-:W-:Y:S01]  /*43990*/  F2FP.F16.E4M3.UNPACK_B R13, R13 ;  /* 0x0000000dff0d723e */ /* 0x000fe200020006ff */
[----:B----4-:R-:W-:Y:S02]  /*439a0*/  IMAD R15, R15, 0x100, R8 ;  /* 0x000001000f0f7824 */ /* 0x010fe400078e0208 */
[----:B---3--:R-:W-:Y:S02]  /*439b0*/  IMAD R14, R14, 0x100, R9 ;  /* 0x000001000e0e7824 */ /* 0x008fe400078e0209 */
[----:B0-----:R-:W-:Y:S01]  /*439c0*/  HMMA.16816.F32 R8, R16, R6, R20 ;  /* 0x000000061008723c */ /* 0x001fe20000001814 */
[----:B------:R-:W-:Y:S02]  /*439d0*/  F2FP.F16.E4M3.UNPACK_B R15, R15 ;  /* 0x0000000fff0f723e */ /* 0x000fe400020006ff */
[----:B------:R-:W-:-:S05]  /*439e0*/  F2FP.F16.E4M3.UNPACK_B R14, R14 ;  /* 0x0000000eff0e723e */ /* 0x000fca00020006ff */
[----:B------:R-:W-:-:S15]  /*439f0*/  STL.64 [R1+0x2c18], R14 ;  /* 0x002c180e01007387 */ /* 0x000fde0000100a00 */
[----:B------:R-:W-:Y:S04]  /*43a00*/  STL.64 [R1+0x1180], R8 ;  /* 0x0011800801007387 */ /* 0x000fe80000100a00 */
[----:B------:R2:W-:Y:S02]  /*43a10*/  STL.64 [R1+0x1188], R10 ;  /* 0x0011880a01007387 */ /* 0x0005e40000100a00 */
[----:B--2---:R-:W-:Y:S02]  /*43a20*/  HMMA.16816.F32 R8, R16, R4, R24 ;  /* 0x000000041008723c */ /* 0x004fe40000001818 */
        /* <DEDUP_REMOVED lines=13> */
[----:B------:R-:W3:Y:S01]  /*43b00*/  LDL.LU R27, [R1+0xbbc] ;  /* 0x000bbc00011b7983 */ /* 0x000ee20000300800 */
[----:B0-----:R-:W-:-:S02]  /*43b10*/  IMAD.MOV.U32 R8, RZ, RZ, R2 ;  /* 0x000000ffff087224 */ /* 0x001fc400078e0002 */
[----:B------:R-:W-:Y:S01]  /*43b20*/  IMAD.MOV.U32 R9, RZ, RZ, R3 ;  /* 0x000000ffff097224 */ /* 0x000fe200078e0003 */
[----:B---3--:R-:W-:Y:S04]  /*43b30*/  STL.64 [R1+0x2a20], R26 ;  /* 0x002a201a01007387 */ /* 0x008fe80000100a00 */
[----:B--2---:R0:W-:Y:S04]  /*43b40*/  STL.64 [R1+0x2a18], R24 ;  /* 0x002a181801007387 */ /* 0x0041e80000100a00 */
[----:B------:R-:W2:Y:S04]  /*43b50*/  LDL.LU R2, [R1+0x2c9c] ;  /* 0x002c9c0001027983 */ /* 0x000ea80000300800 */
[----:B------:R-:W3:Y:S04]  /*43b60*/  LDL.LU R3, [R1+0x2c98] ;  /* 0x002c980001037983 */ /* 0x000ee80000300800 */
[----:B-1----:R-:W4:Y:S04]  /*43b70*/  LDL.LU R20, [R1+0xbc0] ;  /* 0x000bc00001147983 */ /* 0x002f280000300800 */
[----:B------:R-:W4:Y:S04]  /*43b80*/  LDL.LU R21, [R1+0xbc4] ;  /* 0x000bc40001157983 */ /* 0x000f280000300800 */
[----:B------:R-:W2:Y:S04]  /*43b90*/  LDL.LU R22, [R1+0xbc8] ;  /* 0x000bc80001167983 */ /* 0x000ea80000300800 */
[----:B------:R-:W2:Y:S01]  /*43ba0*/  LDL.LU R23, [R1+0xbcc] ;  /* 0x000bcc0001177983 */ /* 0x000ea20000300800 */
[----:B------:R-:W-:-:S03]  /*43bb0*/  IMAD.MOV.U32 R11, RZ, RZ, R0 ;  /* 0x000000ffff0b7224 */ /* 0x000fc600078e0000 */
[----:B--2---:R3:W-:Y:S04]  /*43bc0*/  STL.64 [R1+0x2a30], R22 ;  /* 0x002a301601007387 */ /* 0x0047e80000100a00 */
[----:B----4-:R1:W-:Y:S04]  /*43bd0*/  STL.64 [R1+0x2a28], R20 ;  /* 0x002a281401007387 */ /* 0x0103e80000100a00 */
[----:B------:R-:W2:Y:S04]  /*43be0*/  LDL R10, [R1+0x8] ;  /* 0x00000800010a7983 */ /* 0x000ea80000100800 */
[----:B------:R-:W4:Y:S04]  /*43bf0*/  LDL.LU R0, [R1+0x2c94] ;  /* 0x002c940001007983 */ /* 0x000f280000300800 */
[----:B--2---:R-:W-:Y:S04]  /*43c00*/  STL.64 [R1+0x2a40], R10 ;  /* 0x002a400a01007387 */ /* 0x004fe80000100a00 */
[----:B------:R-:W-:Y:S04]  /*43c10*/  STL.64 [R1+0x2a38], R8 ;  /* 0x002a380801007387 */ /* 0x000fe80000100a00 */
[----:B0-----:R-:W2:Y:S04]  /*43c20*/  LDL.LU R24, [R1+0xbd0] ;  /* 0x000bd00001187983 */ /* 0x001ea80000300800 */
[----:B------:R-:W2:Y:S04]  /*43c30*/  LDL.LU R25, [R1+0xbd4] ;  /* 0x000bd40001197983 */ /* 0x000ea80000300800 */
[----:B------:R-:W4:Y:S04]  /*43c40*/  LDL.LU R26, [R1+0xbd8] ;  /* 0x000bd800011a7983 */ /* 0x000f280000300800 */
[----:B------:R-:W4:Y:S01]  /*43c50*/  LDL.LU R27, [R1+0xbdc] ;  /* 0x000bdc00011b7983 */ /* 0x000f220000300800 */
[----:B---3--:R-:W-:-:S02]  /*43c60*/  IMAD.MOV.U32 R22, RZ, RZ, R3 ;  /* 0x000000ffff167224 */ /* 0x008fc400078e0003 */
[----:B------:R-:W-:Y:S01]  /*43c70*/  IMAD.MOV.U32 R23, RZ, RZ, R2 ;  /* 0x000000ffff177224 */ /* 0x000fe200078e0002 */
[----:B----4-:R-:W-:Y:S04]  /*43c80*/  STL.64 [R1+0x2a50], R26 ;  /* 0x002a501a01007387 */ /* 0x010fe80000100a00 */
[----:B--2---:R0:W-:Y:S04]  /*43c90*/  STL.64 [R1+0x2a48], R24 ;  /* 0x002a481801007387 */ /* 0x0041e80000100a00 */
[----:B------:R-:W2:Y:S04]  /*43ca0*/  LDL.LU R3, [R1+0x2c90] ;  /* 0x002c900001037983 */ /* 0x000ea80000300800 */
[----:B------:R-:W3:Y:S04]  /*43cb0*/  LDL.LU R2, [R1+0x2c8c] ;  /* 0x002c8c0001027983 */ /* 0x000ee80000300800 */
[----:B-1----:R-:W4:Y:S01]  /*43cc0*/  LDL R20, [R1+0x18] ;  /* 0x0000180001147983 */ /* 0x002f220000100800 */
[----:B------:R-:W-:-:S03]  /*43cd0*/  IMAD.MOV.U32 R21, RZ, RZ, R0 ;  /* 0x000000ffff157224 */ /* 0x000fc600078e0000 */
[----:B------:R-:W2:Y:S04]  /*43ce0*/  LDL.LU R0, [R1+0x2c88] ;  /* 0x002c880001007983 */ /* 0x000ea80000300800 */
[----:B------:R3:W-:Y:S04]  /*43cf0*/  STL.64 [R1+0x2a60], R22 ;  /* 0x002a601601007387 */ /* 0x0007e80000100a00 */
[----:B----4-:R-:W-:Y:S04]  /*43d00*/  STL.64 [R1+0x2a58], R20 ;  /* 0x002a581401007387 */ /* 0x010fe80000100a00 */
[----:B0-----:R-:W4:Y:S04]  /*43d10*/  LDL.LU R24, [R1+0xbf0] ;  /* 0x000bf00001187983 */ /* 0x001f280000300800 */
[----:B------:R-:W4:Y:S04]  /*43d20*/  LDL.LU R25, [R1+0xbf4] ;  /* 0x000bf40001197983 */ /* 0x000f280000300800 */
[----:B------:R-:W4:Y:S04]  /*43d30*/  LDL.LU R26, [R1+0xbf8] ;  /* 0x000bf800011a7983 */ /* 0x000f280000300800 */
[----:B------:R-:W4:Y:S01]  /*43d40*/  LDL.LU R27, [R1+0xbfc] ;  /* 0x000bfc00011b7983 */ /* 0x000f220000300800 */
[----:B---3--:R-:W-:-:S02]  /*43d50*/  IMAD.MOV.U32 R22, RZ, RZ, R2 ;  /* 0x000000ffff167224 */ /* 0x008fc400078e0002 */
[----:B--2---:R-:W-:Y:S01]  /*43d60*/  IMAD.MOV.U32 R23, RZ, RZ, R3 ;  /* 0x000000ffff177224 */ /* 0x004fe200078e0003 */
[----:B----4-:R-:W-:Y:S04]  /*43d70*/  STL.64 [R1+0x2a70], R26 ;  /* 0x002a701a01007387 */ /* 0x010fe80000100a00 */
[----:B------:R0:W-:Y:S04]  /*43d80*/  STL.64 [R1+0x2a68], R24 ;  /* 0x002a681801007387 */ /* 0x0001e80000100a00 */
[----:B------:R-:W2:Y:S04]  /*43d90*/  LDL.LU R2, [R1+0x2c84] ;  /* 0x002c840001027983 */ /* 0x000ea80000300800 */
[----:B------:R-:W3:Y:S04]  /*43da0*/  LDL.LU R3, [R1+0x2c80] ;  /* 0x002c800001037983 */ /* 0x000ee80000300800 */
[----:B------:R-:W-:Y:S04]  /*43db0*/  STL.64 [R1+0x2a78], R22 ;  /* 0x002a781601007387 */ /* 0x000fe80000100a00 */
[----:B0-----:R-:W4:Y:S04]  /*43dc0*/  LDL.LU R24, [R1+0xc00] ;  /* 0x000c000001187983 */ /* 0x001f280000300800 */
[----:B------:R-:W4:Y:S04]  /*43dd0*/  LDL.LU R25, [R1+0xc04] ;  /* 0x000c040001197983 */ /* 0x000f280000300800 */
[----:B------:R-:W2:Y:S04]  /*43de0*/  LDL.LU R26, [R1+0xc08] ;  /* 0x000c0800011a7983 */ /* 0x000ea80000300800 */
[----:B------:R-:W2:Y:S01]  /*43df0*/  LDL.LU R27, [R1+0xc0c] ;  /* 0x000c0c00011b7983 */ /* 0x000ea20000300800 */
[----:B------:R-:W-:-:S03]  /*43e00*/  IMAD.MOV.U32 R21, RZ, RZ, R0 ;  /* 0x000000ffff157224 */ /* 0x000fc600078e0000 */
[----:B--2---:R-:W-:Y:S04]  /*43e10*/  STL.64 [R1+0x2a88], R26 ;  /* 0x002a881a01007387 */ /* 0x004fe80000100a00 */
[----:B----4-:R0:W-:Y:S04]  /*43e20*/  STL.64 [R1+0x2a80], R24 ;  /* 0x002a801801007387 */ /* 0x0101e80000100a00 */
[----:B------:R-:W2:Y:S04]  /*43e30*/  LDL R20, [R1+0x28] ;  /* 0x0000280001147983 */ /* 0x000ea80000100800 */
[----:B------:R-:W4:Y:S04]  /*43e40*/  LDL.LU R0, [R1+0x2c7c] ;  /* 0x002c7c0001007983 */ /* 0x000f280000300800 */
[----:B--2---:R1:W-:Y:S04]  /*43e50*/  STL.64 [R1+0x2a90], R20 ;  /* 0x002a901401007387 */ /* 0x0043e80000100a00 */
        /* <DEDUP_REMOVED lines=21> */
[----:B------:R-:W2:Y:S04]  /*43fb0*/  LDL.LU R2, [R1+0x2c6c] ;  /* 0x002c6c0001027983 */ /* 0x000ea80000300800 */
[----:B------:R-:W3:Y:S04]  /*43fc0*/  LDL.LU R3, [R1+0x2c68] ;  /* 0x002c680001037983 */ /* 0x000ee80000300800 */
[----:B------:R-:W-:Y:S04]  /*43fd0*/  STL.64 [R1+0x2ad8], R22 ;  /* 0x002ad81601007387 */ /* 0x000fe80000100a00 */
[----:B----4-:R-:W-:Y:S04]  /*43fe0*/  STL.64 [R1+0x2ab8], R26 ;  /* 0x002ab81a01007387 */ /* 0x010fe80000100a00 */
[----:B------:R0:W-:Y:S04]  /*43ff0*/  STL.64 [R1+0x2ab0], R24 ;  /* 0x002ab01801007387 */ /* 0x0001e80000100a00 */
[----:B0-----:R-:W4:Y:S04]  /*44000*/  LDL.LU R24, [R1+0xc30] ;  /* 0x000c300001187983 */ /* 0x001f280000300800 */
[----:B------:R-:W4:Y:S04]  /*44010*/  LDL.LU R25, [R1+0xc34] ;  /* 0x000c340001197983 */ /* 0x000f280000300800 */
[----:B------:R-:W2:Y:S04]  /*44020*/  LDL.LU R26, [R1+0xc38] ;  /* 0x000c3800011a7983 */ /* 0x000ea80000300800 */
[----:B------:R-:W2:Y:S04]  /*44030*/  LDL.LU R27, [R1+0xc3c] ;  /* 0x000c3c00011b7983 */ /* 0x000ea80000300800 */
[----:B------:R-:W3:Y:S01]  /*44040*/  LDL R20, [R1+0x48] ;  /* 0x0000480001147983 */ /* 0x000ee20000100800 */
[----:B------:R-:W-:-:S03]  /*44050*/  IMAD.MOV.U32 R21, RZ, RZ, R0 ;  /* 0x000000ffff157224 */ /* 0x000fc600078e0000 */
[----:B------:R-:W4:Y:S04]  /*44060*/  LDL.LU R0, [R1+0x2c64] ;  /* 0x002c640001007983 */ /* 0x000f280000300800 */
[----:B---3--:R-:W-:Y:S04]  /*44070*/  STL.64 [R1+0x2af0], R20 ;  /* 0x002af01401007387 */ /* 0x008fe80000100a00 */
[----:B--2---:R-:W-:Y:S04]  /*44080*/  STL.64 [R1+0x2ad0], R26 ;  /* 0x002ad01a01007387 */ /* 0x004fe80000100a00 */
[----:B----4-:R0:W-:Y:S04]  /*44090*/  STL.64 [R1+0x2ac8], R24 ;  /* 0x002ac81801007387 */ /* 0x0101e80000100a00 */
[----:B0-----:R-:W2:Y:S04]  /*440a0*/  LDL.LU R24, [R1+0xc40] ;  /* 0x000c400001187983 */ /* 0x001ea80000300800 */
[----:B------:R-:W2:Y:S04]  /*440b0*/  LDL.LU R25, [R1+0xc44] ;  /* 0x000c440001197983 */ /* 0x000ea80000300800 */
[----:B------:R-:W3:Y:S04]  /*440c0*/  LDL.LU R26, [R1+0xc48] ;  /* 0x000c4800011a7983 */ /* 0x000ee80000300800 */
[----:B------:R-:W3:Y:S01]  /*440d0*/  LDL.LU R27, [R1+0xc4c] ;  /* 0x000c4c00011b7983 */ /* 0x000ee20000300800 */
[----:B------:R-:W-:-:S02]  /*440e0*/  IMAD.MOV.U32 R22, RZ, RZ, R3 ;  /* 0x000000ffff167224 */ /* 0x000fc400078e0003 */
[----:B------:R-:W-:Y:S01]  /*440f0*/  IMAD.MOV.U32 R23, RZ, RZ, R2 ;  /* 0x000000ffff177224 */ /* 0x000fe200078e0002 */
[----:B------:R-:W4:Y:S04]  /*44100*/  LDL.LU R3, [R1+0x2c60] ;  /* 0x002c600001037983 */ /* 0x000f280000300800 */
[----:B------:R-:W4:Y:S04]  /*44110*/  LDL.LU R2, [R1+0x2c5c] ;  /* 0x002c5c0001027983 */ /* 0x000f280000300800 */
[----:B------:R-:W-:Y:S04]  /*44120*/  STL.64 [R1+0x2b08], R22 ;  /* 0x002b081601007387 */ /* 0x000fe80000100a00 */
[----:B---3--:R-:W-:Y:S04]  /*44130*/  STL.64 [R1+0x2ae8], R26 ;  /* 0x002ae81a01007387 */ /* 0x008fe80000100a00 */
[----:B--2---:R0:W-:Y:S04]  /*44140*/  STL.64 [R1+0x2ae0], R24 ;  /* 0x002ae01801007387 */ /* 0x0041e80000100a00 */
[----:B0-----:R-:W2:Y:S04]  /*44150*/  LDL.LU R24, [R1+0xc50] ;  /* 0x000c500001187983 */ /* 0x001ea80000300800 */
[----:B------:R-:W2:Y:S04]  /*44160*/  LDL.LU R25, [R1+0xc54] ;  /* 0x000c540001197983 */ /* 0x000ea80000300800 */
[----:B------:R-:W3:Y:S04]  /*44170*/  LDL.LU R26, [R1+0xc58] ;  /* 0x000c5800011a7983 */ /* 0x000ee80000300800 */
[----:B------:R-:W3:Y:S04]  /*44180*/  LDL.LU R27, [R1+0xc5c] ;  /* 0x000c5c00011b7983 */ /* 0x000ee80000300800 */
[----:B------:R-:W2:Y:S01]  /*44190*/  LDL R20, [R1+0x58] ;  /* 0x0000580001147983 */ /* 0x000ea20000100800 */
[----:B------:R-:W-:-:S03]  /*441a0*/  IMAD.MOV.U32 R21, RZ, RZ, R0 ;  /* 0x000000ffff157224 */ /* 0x000fc600078e0000 */
[----:B------:R-:W3:Y:S01]  /*441b0*/  LDL.LU R0, [R1+0x2c58] ;  /* 0x002c580001007983 */ /* 0x000ee20000300800 */
[----:B----4-:R-:W-:Y:S02]  /*441c0*/  IMAD.MOV.U32 R22, RZ, RZ, R2 ;  /* 0x000000ffff167224 */ /* 0x010fe400078e0002 */
[----:B------:R-:W-:Y:S01]  /*441d0*/  IMAD.MOV.U32 R23, RZ, RZ, R3 ;  /* 0x000000ffff177224 */ /* 0x000fe200078e0003 */
[----:B--2---:R-:W-:Y:S04]  /*441e0*/  STL.64 [R1+0x2b20], R20 ;  /* 0x002b201401007387 */ /* 0x004fe80000100a00 */
[----:B---3--:R-:W-:Y:S04]  /*441f0*/  STL.64 [R1+0x2b00], R26 ;  /* 0x002b001a01007387 */ /* 0x008fe80000100a00 */
[----:B------:R0:W-:Y:S04]  /*44200*/  STL.64 [R1+0x2af8], R24 ;  /* 0x002af81801007387 */ /* 0x0001e80000100a00 */
[----:B0-----:R-:W2:Y:S04]  /*44210*/  LDL.LU R24, [R1+0xc60] ;  /* 0x000c600001187983 */ /* 0x001ea80000300800 */
[----:B------:R-:W2:Y:S04]  /*44220*/  LDL.LU R25, [R1+0xc64] ;  /* 0x000c640001197983 */ /* 0x000ea80000300800 */
[----:B------:R-:W3:Y:S04]  /*44230*/  LDL.LU R26, [R1+0xc68] ;  /* 0x000c6800011a7983 */ /* 0x000ee80000300800 */
[----:B------:R-:W3:Y:S04]  /*44240*/  LDL.LU R27, [R1+0xc6c] ;  /* 0x000c6c00011b7983 */ /* 0x000ee80000300800 */
[----:B------:R-:W4:Y:S04]  /*44250*/  LDL.LU R2, [R1+0x2c54] ;  /* 0x002c540001027983 */ /* 0x000f280000300800 */
[----:B------:R-:W4:Y:S04]  /*44260*/  LDL.LU R3, [R1+0x2c50] ;  /* 0x002c500001037983 */ /* 0x000f280000300800 */
[----:B------:R-:W2:Y:S01]  /*44270*/  LDL R20, [R1+0x68] ;  /* 0x0000680001147983 */ /* 0x000ea20000100800 */
[----:B------:R-:W-:-:S03]  /*44280*/  IMAD.MOV.U32 R21, RZ, RZ, R0 ;  /* 0x000000ffff157224 */ /* 0x000fc600078e0000 */
[----:B------:R-:W4:Y:S04]  /*44290*/  LDL.LU R0, [R1+0x2c4c] ;  /* 0x002c4c0001007983 */ /* 0x000f280000300800 */
[----:B------:R-:W-:Y:S04]  /*442a0*/  STL.64 [R1+0x2b38], R22 ;  /* 0x002b381601007387 */ /* 0x000fe80000100a00 */
[----:B--2---:R-:W-:Y:S04]  /*442b0*/  STL.64 [R1+0x2b50], R20 ;  /* 0x002b501401007387 */ /* 0x004fe80000100a00 */
[----:B---3--:R-:W-:Y:S04]  /*442c0*/  STL.64 [R1+0x2b18], R26 ;  /* 0x002b181a01007387 */ /* 0x008fe80000100a00 */
[----:B------:R0:W-:Y:S04]  /*442d0*/  STL.64 [R1+0x2b10], R24 ;  /* 0x002b101801007387 */ /* 0x0001e80000100a00 */
[----:B0-----:R-:W2:Y:S04]  /*442e0*/  LDL.LU R24, [R1+0xc70] ;  /* 0x000c700001187983 */ /* 0x001ea80000300800 */
[----:B------:R-:W2:Y:S04]  /*442f0*/  LDL.LU R25, [R1+0xc74] ;  /* 0x000c740001197983 */ /* 0x000ea80000300800 */
[----:B------:R-:W3:Y:S04]  /*44300*/  LDL.LU R26, [R1+0xc78] ;  /* 0x000c7800011a7983 */ /* 0x000ee80000300800 */
[----:B------:R-:W3:Y:S01]  /*44310*/  LDL.LU R27, [R1+0xc7c] ;  /* 0x000c7c00011b7983 */ /* 0x000ee20000300800 */
[----:B----4-:R-:W-:-:S02]  /*44320*/  IMAD.MOV.U32 R22, RZ, RZ, R3 ;  /* 0x000000ffff167224 */ /* 0x010fc400078e0003 */
        /* <DEDUP_REMOVED lines=10> */
[----:B------:R-:W4:Y:S01]  /*443d0*/  LDL R20, [R1+0x78] ;  /* 0x0000780001147983 */ /* 0x000f220000100800 */
[----:B------:R-:W-:-:S03]  /*443e0*/  IMAD.MOV.U32 R21, RZ, RZ, R0 ;  /* 0x000000ffff157224 */ /* 0x000fc600078e0000 */
[----:B------:R-:W2:Y:S04]  /*443f0*/  LDL.LU R0, [R1+0x2c40] ;  /* 0x002c400001007983 */ /* 0x000ea80000300800 */
[----:B----4-:R-:W-:Y:S04]  /*44400*/  STL.64 [R1+0x2b80], R20 ;  /* 0x002b801401007387 */ /* 0x010fe80000100a00 */
[----:B---3--:R-:W-:Y:S04]  /*44410*/  STL.64 [R1+0x2b48], R26 ;  /* 0x002b481a01007387 */ /* 0x008fe80000100a00 */
[----:B--2---:R0:W-:Y:S04]  /*44420*/  STL.64 [R1+0x2b40], R24 ;  /* 0x002b401801007387 */ /* 0x0041e80000100a00 */
        /* <DEDUP_REMOVED lines=51> */
[----:B------:R-:W4:Y:S04]  /*44760*/  LDL R20, [R1+0xb0] ;  /* 0x0000b00001147983 */ /* 0x000f280000100800 */
[----:B------:R-:W4:Y:S04]  /*44770*/  LDL.LU R12, [R1+0xd20] ;  /* 0x000d2000010c7983 */ /* 0x000f280000300800 */
        /* <DEDUP_REMOVED lines=20> */
[----:B------:R-:W3:Y:S01]  /*448c0*/  LDL.LU R27, [R1+0xd0c] ;  /* 0x000d0c00011b7983 */ /* 0x000ee20000300800 */
[----:B----4-:R-:W-:Y:S03]  /*448d0*/  HMMA.16816.F32 R16, R16, R2, R12 ;  /* 0x000000021010723c */ /* 0x010fe6000000180c */
[----:B---3--:R-:W-:Y:S04]  /*448e0*/  STL.64 [R1+0x2c08], R26 ;  /* 0x002c081a01007387 */ /* 0x008fe80000100a00 */
        /* <DEDUP_REMOVED lines=718> */
[----:B0-----:R-:W-:Y:S06]  /*475d0*/  HMMA.16816.F32 R8, R16, R6, R20 ;  /* 0x000000061008723c */ /* 0x001fec0000001814 */
[----:B------:R-:W-:Y:S01]  /*475e0*/  STL [R1+0x2508], R7 ;  /* 0x0025080701007387 */ /* 0x000fe20000100800 */
[----:B------:R-:W-:-:S02]  /*475f0*/  F2FP.F16.E4M3.UNPACK_B R15, R15 ;  /* 0x0000000fff0f723e */ /* 0x000fc400020006ff */
[----:B------:R-:W-:-:S14]  /*47600*/  F2FP.F16.E4M3.UNPACK_B R14, R14 ;  /* 0x0000000eff0e723e */ /* 0x000fdc00020006ff */
[----:B------:R-:W-:Y:S04]  /*47610*/  STL.64 [R1+0x1140], R8 ;  /* 0x0011400801007387 */ /* 0x000fe80000100a00 */
[----:B------:R2:W-:Y:S02]  /*47620*/  STL.64 [R1+0x1148], R10 ;  /* 0x0011480a01007387 */ /* 0x0005e40000100a00 */
[----:B--2---:R-:W-:Y:S02]  /*47630*/  HMMA.16816.F32 R8, R16, R4, R24 ;  /* 0x000000041008723c */ /* 0x004fe40000001818 */
[----:B------:R-:W-:Y:S04]  /*47640*/  STL.64 [R1+0x2780], R14 ;  /* 0x0027800e01007387 */ /* 0x000fe80000100a00 */
[----:B------:R-:W-:Y:S04]  /*47650*/  STL.64 [R1+0x2778], R12 ;  /* 0x0027780c01007387 */ /* 0x000fe80000100a00 */
[----:B------:R-:W-:Y:S04]  /*47660*/  STL [R1+0x2568], R6 ;  /* 0x0025680601007387 */ /* 0x000fe80000100800 */
[----:B------:R-:W-:Y:S09]  /*47670*/  STL.64 [R1+0x2560], R4 ;  /* 0x0025600401007387 */ /* 0x000ff20000100a00 */
[----:B------:R0:W-:Y:S04]  /*47680*/  STL.64 [R1+0x1130], R8 ;  /* 0x0011300801007387 */ /* 0x0001e80000100a00 */
[----:B------:R1:W-:Y:S04]  /*47690*/  STL.64 [R1+0x1138], R10 ;  /* 0x0011380a01007387 */ /* 0x0003e80000100a00 */
[----:B0-----:R-:W2:Y:S04]  /*476a0*/  LDL.LU R8, [R1+0x7e0] ;  /* 0x0007e00001087983 */ /* 0x001ea80000300800 */
[----:B------:R-:W2:Y:S04]  /*476b0*/  LDL.LU R9, [R1+0x7e4] ;  /* 0x0007e40001097983 */ /* 0x000ea80000300800 */
[----:B-1----:R-:W3:Y:S04]  /*476c0*/  LDL.LU R10, [R1+0x7e8] ;  /* 0x0007e800010a7983 */ /* 0x002ee80000300800 */
[----:B------:R-:W3:Y:S04]  /*476d0*/  LDL.LU R11, [R1+0x7ec] ;  /* 0x0007ec00010b7983 */ /* 0x000ee80000300800 */
[----:B---3--:R-:W-:Y:S04]  /*476e0*/  STL.64 [R1+0x2578], R10 ;  /* 0x0025780a01007387 */ /* 0x008fe80000100a00 */
[----:B--2---:R-:W-:Y:S04]  /*476f0*/  STL.64 [R1+0x2570], R8 ;  /* 0x0025700801007387 */ /* 0x004fe80000100a00 */
[----:B------:R-:W2:Y:S04]  /*47700*/  LDL.LU R24, [R1+0x7f0] ;  /* 0x0007f00001187983 */ /* 0x000ea80000300800 */
[----:B------:R-:W2:Y:S04]  /*47710*/  LDL.LU R25, [R1+0x7f4] ;  /* 0x0007f40001197983 */ /* 0x000ea80000300800 */
[----:B------:R-:W3:Y:S04]  /*47720*/  LDL.LU R26, [R1+0x7f8] ;  /* 0x0007f800011a7983 */ /* 0x000ee80000300800 */
[----:B------:R-:W3:Y:S01]  /*47730*/  LDL.LU R27, [R1+0x7fc] ;  /* 0x0007fc00011b7983 */ /* 0x000ee20000300800 */
[----:B------:R-:W-:-:S02]  /*47740*/  IMAD.MOV.U32 R6, RZ, RZ, R2 ;  /* 0x000000ffff067224 */ /* 0x000fc400078e0002 */
[----:B------:R-:W-:Y:S01]  /*47750*/  IMAD.MOV.U32 R7, RZ, RZ, R3 ;  /* 0x000000ffff077224 */ /* 0x000fe200078e0003 */
[----:B---3--:R-:W-:Y:S04]  /*47760*/  STL.64 [R1+0x2588], R26 ;  /* 0x0025881a01007387 */ /* 0x008fe80000100a00 */
[----:B--2---:R0:W-:Y:S04]  /*47770*/  STL.64 [R1+0x2580], R24 ;  /* 0x0025801801007387 */ /* 0x0041e80000100a00 */
[----:B------:R-:W2:Y:S04]  /*47780*/  LDL.LU R2, [R1+0x2804] ;  /* 0x0028040001027983 */ /* 0x000ea80000300800 */
[----:B------:R-:W3:Y:S04]  /*47790*/  LDL.LU R3, [R1+0x2800] ;  /* 0x0028000001037983 */ /* 0x000ee80000300800 */
[----:B------:R-:W4:Y:S01]  /*477a0*/  LDL R4, [R1+0x8] ;  /* 0x0000080001047983 */ /* 0x000f220000100800 */
        /* <DEDUP_REMOVED lines=390> */
[----:B0-----:R-:W4:Y:S04]  /*49010*/  LDL.LU R6, [R1+0x2568] ;  /* 0x0025680001067983 */ /* 0x001f280000300800 */
[----:B------:R-:W4:Y:S01]  /*49020*/  LDL.LU.64 R4, [R1+0x2560] ;  /* 0x0025600001047983 */ /* 0x000f220000300a00 */
[----:B--2---:R-:W-:-:S15]  /*49030*/  HMMA.16816.F32 R24, R12, R28, R24 ;  /* 0x0000001c0c18723c */ /* 0x004fde0000001818 */
[----:B------:R-:W-:-:S08]  /*49040*/  NOP ;  /* 0x0000000000007918 */ /* 0x000fd00000000000 */
[----:B------:R-:W-:Y:S04]  /*49050*/  STL.64 [R1+0x7f0], R24 ;  /* 0x0007f01801007387 */ /* 0x000fe80000100a00 */
[----:B------:R0:W-:Y:S04]  /*49060*/  STL.64 [R1+0x7f8], R26 ;  /* 0x0007f81a01007387 */ /* 0x0001e80000100a00 */
[----:B0-----:R-:W3:Y:S04]  /*49070*/  LDL.LU.64 R26, [R1+0x2558] ;  /* 0x00255800011a7983 */ /* 0x001ee80000300a00 */
[----:B------:R-:W4:Y:S04]  /*49080*/  LDL.LU.64 R24, [R1+0x2550] ;  /* 0x0025500001187983 */ /* 0x000f280000300a00 */
[----:B------:R-:W-:Y:S01]  /*49090*/  STL.64 [R1+0x23d8], R28 ;  /* 0x0023d81c01007387 */ /* 0x000fe20000100a00 */
[C---:B---3--:R-:W-:Y:S06]  /*490a0*/  HMMA.16816.F32 R8, R12.reuse, R26, R8 ;  /* 0x0000001a0c08723c */ /* 0x048fec0000001808 */
[----:B----4-:R-:W-:-:S15]  /*490b0*/  HMMA.16816.F32 R20, R12, R24, R20 ;  /* 0x000000180c14723c */ /* 0x010fde0000001814 */
[----:B------:R-:W-:-:S02]  /*490c0*/  NOP ;  /* 0x0000000000007918 */ /* 0x000fc40000000000 */
[----:B------:R-:W-:Y:S04]  /*490d0*/  STL.64 [R1+0x7e0], R8 ;  /* 0x0007e00801007387 */ /* 0x000fe80000100a00 */
[----:B------:R0:W-:Y:S04]  /*490e0*/  STL.64 [R1+0x7e8], R10 ;  /* 0x0007e80a01007387 */ /* 0x0001e80000100a00 */
[----:B0-----:R-:W2:Y:S04]  /*490f0*/  LDL.LU.64 R10, [R1+0x2548] ;  /* 0x00254800010a7983 */ /* 0x001ea80000300a00 */
[----:B------:R-:W-:Y:S04]  /*49100*/  STL.64 [R1+0x7d0], R20 ;  /* 0x0007d01401007387 */ /* 0x000fe80000100a00 */
[----:B------:R0:W-:Y:S04]  /*49110*/  STL.64 [R1+0x7d8], R22 ;  /* 0x0007d81601007387 */ /* 0x0001e80000100a00 */
[----:B0-----:R-:W3:Y:S04]  /*49120*/  LDL.LU.64 R22, [R1+0x2540] ;  /* 0x0025400001167983 */ /* 0x001ee80000300a00 */
[----:B------:R-:W4:Y:S04]  /*49130*/  LDL.LU.64 R20, [R1+0x2538] ;  /* 0x0025380001147983 */ /* 0x000f280000300a00 */
[----:B------:R-:W-:Y:S04]  /*49140*/  STL.64 [R1+0x23d0], R26 ;  /* 0x0023d01a01007387 */ /* 0x000fe80000100a00 */
[----:B------:R0:W-:Y:S04]  /*49150*/  STL.64 [R1+0x23c8], R24 ;  /* 0x0023c81801007387 */ /* 0x0001e80000100a00 */
[----:B0-----:R-:W3:Y:S04]  /*49160*/  LDL.LU R24, [R1+0x7c0] ;  /* 0x0007c00001187983 */ /* 0x001ee80000300800 */
[----:B------:R-:W3:Y:S04]  /*49170*/  LDL.LU R25, [R1+0x7c4] ;  /* 0x0007c40001197983 */ /* 0x000ee80000300800 */
[----:B------:R-:W3:Y:S04]  /*49180*/  LDL.LU R26, [R1+0x7c8] ;  /* 0x0007c800011a7983 */ /* 0x000ee80000300800 */
[----:B------:R-:W3:Y:S01]  /*49190*/  LDL.LU R27, [R1+0x7cc] ;  /* 0x0007cc00011b7983 */ /* 0x000ee20000300800 */
[C---:B----4-:R-:W-:Y:S06]  /*491a0*/  HMMA.16816.F32 R16, R12.reuse, R20, R16 ;  /* 0x000000140c10723c */ /* 0x050fec0000001810 */
[----:B---3--:R-:W-:-:S15]  /*491b0*/  HMMA.16816.F32 R24, R12, R22, R24 ;  /* 0x000000160c18723c */ /* 0x008fde0000001818 */
[----:B------:R-:W-:-:S08]  /*491c0*/  NOP ;  /* 0x0000000000007918 */ /* 0x000fd00000000000 */
[----:B------:R0:W-:Y:S04]  /*491d0*/  STL.64 [R1+0x7c0], R24 ;  /* 0x0007c01801007387 */ /* 0x0001e80000100a00 */
[----:B------:R1:W-:Y:S04]  /*491e0*/  STL.64 [R1+0x7c8], R26 ;  /* 0x0007c81a01007387 */ /* 0x0003e80000100a00 */
[----:B0-----:R-:W3:Y:S04]  /*491f0*/  LDL.LU R24, [R1+0x750] ;  /* 0x0007500001187983 */ /* 0x001ee80000300800 */
[----:B------:R0:W-:Y:S04]  /*49200*/  STL.64 [R1+0x7b0], R16 ;  /* 0x0007b01001007387 */ /* 0x0001e80000100a00 */
[----:B------:R-:W-:Y:S04]  /*49210*/  STL.64 [R1+0x7b8], R18 ;  /* 0x0007b81201007387 */ /* 0x000fe80000100a00 */
[----:B------:R-:W3:Y:S04]  /*49220*/  LDL.LU R25, [R1+0x754] ;  /* 0x0007540001197983 */ /* 0x000ee80000300800 */
[----:B-1----:R-:W4:Y:S04]  /*49230*/  LDL.LU R26, [R1+0x758] ;  /* 0x00075800011a7983 */ /* 0x002f280000300800 */
[----:B------:R-:W4:Y:S04]  /*49240*/  LDL.LU R27, [R1+0x75c] ;  /* 0x00075c00011b7983 */ /* 0x000f280000300800 */
[----:B------:R-:W2:Y:S04]  /*49250*/  LDL.LU R8, [R1+0x1f70] ;  /* 0x001f700001087983 */ /* 0x000ea80000300800 */
[----:B0-----:R-:W2:Y:S04]  /*49260*/  LDL.LU R16, [R1+0x1f6c] ;  /* 0x001f6c0001107983 */ /* 0x001ea80000300800 */
[----:B------:R-:W2:Y:S04]  /*49270*/  LDL.LU R9, [R1+0x1f78] ;  /* 0x001f780001097983 */ /* 0x000ea80000300800 */
[----:B------:R-:W2:Y:S04]  /*49280*/  LDL.LU R17, [R1+0x1f74] ;  /* 0x001f740001117983 */ /* 0x000ea80000300800 */
[----:B------:R-:W3:Y:S04]  /*49290*/  LDL.LU R7, [R1+0x1f80] ;  /* 0x001f800001077983 */ /* 0x000ee80000300800 */
        /* <DEDUP_REMOVED lines=15> */
[----:B------:R-:W-:Y:S04]  /*49390*/  STL.64 [R1+0x24e0], R26 ;  /* 0x0024e01a01007387 */ /* 0x000fe80000100a00 */
[----:B------:R0:W-:Y:S04]  /*493a0*/  STL.64 [R1+0x24d8], R24 ;  /* 0x0024d81801007387 */ /* 0x0001e80000100a00 */
        /* <DEDUP_REMOVED lines=10> */
[----:B------:R-:W-:Y:S01]  /*49450*/  HMMA.16816.F32 R4, R12, R10, R4 ;  /* 0x0000000a0c04723c */ /* 0x000fe20000001804 */
[----:B------:R-:W-:-:S02]  /*49460*/  IMAD R16, R16, 0x100, R8 ;  /* 0x0000010010107824 */ /* 0x000fc400078e0208 */
[----:B------:R-:W-:Y:S01]  /*49470*/  IMAD R17, R17, 0x100, R9 ;  /* 0x0000010011117824 */ /* 0x000fe200078e0209 */
[----:B---3--:R-:W-:Y:S04]  /*49480*/  STL.64 [R1+0x2500], R26 ;  /* 0x0025001a01007387 */ /* 0x008fe80000100a00 */
[----:B--2---:R0:W-:Y:S04]  /*49490*/  STL.64 [R1+0x24f8], R24 ;  /* 0x0024f81801007387 */ /* 0x0041e80000100a00 */
[----:B0-----:R-:W2:Y:S04]  /*494a0*/  LDL.LU R24, [R1+0x1120] ;  /* 0x0011200001187983 */ /* 0x001ea80000300800 */
[----:B------:R-:W2:Y:S04]  /*494b0*/  LDL.LU R25, [R1+0x1124] ;  /* 0x0011240001197983 */ /* 0x000ea80000300800 */
[----:B------:R-:W2:Y:S04]  /*494c0*/  LDL.LU R26, [R1+0x1128] ;  /* 0x00112800011a7983 */ /* 0x000ea80000300800 */
[----:B------:R-:W2:Y:S04]  /*494d0*/  LDL.LU R27, [R1+0x112c] ;  /* 0x00112c00011b7983 */ /* 0x000ea80000300800 */
[----:B------:R-:W3:Y:S04]  /*494e0*/  LDL.64 R28, [R1+0x98] ;  /* 0x00009800011c7983 */ /* 0x000ee80000100a00 */
[----:B------:R0:W-:Y:S04]  /*494f0*/  STL.64 [R1+0x23b0], R22 ;  /* 0x0023b01601007387 */ /* 0x0001e80000100a00 */
[----:B0-----:R-:W3:Y:S04]  /*49500*/  LDL.LU.64 R22, [R1+0xa0] ;  /* 0x0000a00001167983 */ /* 0x001ee80000300a00 */
[----:B------:R0:W-:Y:S04]  /*49510*/  STL.64 [R1+0x23a8], R20 ;  /* 0x0023a81401007387 */ /* 0x0001e80000100a00 */
[----:B0-----:R-:W3:Y:S04]  /*49520*/  LDL.64 R20, [R1+0xb0] ;  /* 0x0000b00001147983 */ /* 0x001ee80000100a00 */
[----:B------:R-:W-:Y:S04]  /*49530*/  STL.64 [R1+0x7a0], R4 ;  /* 0x0007a00401007387 */ /* 0x000fe80000100a00 */
[----:B------:R0:W-:Y:S04]  /*49540*/  STL.64 [R1+0x7a8], R6 ;  /* 0x0007a80601007387 */ /* 0x0001e80000100a00 */
[----:B0-----:R-:W4:Y:S04]  /*49550*/  LDL.LU.64 R6, [R1+0x2530] ;  /* 0x0025300001067983 */ /* 0x001f280000300a00 */
[----:B------:R-:W4:Y:S04]  /*49560*/  LDL.LU.64 R4, [R1+0x2528] ;  /* 0x0025280001047983 */ /* 0x000f280000300a00 */
[----:B------:R-:W4:Y:S04]  /*49570*/  LDL.LU R8, [R1+0x2524] ;  /* 0x0025240001087983 */ /* 0x000f280000300800 */
[----:B------:R-:W4:Y:S02]  /*49580*/  LDL.LU R9, [R1+0x2520] ;  /* 0x0025200001097983 */ /* 0x000f240000300800 */
[----:B----4-:R-:W-:-:S15]  /*49590*/  HMMA.16816.F32 R4, R12, R8, R4 ;  /* 0x000000080c04723c */ /* 0x010fde0000001804 */
[----:B------:R-:W-:-:S08]  /*495a0*/  NOP ;  /* 0x0000000000007918 */ /* 0x000fd00000000000 */
[----:B------:R-:W-:Y:S04]  /*495b0*/  STL.64 [R1+0x790], R4 ;  /* 0x0007900401007387 */ /* 0x000fe80000100a00 */
[----:B------:R0:W-:Y:S04]  /*495c0*/  STL.64 [R1+0x798], R6 ;  /* 0x0007980601007387 */ /* 0x0001e80000100a00 */
[----:B0-----:R-:W4:Y:S04]  /*495d0*/  LDL.LU.64 R6, [R1+0x2518] ;  /* 0x0025180001067983 */ /* 0x001f280000300a00 */
[----:B------:R-:W3:Y:S04]  /*495e0*/  LDL.LU.64 R4, [R1+0x2510] ;  /* 0x0025100001047983 */ /* 0x000ee80000300a00 */
[----:B------:R-:W-:Y:S04]  /*495f0*/  STL.64 [R1+0x23a0], R10 ;  /* 0x0023a00a01007387 */ /* 0x000fe80000100a00 */
[----:B------:R0:W-:Y:S04]  /*49600*/  STL.64 [R1+0x2398], R8 ;  /* 0x0023980801007387 */ /* 0x0001e80000100a00 */
[----:B0-----:R-:W3:Y:S04]  /*49610*/  LDL.LU R8, [R1+0x760] ;  /* 0x0007600001087983 */ /* 0x001ee80000300800 */
[----:B------:R-:W3:Y:S04]  /*49620*/  LDL.LU R9, [R1+0x764] ;  /* 0x0007640001097983 */ /* 0x000ee80000300800 */
[----:B------:R-:W3:Y:S04]  /*49630*/  LDL.LU R10, [R1+0x768] ;  /* 0x00076800010a7983 */ /* 0x000ee80000300800 */
[----:B------:R-:W3:Y:S01]  /*49640*/  LDL.LU R11, [R1+0x76c] ;  /* 0x00076c00010b7983 */ /* 0x000ee20000300800 */
[----:B----4-:R-:W-:-:S03]  /*49650*/  IMAD R18, R18, 0x100, R7 ;  /* 0x0000010012127824 */ /* 0x010fc600078e0207 */
[----:B------:R-:W2:Y:S02]  /*49660*/  LDL.LU R7, [R1+0x2508] ;  /* 0x0025080001077983 */ /* 0x000ea40000300800 */
[----:B--2---:R-:W-:-:S15]  /*49670*/  HMMA.16816.F32 R24, R12, R6, R24 ;  /* 0x000000060c18723c */ /* 0x004fde0000001818 */
[----:B------:R-:W-:-:S08]  /*49680*/  NOP ;  /* 0x0000000000007918 */ /* 0x000fd00000000000 */
[----:B------:R-:W-:Y:S04]  /*49690*/  STL.64 [R1+0x1120], R24 ;  /* 0x0011201801007387 */ /* 0x000fe80000100a00 */
[----:B------:R0:W-:Y:S04]  /*496a0*/  STL.64 [R1+0x1128], R26 ;  /* 0x0011281a01007387 */ /* 0x0001e80000100a00 */
[----:B0-----:R-:W3:Y:S04]  /*496b0*/  LDL.LU.64 R26, [R1+0x2500] ;  /* 0x00250000011a7983 */ /* 0x001ee80000300a00 */
[----:B------:R-:W3:Y:S04]  /*496c0*/  LDL.LU.64 R24, [R1+0x24f8] ;  /* 0x0024f80001187983 */ /* 0x000ee80000300a00 */
[----:B------:R-:W-:Y:S04]  /*496d0*/  STL [R1+0x2374], R7 ;  /* 0x0023740701007387 */ /* 0x000fe80000100800 */
[----:B------:R-:W-:Y:S01]  /*496e0*/  STL [R1+0x23f0], R6 ;  /* 0x0023f00601007387 */ /* 0x000fe20000100800 */
[----:B---3--:R-:W-:-:S15]  /*496f0*/  HMMA.16816.F32 R24, R12, R4, R24 ;  /* 0x000000040c18723c */ /* 0x008fde0000001818 */
[----:B------:R-:W-:-:S08]  /*49700*/  NOP ;  /* 0x0000000000007918 */ /* 0x000fd00000000000 */
[----:B------:R-:W-:Y:S04]  /*49710*/  STL.64 [R1+0x1110], R24 ;  /* 0x0011101801007387 */ /* 0x000fe80000100a00 */
[----:B------:R0:W-:Y:S04]  /*49720*/  STL.64 [R1+0x1118], R26 ;  /* 0x0011181a01007387 */ /* 0x0001e80000100a00 */
[----:B0-----:R-:W2:Y:S04]  /*49730*/  LDL.LU.64 R26, [R1+0x24f0] ;  /* 0x0024f000011a7983 */ /* 0x001ea80000300a00 */
[----:B------:R-:W2:Y:S04]  /*49740*/  LDL.LU.64 R24, [R1+0x24e8] ;  /* 0x0024e80001187983 */ /* 0x000ea80000300a00 */
[----:B------:R0:W-:Y:S04]  /*49750*/  STL [R1+0x236c], R4 ;  /* 0x00236c0401007387 */ /* 0x0001e80000100800 */
[----:B------:R1:W-:Y:S04]  /*49760*/  STL [R1+0x2368], R5 ;  /* 0x0023680501007387 */ /* 0x0003e80000100800 */
[----:B0-----:R-:W3:Y:S04]  /*49770*/  LDL.LU R4, [R1+0x770] ;  /* 0x0007700001047983 */ /* 0x001ee80000300800 */
[----:B-1----:R-:W3:Y:S04]  /*49780*/  LDL.LU R5, [R1+0x774] ;  /* 0x0007740001057983 */ /* 0x002ee80000300800 */
[----:B------:R-:W3:Y:S04]  /*49790*/  LDL.LU R6, [R1+0x778] ;  /* 0x0007780001067983 */ /* 0x000ee80000300800 */
[----:B------:R-:W3:Y:S01]  /*497a0*/  LDL.LU R7, [R1+0x77c] ;  /* 0x00077c0001077983 */ /* 0x000ee20000300800 */
[----:B------:R-:W-:Y:S01]  /*497b0*/  IMAD R19, R0, 0x100, R19 ;  /* 0x0000010000137824 */ /* 0x000fe200078e0213 */
[----:B------:R-:W-:-:S02]  /*497c0*/  F2FP.F16.E4M3.UNPACK_B R16, R16 ;  /* 0x00000010ff10723e */ /* 0x000fc400020006ff */
[----:B------:R-:W-:Y:S02]  /*497d0*/  F2FP.F16.E4M3.UNPACK_B R17, R17 ;  /* 0x00000011ff11723e */ /* 0x000fe400020006ff */
[----:B------:R-:W-:Y:S02]  /*497e0*/  F2FP.F16.E4M3.UNPACK_B R18, R18 ;  /* 0x00000012ff12723e */ /* 0x000fe400020006ff */
[----:B------:R-:W-:Y:S01]  /*497f0*/  F2FP.F16.E4M3.UNPACK_B R19, R19 ;  /* 0x00000013ff13723e */ /* 0x000fe200020006ff */
[----:B------:R-:W-:Y:S01]  /*49800*/  IMAD.MOV.U32 R0, RZ, RZ, R21 ;  /* 0x000000ffff007224 */ /* 0x000fe200078e0015 */
[----:B--2---:R-:W-:Y:S01]  /*49810*/  HMMA.16816.F32 R12, R12, R2, R24 ;  /* 0x000000020c0c723c */ /* 0x004fe20000001818 */
[----:B------:R-:W2:Y:S04]  /*49820*/  LDL.LU.64 R26, [R1+0x24e0] ;  /* 0x0024e000011a7983 */ /* 0x000ea80000300a00 */
[----:B------:R-:W2:Y:S01]  /*49830*/  LDL.LU.64 R24, [R1+0x24d8] ;  /* 0x0024d80001187983 */ /* 0x000ea20000300a00 */
[C---:B---3--:R-:W-:Y:S03]  /*49840*/  HMMA.16816.F32 R4, R16.reuse, R20, R4 ;  /* 0x000000141004723c */ /* 0x048fe60000001804 */
[----:B------:R-:W-:Y:S04]  /*49850*/  STL [R1+0x22f8], R2 ;  /* 0x0022f80201007387 */ /* 0x000fe80000100800 */
[----:B------:R-:W-:Y:S10]  /*49860*/  STL [R1+0x22f4], R3 ;  /* 0x0022f40301007387 */ /* 0x000ff40000100800 */
[----:B------:R-:W-:Y:S04]  /*49870*/  STL.64 [R1+0x780], R12 ;  /* 0x0007800c01007387 */ /* 0x000fe80000100a00 */
[----:B------:R-:W-:Y:S04]  /*49880*/  STL.64 [R1+0x788], R14 ;  /* 0x0007880e01007387 */ /* 0x000fe80000100a00 */
[----:B------:R-:W-:Y:S04]  /*49890*/  STL [R1+0x22fc], R0 ;  /* 0x0022fc0001007387 */ /* 0x000fe80000100800 */
[----:B------:R-:W-:Y:S04]  /*498a0*/  STL.64 [R1+0x770], R4 ;  /* 0x0007700401007387 */ /* 0x000fe80000100a00 */
[----:B------:R0:W-:Y:S02]  /*498b0*/  STL.64 [R1+0x778], R6 ;  /* 0x0007780601007387 */ /* 0x0001e40000100a00 */
[----:B0-----:R-:W-:Y:S06]  /*498c0*/  HMMA.16816.F32 R4, R16, R22, R8 ;  /* 0x000000161004723c */ /* 0x001fec0000001808 */
[----:B------:R-:W-:-:S02]  /*498d0*/  IMAD.MOV.U32 R3, RZ, RZ, R23 ;  /* 0x000000ffff037224 */ /* 0x000fc400078e0017 */
[----:B------:R-:W-:-:S15]  /*498e0*/  IMAD.MOV.U32 R2, RZ, RZ, R22 ;  /* 0x000000ffff027224 */ /* 0x000fde00078e0016 */
[----:B------:R-:W-:Y:S04]  /*498f0*/  STL.64 [R1+0x760], R4 ;  /* 0x0007600401007387 */ /* 0x000fe80000100a00 */
[----:B------:R2:W-:Y:S04]  /*49900*/  STL.64 [R1+0x768], R6 ;  /* 0x0007680601007387 */ /* 0x0005e80000100a00 */
[----:B------:R-:W-:Y:S04]  /*49910*/  STL [R1+0x2304], R3 ;  /* 0x0023040301007387 */ /* 0x000fe80000100800 */
[----:B------:R-:W-:Y:S04]  /*49920*/  STL [R1+0x2300], R2 ;  /* 0x0023000201007387 */ /* 0x000fe80000100800 */
[----:B------:R-:W3:Y:S01]  /*49930*/  LDL.LU.64 R14, [R1+0x70] ;  /* 0x00007000010e7983 */ /* 0x000ee20000300a00 */
[----:B--2---:R-:W-:-:S15]  /*49940*/  HMMA.16816.F32 R4, R16, R28, R24 ;  /* 0x0000001c1004723c */ /* 0x004fde0000001818 */
[----:B------:R-:W-:-:S08]  /*49950*/  NOP ;  /* 0x0000000000007918 */ /* 0x000fd00000000000 */
[----:B------:R0:W-:Y:S04]  /*49960*/  STL.64 [R1+0x750], R4 ;  /* 0x0007500401007387 */ /* 0x0001e80000100a00 */
[----:B------:R1:W-:Y:S04]  /*49970*/  STL.64 [R1+0x758], R6 ;  /* 0x0007580601007387 */ /* 0x0003e80000100a00 */
[----:B---3--:R2:W-:Y:S04]  /*49980*/  STL.64 [R1+0x2498], R14 ;  /* 0x0024980e01007387 */ /* 0x0085e80000100a00 */
[----:B0-----:R-:W3:Y:S04]  /*49990*/  LDL.LU R4, [R1+0x6f0] ;  /* 0x0006f00001047983 */ /* 0x001ee80000300800 */
[----:B------:R-:W3:Y:S04]  /*499a0*/  LDL.LU R5, [R1+0x6f4] ;  /* 0x0006f40001057983 */ /* 0x000ee80000300800 */
[----:B-1----:R-:W4:Y:S04]  /*499b0*/  LDL.LU R6, [R1+0x6f8] ;  /* 0x0006f80001067983 */ /* 0x002f280000300800 */
[----:B------:R-:W4:Y:S04]  /*499c0*/  LDL.LU R7, [R1+0x6fc] ;  /* 0x0006fc0001077983 */ /* 0x000f280000300800 */
[----:B--2---:R-:W2:Y:S04]  /*499d0*/  LDL.LU.64 R14, [R1+0x80] ;  /* 0x00008000010e7983 */ /* 0x004ea80000300a00 */
[----:B------:R-:W3:Y:S04]  /*499e0*/  LDL.64 R12, [R1+0x78] ;  /* 0x00007800010c7983 */ /* 0x000ee80000100a00 */
[----:B--2---:R-:W-:Y:S04]  /*499f0*/  STL.64 [R1+0x24b8], R14 ;  /* 0x0024b80e01007387 */ /* 0x004fe80000100a00 */
[----:B---3--:R-:W-:Y:S04]  /*49a00*/  STL.64 [R1+0x24b0], R12 ;  /* 0x0024b00c01007387 */ /* 0x008fe80000100a00 */
[----:B----4-:R-:W-:Y:S04]  /*49a10*/  STL.64 [R1+0x2480], R6 ;  /* 0x0024800601007387 */ /* 0x010fe80000100a00 */
[----:B------:R0:W-:Y:S04]  /*49a20*/  STL.64 [R1+0x2478], R4 ;  /* 0x0024780401007387 */ /* 0x0001e80000100a00 */
[----:B0-----:R-:W2:Y:S04]  /*49a30*/  LDL.LU R4, [R1+0x700] ;  /* 0x0007000001047983 */ /* 0x001ea80000300800 */
[----:B------:R-:W2:Y:S04]  /*49a40*/  LDL.LU R5, [R1+0x704] ;  /* 0x0007040001057983 */ /* 0x000ea80000300800 */
[----:B------:R-:W3:Y:S04]  /*49a50*/  LDL.LU R6, [R1+0x708] ;  /* 0x0007080001067983 */ /* 0x000ee80000300800 */
[----:B------:R-:W3:Y:S04]  /*49a60*/  LDL.LU R7, [R1+0x70c] ;  /* 0x00070c0001077983 */ /* 0x000ee80000300800 */
[----:B------:R-:W4:Y:S04]  /*49a70*/  LDL.LU R12, [R1+0x730] ;  /* 0x00073000010c7983 */ /* 0x000f280000300800 */
[----:B------:R-:W4:Y:S04]  /*49a80*/  LDL.LU R13, [R1+0x734] ;  /* 0x00073400010d7983 */ /* 0x000f280000300800 */
[----:B----4-:R0:W-:Y:S04]  /*49a90*/  STL.64 [R1+0x24c0], R12 ;  /* 0x0024c00c01007387 */ /* 0x0101e80000100a00 */
[----:B0-----:R-:W4:Y:S04]  /*49aa0*/  LDL.LU.64 R12, [R1+0x90] ;  /* 0x00009000010c7983 */ /* 0x001f280000300a00 */
        /* <DEDUP_REMOVED lines=25> */
[----:B------:R-:W3:Y:S01]  /*49c40*/  LDL.LU.64 R22, [R1+0x60] ;  /* 0x0000600001167983 */ /* 0x000ee20000300a00 */
[----:B------:R-:W-:-:S03]  /*49c50*/  IMAD.MOV.U32 R0, RZ, RZ, R29 ;  /* 0x000000ffff007224 */ /* 0x000fc600078e001d */
[----:B------:R-:W3:Y:S04]  /*49c60*/  LDL.LU R24, [R1+0x6d0] ;  /* 0x0006d00001187983 */ /* 0x000ee80000300800 */
[----:B------:R-:W3:Y:S04]  /*49c70*/  LDL.LU R25, [R1+0x6d4] ;  /* 0x0006d40001197983 */ /* 0x000ee80000300800 */
[----:B------:R-:W3:Y:S04]  /*49c80*/  LDL.LU R26, [R1+0x6d8] ;  /* 0x0006d800011a7983 */ /* 0x000ee80000300800 */
[----:B------:R-:W3:Y:S04]  /*49c90*/  LDL.LU R27, [R1+0x6dc] ;  /* 0x0006dc00011b7983 */ /* 0x000ee80000300800 */
[----:B------:R-:W3:Y:S04]  /*49ca0*/  LDL.64 R28, [R1+0x58] ;  /* 0x00005800011c7983 */ /* 0x000ee80000100a00 */
[----:B------:R-:W-:Y:S01]  /*49cb0*/  STL [R1+0x2308], R0 ;  /* 0x0023080001007387 */ /* 0x000fe20000100800 */
[----:B----4-:R-:W-:-:S02]  /*49cc0*/  IMAD.MOV.U32 R2, RZ, RZ, R13 ;  /* 0x000000ffff027224 */ /* 0x010fc400078e000d */
        /* <DEDUP_REMOVED lines=15> */
[----:B0-----:R-:W2:Y:S01]  /*49dc0*/  LDL.LU.64 R14, [R1+0x24b8] ;  /* 0x0024b800010e7983 */ /* 0x001ea20000300a00 */
[----:B------:R-:W-:-:S03]  /*49dd0*/  IMAD.MOV.U32 R0, RZ, RZ, R3 ;  /* 0x000000ffff007224 */ /* 0x000fc600078e0003 */
[----:B------:R-:W4:Y:S04]  /*49de0*/  LDL.LU.64 R12, [R1+0x24b0] ;  /* 0x0024b000010c7983 */ /* 0x000f280000300a00 */
[----:B------:R-:W-:Y:S01]  /*49df0*/  STL [R1+0x2314], R0 ;  /* 0x0023140001007387 */ /* 0x000fe20000100800 */
[----:B--2---:R-:W-:-:S15]  /*49e00*/  HMMA.16816.F32 R4, R16, R14, R4 ;  /* 0x0000000e1004723c */ /* 0x004fde0000001804 */
[----:B------:R-:W-:-:S08]  /*49e10*/  NOP ;  /* 0x0000000000007918 */ /* 0x000fd00000000000 */
[----:B------:R-:W-:Y:S04]  /*49e20*/  STL.64 [R1+0x720], R4 ;  /* 0x0007200401007387 */ /* 0x000fe80000100a00 */
[----:B------:R0:W-:Y:S04]  /*49e30*/  STL.64 [R1+0x728], R6 ;  /* 0x0007280601007387 */ /* 0x0001e80000100a00 */
[----:B0-----:R-:W4:Y:S04]  /*49e40*/  LDL.LU.64 R6, [R1+0x24a8] ;  /* 0x0024a80001067983 */ /* 0x001f280000300a00 */
[----:B------:R-:W4:Y:S01]  /*49e50*/  LDL.LU.64 R4, [R1+0x24a0] ;  /* 0x0024a00001047983 */ /* 0x000f220000300a00 */
[----:B------:R-:W-:-:S02]  /*49e60*/  IMAD.MOV.U32 R3, RZ, RZ, R15 ;  /* 0x000000ffff037224 */ /* 0x000fc400078e000f */
[----:B------:R-:W-:Y:S02]  /*49e70*/  IMAD.MOV.U32 R2, RZ, RZ, R14 ;  /* 0x000000ffff027224 */ /* 0x000fe400078e000e */
[----:B------:R-:W2:Y:S04]  /*49e80*/  LDL.LU.64 R14, [R1+0x2498] ;  /* 0x00249800010e7983 */ /* 0x000ea80000300a00 */
[----:B------:R-:W-:Y:S04]  /*49e90*/  STL [R1+0x231c], R3 ;  /* 0x00231c0301007387 */ /* 0x000fe80000100800 */
[----:B------:R-:W-:Y:S01]  /*49ea0*/  STL [R1+0x2318], R2 ;  /* 0x0023180201007387 */ /* 0x000fe20000100800 */
[----:B----4-:R-:W-:-:S15]  /*49eb0*/  HMMA.16816.F32 R4, R16, R12, R4 ;  /* 0x0000000c1004723c */ /* 0x010fde0000001804 */
[----:B------:R-:W-:-:S08]  /*49ec0*/  NOP ;  /* 0x0000000000007918 */ /* 0x000fd00000000000 */
[----:B------:R-:W-:Y:S04]  /*49ed0*/  STL.64 [R1+0x710], R4 ;  /* 0x0007100401007387 */ /* 0x000fe80000100a00 */
[----:B------:R0:W-:Y:S04]  /*49ee0*/  STL.64 [R1+0x718], R6 ;  /* 0x0007180601007387 */ /* 0x0001e80000100a00 */
[----:B0-----:R-:W2:Y:S04]  /*49ef0*/  LDL.LU.64 R6, [R1+0x2490] ;  /* 0x0024900001067983 */ /* 0x001ea80000300a00 */
        /* <DEDUP_REMOVED lines=25> */
[----:B------:R-:W-:Y:S04]  /*4a090*/  STL [R1+0x2334], R3 ;  /* 0x0023340301007387 */ /* 0x000fe80000100800 */
[----:B------:R-:W-:Y:S04]  /*4a0a0*/  STL [R1+0x2330], R2 ;  /* 0x0023300201007387 */ /* 0x000fe80000100800 */
[----:B------:R-:W2:Y:S01]  /*4a0b0*/  LDL.LU.64 R14, [R1+0x30] ;  /* 0x00003000010e7983 */ /* 0x000ea20000300a00 */
[----:B0-----:R-:W-:-:S15]  /*4a0c0*/  HMMA.16816.F32 R4, R16, R28, R24 ;  /* 0x0000001c1004723c */ /* 0x001fde0000001818 */
[----:B------:R-:W-:-:S08]  /*4a0d0*/  NOP ;  /* 0x0000000000007918 */ /* 0x000fd00000000000 */
[----:B------:R0:W-:Y:S04]  /*4a0e0*/  STL.64 [R1+0x6d0], R4 ;  /* 0x0006d00401007387 */ /* 0x0001e80000100a00 */
[----:B------:R1:W-:Y:S04]  /*4a0f0*/  STL.64 [R1+0x6d8], R6 ;  /* 0x0006d80601007387 */ /* 0x0003e80000100a00 */
[----:B--2---:R2:W-:Y:S04]  /*4a100*/  STL.64 [R1+0x2438], R14 ;  /* 0x0024380e01007387 */ /* 0x0045e80000100a00 */
        /* <DEDUP_REMOVED lines=111> */
[----:B------:R0:W-:Y:S02]  /*4a800*/  STL.64 [R1+0x668], R6 ;  /* 0x0006680601007387 */ /* 0x0001e40000100a00 */
[----:B0-----:R-:W-:Y:S02]  /*4a810*/  HMMA.16816.F32 R4, R16, R28, R24 ;  /* 0x0000001c1004723c */ /* 0x001fe40000001818 */
[----:B------:R-:W-:Y:S04]  /*4a820*/  STL [R1+0x2364], R3 ;  /* 0x0023640301007387 */ /* 0x000fe80000100800 */
[----:B------:R-:W-:Y:S04]  /*4a830*/  STL [R1+0x2360], R2 ;  /* 0x0023600201007387 */ /* 0x000fe80000100800 */
[----:B------:R-:W2:-:S13]  /*4a840*/  LDL.LU R20, [R1+0x5f0] ;  /* 0x0005f00001147983 */ /* 0x000e9a0000300800 */
[----:B------:R-:W-:Y:S04]  /*4a850*/  STL.64 [R1+0x650], R4 ;  /* 0x0006500401007387 */ /* 0x000fe80000100a00 */
[----:B------:R0:W-:Y:S04]  /*4a860*/  STL.64 [R1+0x658], R6 ;  /* 0x0006580601007387 */ /* 0x0001e80000100a00 */
[----:B------:R-:W2:Y:S04]  /*4a870*/  LDL.LU R21, [R1+0x5f4] ;  /* 0x0005f40001157983 */ /* 0x000ea80000300800 */
[----:B------:R-:W3:Y:S04]  /*4a880*/  LDL.LU R22, [R1+0x5f8] ;  /* 0x0005f80001167983 */ /* 0x000ee80000300800 */
[----:B------:R-:W3:Y:S01]  /*4a890*/  LDL.LU R23, [R1+0x5fc] ;  /* 0x0005fc0001177983 */ /* 0x000ee20000300800 */
[----:B------:R-:W-:-:S03]  /*4a8a0*/  IMAD.MOV.U32 R0, RZ, RZ, R29 ;  /* 0x000000ffff007224 */ /* 0x000fc600078e001d */
[----:B0-----:R-:W4:Y:S04]  /*4a8b0*/  LDL.LU.64 R6, [R1+0x8] ;  /* 0x0000080001067983 */ /* 0x001f280000300a00 */
[----:B------:R-:W4:Y:S04]  /*4a8c0*/  LDL.LU.64 R28, [R1] ;  /* 0x00000000011c7983 */ /* 0x000f280000300a00 */
[----:B---3--:R-:W-:Y:S04]  /*4a8d0*/  STL.64 [R1+0x23c0], R22 ;  /* 0x0023c01601007387 */ /* 0x008fe80000100a00 */
[----:B--2---:R0:W-:Y:S04]  /*4a8e0*/  STL.64 [R1+0x23b8], R20 ;  /* 0x0023b81401007387 */ /* 0x0041e80000100a00 */
[----:B0-----:R-:W2:Y:S04]  /*4a8f0*/  LDL.LU R20, [R1+0x600] ;  /* 0x0006000001147983 */ /* 0x001ea80000300800 */
[----:B------:R-:W2:Y:S04]  /*4a900*/  LDL.LU R21, [R1+0x604] ;  /* 0x0006040001157983 */ /* 0x000ea80000300800 */
[----:B------:R-:W3:Y:S04]  /*4a910*/  LDL.LU R22, [R1+0x608] ;  /* 0x0006080001167983 */ /* 0x000ee80000300800 */
[----:B------:R-:W3:Y:S04]  /*4a920*/  LDL.LU R23, [R1+0x60c] ;  /* 0x00060c0001177983 */ /* 0x000ee80000300800 */
[----:B------:R-:W4:Y:S04]  /*4a930*/  LDL.LU.64 R4, [R1+0x10] ;  /* 0x0000100001047983 */ /* 0x000f280000300a00 */
        /* <DEDUP_REMOVED lines=14> */
[----:B0-----:R-:W4:Y:S04]  /*4aa20*/  LDL.LU R20, [R1+0x640] ;  /* 0x0006400001147983 */ /* 0x001f280000300800 */
[----:B------:R-:W4:Y:S04]  /*4aa30*/  LDL.LU R21, [R1+0x644] ;  /* 0x0006440001157983 */ /* 0x000f280000300800 */
[----:B------:R-:W4:Y:S04]  /*4aa40*/  LDL.LU R22, [R1+0x648] ;  /* 0x0006480001167983 */ /* 0x000f280000300800 */
[----:B------:R-:W4:Y:S04]  /*4aa50*/  LDL.LU R23, [R1+0x64c] ;  /* 0x00064c0001177983 */ /* 0x000f280000300800 */
[----:B------:R-:W2:Y:S04]  /*4aa60*/  LDL.LU R24, [R1+0x610] ;  /* 0x0006100001187983 */ /* 0x000ea80000300800 */
[----:B------:R-:W2:Y:S04]  /*4aa70*/  LDL.LU R25, [R1+0x614] ;  /* 0x0006140001197983 */ /* 0x000ea80000300800 */
[----:B------:R-:W2:Y:S04]  /*4aa80*/  LDL.LU R26, [R1+0x618] ;  /* 0x00061800011a7983 */ /* 0x000ea80000300800 */
[----:B------:R-:W2:Y:S04]  /*4aa90*/  LDL.LU R27, [R1+0x61c] ;  /* 0x00061c00011b7983 */ /* 0x000ea80000300800 */
[----:B------:R-:W3:Y:S04]  /*4aaa0*/  LDL.LU R8, [R1+0x5d0] ;  /* 0x0005d00001087983 */ /* 0x000ee80000300800 */
[----:B------:R-:W3:Y:S04]  /*4aab0*/  LDL.LU R9, [R1+0x5d4] ;  /* 0x0005d40001097983 */ /* 0x000ee80000300800 */
[----:B------:R-:W3:Y:S04]  /*4aac0*/  LDL.LU R10, [R1+0x5d8] ;  /* 0x0005d800010a7983 */ /* 0x000ee80000300800 */
[----:B------:R-:W3:Y:S04]  /*4aad0*/  LDL.LU R11, [R1+0x5dc] ;  /* 0x0005dc00010b7983 */ /* 0x000ee80000300800 */
[----:B------:R-:W2:Y:S04]  /*4aae0*/  LDL.LU R12, [R1+0x1f8c] ;  /* 0x001f8c00010c7983 */ /* 0x000ea80000300800 */
[----:B------:R-:W2:Y:S04]  /*4aaf0*/  LDL.LU R13, [R1+0x1f94] ;  /* 0x001f9400010d7983 */ /* 0x000ea80000300800 */
[----:B------:R-:W3:Y:S04]  /*4ab00*/  LDL.LU R14, [R1+0x1f9c] ;  /* 0x001f9c00010e7983 */ /* 0x000ee80000300800 */
[----:B------:R-:W3:Y:S01]  /*4ab10*/  LDL.LU R15, [R1+0x1fa4] ;  /* 0x001fa400010f7983 */ /* 0x000ee20000300800 */
[C---:B----4-:R-:W-:Y:S03]  /*4ab20*/  HMMA.16816.F32 R20, R16.reuse, R4, R20 ;  /* 0x000000041014723c */ /* 0x050fe60000001814 */
[----:B---3--:R-:W-:Y:S04]  /*4ab30*/  STL.64 [R1+0x2390], R14 ;  /* 0x0023900e01007387 */ /* 0x008fe80000100a00 */
[----:B--2---:R0:W-:Y:S04]  /*4ab40*/  STL.64 [R1+0x2388], R12 ;  /* 0x0023880c01007387 */ /* 0x0041e80000100a00 */
[----:B0-----:R-:W2:Y:S04]  /*4ab50*/  LDL.LU R12, [R1+0x5c0] ;  /* 0x0005c000010c7983 */ /* 0x001ea80000300800 */
[----:B------:R-:W2:Y:S04]  /*4ab60*/  LDL.LU R13, [R1+0x5c4] ;  /* 0x0005c400010d7983 */ /* 0x000ea80000300800 */
[----:B------:R-:W2:Y:S04]  /*4ab70*/  LDL.LU R14, [R1+0x5c8] ;  /* 0x0005c800010e7983 */ /* 0x000ea80000300800 */
[----:B------:R-:W2:Y:S04]  /*4ab80*/  LDL.LU R15, [R1+0x5cc] ;  /* 0x0005cc00010f7983 */ /* 0x000ea80000300800 */
[----:B------:R-:W-:Y:S04]  /*4ab90*/  STL [R1+0x2370], R0 ;  /* 0x0023700001007387 */ /* 0x000fe80000100800 */
        /* <DEDUP_REMOVED lines=9> */
[----:B------:R-:W3:Y:S01]  /*4ac30*/  LDL.LU.64 R20, [R1+0x23f8] ;  /* 0x0023f80001147983 */ /* 0x000ee20000300a00 */
[----:B------:R-:W-:-:S02]  /*4ac40*/  IMAD.MOV.U32 R3, RZ, RZ, R4 ;  /* 0x000000ffff037224 */ /* 0x000fc400078e0004 */
[----:B------:R-:W-:Y:S02]  /*4ac50*/  IMAD.MOV.U32 R4, RZ, RZ, R6 ;  /* 0x000000ffff047224 */ /* 0x000fe400078e0006 */
[----:B------:R-:W4:Y:S01]  /*4ac60*/  LDL.LU R6, [R1+0x23f0] ;  /* 0x0023f00001067983 */ /* 0x000f220000300800 */
[----:B------:R-:W-:Y:S02]  /*4ac70*/  IMAD.MOV.U32 R2, RZ, RZ, R5 ;  /* 0x000000ffff027224 */ /* 0x000fe400078e0005 */
[----:B------:R-:W-:Y:S02]  /*4ac80*/  IMAD.MOV.U32 R5, RZ, RZ, R7 ;  /* 0x000000ffff057224 */ /* 0x000fe400078e0007 */
[----:B------:R-:W-:Y:S02]  /*4ac90*/  IMAD.MOV.U32 R7, RZ, RZ, R28 ;  /* 0x000000ffff077224 */ /* 0x000fe400078e001c */
[----:B------:R-:W-:Y:S01]  /*4aca0*/  IMAD.MOV.U32 R0, RZ, RZ, R29 ;  /* 0x000000ffff007224 */ /* 0x000fe200078e001d */
[----:B---3--:R-:W-:-:S15]  /*4acb0*/  HMMA.16816.F32 R20, R16, R28, R20 ;  /* 0x0000001c1014723c */ /* 0x008fde0000001814 */
[----:B------:R-:W-:-:S08]  /*4acc0*/  NOP ;  /* 0x0000000000007918 */ /* 0x000fd00000000000 */
[----:B------:R-:W-:Y:S04]  /*4acd0*/  STL.64 [R1+0x620], R20 ;  /* 0x0006201401007387 */ /* 0x000fe80000100a00 */
[----:B------:R0:W-:Y:S04]  /*4ace0*/  STL.64 [R1+0x628], R22 ;  /* 0x0006281601007387 */ /* 0x0001e80000100a00 */
[----:B0-----:R-:W3:Y:S04]  /*4acf0*/  LDL.LU.64 R22, [R1+0x23e8] ;  /* 0x0023e80001167983 */ /* 0x001ee80000300a00 */
[----:B------:R-:W3:Y:S04]  /*4ad00*/  LDL.LU.64 R20, [R1+0x23e0] ;  /* 0x0023e00001147983 */ /* 0x000ee80000300a00 */
[----:B------:R-:W2:Y:S04]  /*4ad10*/  LDL.LU.64 R28, [R1+0x23d8] ;  /* 0x0023d800011c7983 */ /* 0x000ea80000300a00 */
[----:B----4-:R-:W-:Y:S04]  /*4ad20*/  STL.64 [R1+0x2380], R6 ;  /* 0x0023800601007387 */ /* 0x010fe80000100a00 */
        /* <DEDUP_REMOVED lines=10> */
[----:B------:R-:W2:Y:S01]  /*4add0*/  LDL.LU.64 R24, [R1+0x23c8] ;  /* 0x0023c80001187983 */ /* 0x000ea20000300a00 */
[----:B---3--:R-:W-:-:S15]  /*4ade0*/  HMMA.16816.F32 R20, R16, R26, R20 ;  /* 0x0000001a1014723c */ /* 0x008fde0000001814 */
        /* <DEDUP_REMOVED lines=13> */
[----:B0-----:R-:W2:Y:S04]  /*4aec0*/  LDL.LU R24, [R1+0x5e0] ;  /* 0x0005e00001187983 */ /* 0x001ea80000300800 */
[----:B------:R-:W2:Y:S04]  /*4aed0*/  LDL.LU R25, [R1+0x5e4] ;  /* 0x0005e40001197983 */ /* 0x000ea80000300800 */
[----:B------:R-:W2:Y:S04]  /*4aee0*/  LDL.LU R26, [R1+0x5e8] ;  /* 0x0005e800011a7983 */ /* 0x000ea80000300800 */
[----:B------:R-:W2:Y:S01]  /*4aef0*/  LDL.LU R27, [R1+0x5ec] ;  /* 0x0005ec00011b7983 */ /* 0x000ea20000300800 */
[C---:B---3--:R-:W-:Y:S06]  /*4af00*/  HMMA.16816.F32 R8, R16.reuse, R20, R8 ;  /* 0x000000141008723c */ /* 0x048fec0000001808 */
[----:B--2---:R-:W-:-:S15]  /*4af10*/  HMMA.16816.F32 R24, R16, R22, R24 ;  /* 0x000000161018723c */ /* 0x004fde0000001818 */
[----:B------:R-:W-:-:S08]  /*4af20*/  NOP ;  /* 0x0000000000007918 */ /* 0x000fd00000000000 */
[----:B------:R0:W-:Y:S04]  /*4af30*/  STL.64 [R1+0x5e0], R24 ;  /* 0x0005e01801007387 */ /* 0x0001e80000100a00 */
[----:B------:R1:W-:Y:S04]  /*4af40*/  STL.64 [R1+0x5e8], R26 ;  /* 0x0005e81a01007387 */ /* 0x0003e80000100a00 */
[----:B0-----:R-:W2:Y:S04]  /*4af50*/  LDL.LU R24, [R1+0x10f0] ;  /* 0x0010f00001187983 */ /* 0x001ea80000300800 */
[----:B------:R-:W2:Y:S04]  /*4af60*/  LDL.LU R25, [R1+0x10f4] ;  /* 0x0010f40001197983 */ /* 0x000ea80000300800 */
[----:B-1----:R-:W2:Y:S04]  /*4af70*/  LDL.LU R26, [R1+0x10f8] ;  /* 0x0010f800011a7983 */ /* 0x002ea80000300800 */
[----:B------:R-:W2:Y:S04]  /*4af80*/  LDL.LU R27, [R1+0x10fc] ;  /* 0x0010fc00011b7983 */ /* 0x000ea80000300800 */
[----:B------:R-:W-:Y:S04]  /*4af90*/  STL.64 [R1+0x5d0], R8 ;  /* 0x0005d00801007387 */ /* 0x000fe80000100a00 */
[----:B------:R0:W-:Y:S04]  /*4afa0*/  STL.64 [R1+0x5d8], R10 ;  /* 0x0005d80a01007387 */ /* 0x0001e80000100a00 */
[----:B0-----:R-:W3:Y:S04]  /*4afb0*/  LDL.LU.64 R10, [R1+0x23a0] ;  /* 0x0023a000010a7983 */ /* 0x001ee80000300a00 */
[----:B------:R-:W4:Y:S04]  /*4afc0*/  LDL.LU.64 R8, [R1+0x2398] ;  /* 0x0023980001087983 */ /* 0x000f280000300a00 */
[----:B------:R0:W-:Y:S04]  /*4afd0*/  STL.64 [R1+0x20d8], R22 ;  /* 0x0020d81601007387 */ /* 0x0001e80000100a00 */
[----:B0-----:R-:W2:Y:S04]  /*4afe0*/  LDL.LU R22, [R1+0x1fa0] ;  /* 0x001fa00001167983 */ /* 0x001ea80000300800 */
[----:B------:R-:W2:Y:S04]  /*4aff0*/  LDL.LU R23, [R1+0x1fa8] ;  /* 0x001fa80001177983 */ /* 0x000ea80000300800 */
[----:B------:R0:W-:Y:S04]  /*4b000*/  STL.64 [R1+0x20d0], R20 ;  /* 0x0020d01401007387 */ /* 0x0001e80000100a00 */
[----:B0-----:R-:W2:Y:S04]  /*4b010*/  LDL.LU R20, [R1+0x1f90] ;  /* 0x001f900001147983 */ /* 0x001ea80000300800 */
[----:B------:R-:W2:Y:S01]  /*4b020*/  LDL.LU R21, [R1+0x1f98] ;  /* 0x001f980001157983 */ /* 0x000ea20000300800 */
[----:B---3--:R-:W-:-:S15]  /*4b030*/  HMMA.16816.F32 R12, R16, R10, R12 ;  /* 0x0000000a100c723c */ /* 0x008fde000000180c */
[----:B------:R-:W-:-:S08]  /*4b040*/  NOP ;  /* 0x0000000000007918 */ /* 0x000fd00000000000 */
[----:B------:R-:W-:Y:S04]  /*4b050*/  STL.64 [R1+0x5c0], R12 ;  /* 0x0005c00c01007387 */ /* 0x000fe80000100a00 */
[----:B------:R0:W-:Y:S04]  /*4b060*/  STL.64 [R1+0x5c8], R14 ;  /* 0x0005c80e01007387 */ /* 0x0001e80000100a00 */
[----:B0-----:R-:W3:Y:S04]  /*4b070*/  LDL.LU.64 R14, [R1+0x2390] ;  /* 0x00239000010e7983 */ /* 0x001ee80000300a00 */
[----:B------:R-:W2:Y:S01]  /*4b080*/  LDL.LU.64 R12, [R1+0x2388] ;  /* 0x00238800010c7983 */ /* 0x000ea20000300a00 */
[----:B----4-:R-:W-:-:S15]  /*4b090*/  HMMA.16816.F32 R4, R16, R8, R4 ;  /* 0x000000081004723c */ /* 0x010fde0000001804 */
[----:B------:R-:W-:-:S08]  /*4b0a0*/  NOP ;  /* 0x0000000000007918 */ /* 0x000fd00000000000 */
[----:B------:R-:W-:Y:S04]  /*4b0b0*/  STL.64 [R1+0x5b0], R4 ;  /* 0x0005b00401007387 */ /* 0x000fe80000100a00 */
[----:B------:R0:W-:Y:S04]  /*4b0c0*/  STL.64 [R1+0x5b8], R6 ;  /* 0x0005b80601007387 */ /* 0x0001e80000100a00 */
[----:B0-----:R-:W4:Y:S04]  /*4b0d0*/  LDL.LU.64 R6, [R1+0x2380] ;  /* 0x0023800001067983 */ /* 0x001f280000300a00 */
[----:B------:R-:W4:Y:S04]  /*4b0e0*/  LDL.LU.64 R4, [R1+0x2378] ;  /* 0x0023780001047983 */ /* 0x000f280000300a00 */
[----:B------:R0:W-:Y:S04]  /*4b0f0*/  STL.64 [R1+0x20b8], R10 ;  /* 0x0020b80a01007387 */ /* 0x0001e80000100a00 */
[----:B------:R1:W-:Y:S01]  /*4b100*/  STL.64 [R1+0x20b0], R8 ;  /* 0x0020b00801007387 */ /* 0x0003e20000100a00 */
[----:B--2---:R-:W-:-:S02]  /*4b110*/  IMAD R12, R12, 0x100, R20 ;  /* 0x000001000c0c7824 */ /* 0x004fc400078e0214 */
[----:B------:R-:W-:Y:S01]  /*4b120*/  IMAD R13, R13, 0x100, R21 ;  /* 0x000001000d0d7824 */ /* 0x000fe200078e0215 */
[----:B------:R-:W2:Y:S01]  /*4b130*/  LDL.LU R20, [R1+0x2d0] ;  /* 0x0002d00001147983 */ /* 0x000ea20000300800 */
[----:B---3--:R-:W-:-:S03]  /*4b140*/  IMAD R14, R14, 0x100, R22 ;  /* 0x000001000e0e7824 */ /* 0x008fc600078e0216 */
[----:B------:R-:W2:Y:S01]  /*4b150*/  LDL.LU R21, [R1+0x2d4] ;  /* 0x0002d40001157983 */ /* 0x000ea20000300800 */
[----:B------:R-:W-:-:S03]  /*4b160*/  IMAD R15, R15, 0x100, R23 ;  /* 0x000001000f0f7824 */ /* 0x000fc600078e0217 */
[----:B------:R-:W3:Y:S04]  /*4b170*/  LDL.LU R22, [R1+0x2d8] ;  /* 0x0002d80001167983 */ /* 0x000ee80000300800 */
[----:B------:R-:W3:Y:S01]  /*4b180*/  LDL.LU R23, [R1+0x2dc] ;  /* 0x0002dc0001177983 */ /* 0x000ee20000300800 */
[----:B0-----:R-:W-:Y:S02]  /*4b190*/  IMAD.MOV.U32 R11, RZ, RZ, R0 ;  /* 0x000000ffff0b7224 */ /* 0x001fe400078e0000 */
[----:B----4-:R-:W-:Y:S02]  /*4b1a0*/  IMAD.MOV.U32 R10, RZ, RZ, R7 ;  /* 0x000000ffff0a7224 */ /* 0x010fe400078e0007 */
[----:B-1----:R-:W-:Y:S02]  /*4b1b0*/  IMAD.MOV.U32 R8, RZ, RZ, R4 ;  /* 0x000000ffff087224 */ /* 0x002fe400078e0004 */
[----:B------:R-:W-:Y:S01]  /*4b1c0*/  IMAD.MOV.U32 R9, RZ, RZ, R5 ;  /* 0x000000ffff097224 */ /* 0x000fe200078e0005 */
[----:B---3--:R-:W-:Y:S04]  /*4b1d0*/  STL.64 [R1+0x2110], R22 ;  /* 0x0021101601007387 */ /* 0x008fe80000100a00 */
[----:B--2---:R0:W-:Y:S04]  /*4b1e0*/  STL.64 [R1+0x2108], R20 ;  /* 0x0021081401007387 */ /* 0x0041e80000100a00 */
[----:B0-----:R-:W2:Y:S04]  /*4b1f0*/  LDL.LU R20, [R1+0x1100] ;  /* 0x0011000001147983 */ /* 0x001ea80000300800 */
[----:B------:R-:W2:Y:S04]  /*4b200*/  LDL.LU R21, [R1+0x1104] ;  /* 0x0011040001157983 */ /* 0x000ea80000300800 */
[----:B------:R-:W2:Y:S04]  /*4b210*/  LDL.LU R22, [R1+0x1108] ;  /* 0x0011080001167983 */ /* 0x000ea80000300800 */
[----:B------:R-:W2:Y:S04]  /*4b220*/  LDL.LU R23, [R1+0x110c] ;  /* 0x00110c0001177983 */ /* 0x000ea80000300800 */
[----:B------:R-:W2:Y:S04]  /*4b230*/  LDL.LU R7, [R1+0x2374] ;  /* 0x0023740001077983 */ /* 0x000ea80000300800 */
[----:B------:R-:W3:Y:S04]  /*4b240*/  LDL.LU R0, [R1+0x2370] ;  /* 0x0023700001007983 */ /* 0x000ee80000300800 */
[----:B------:R-:W4:Y:S04]  /*4b250*/  LDL.LU R4, [R1+0x236c] ;  /* 0x00236c0001047983 */ /* 0x000f280000300800 */
[----:B------:R-:W4:Y:S04]  /*4b260*/  LDL.LU R5, [R1+0x2368] ;  /* 0x0023680001057983 */ /* 0x000f280000300800 */
[----:B------:R-:W-:Y:S04]  /*4b270*/  STL.64 [R1+0x2120], R10 ;  /* 0x0021200a01007387 */ /* 0x000fe80000100a00 */
[----:B------:R2:W-:Y:S01]  /*4b280*/  STL.64 [R1+0x2118], R8 ;  /* 0x0021180801007387 */ /* 0x0005e20000100a00 */
[----:B------:R-:W-:-:S02]  /*4b290*/  F2FP.F16.E4M3.UNPACK_B R14, R14 ;  /* 0x0000000eff0e723e */ /* 0x000fc400020006ff */
[----:B------:R-:W-:-:S05]  /*4b2a0*/  F2FP.F16.E4M3.UNPACK_B R15, R15 ;  /* 0x0000000fff0f723e */ /* 0x000fca00020006ff */
[----:B------:R-:W-:Y:S01]  /*4b2b0*/  STL.64 [R1+0x22e8], R14 ;  /* 0x0022e80e01007387 */ /* 0x000fe20000100a00 */
[----:B------:R-:W-:Y:S02]  /*4b2c0*/  F2FP.F16.E4M3.UNPACK_B R12, R12 ;  /* 0x0000000cff0c723e */ /* 0x000fe400020006ff */
[----:B------:R-:W-:Y:S01]  /*4b2d0*/  F2FP.F16.E4M3.UNPACK_B R13, R13 ;  /* 0x0000000dff0d723e */ /* 0x000fe200020006ff */
[----:B--2---:R-:W-:-:S15]  /*4b2e0*/  HMMA.16816.F32 R8, R16, R6, R20 ;  /* 0x000000061008723c */ /* 0x004fde0000001814 */
[----:B------:R-:W-:-:S08]  /*4b2f0*/  NOP ;  /* 0x0000000000007918 */ /* 0x000fd00000000000 */
[----:B------:R-:W-:Y:S04]  /*4b300*/  STL.64 [R1+0x1100], R8 ;  /* 0x0011000801007387 */ /* 0x000fe80000100a00 */
[----:B------:R4:W-:Y:S02]  /*4b310*/  STL.64 [R1+0x1108], R10 ;  /* 0x0011080a01007387 */ /* 0x0009e40000100a00 */
[----:B----4-:R-:W-:Y:S02]  /*4b320*/  HMMA.16816.F32 R8, R16, R4, R24 ;  /* 0x000000041008723c */ /* 0x010fe40000001818 */
[----:B------:R-:W-:Y:S05]  /*4b330*/  STL.64 [R1+0x22e0], R12 ;  /* 0x0022e00c01007387 */ /* 0x000fea0000100a00 */
[----:B------:R-:W-:-:S02]  /*4b340*/  IMAD.MOV.U32 R26, RZ, RZ, R3 ;  /* 0x000000ffff1a7224 */ /* 0x000fc400078e0003 */
[----:B------:R-:W2:Y:S01]  /*4b350*/  LDL.LU R3, [R1+0x2364] ;  /* 0x0023640001037983 */ /* 0x000ea20000300800 */
[----:B------:R-:W-:-:S13]  /*4b360*/  IMAD.MOV.U32 R27, RZ, RZ, R2 ;  /* 0x000000ffff1b7224 */ /* 0x000fda00078e0002 */
[----:B------:R0:W-:Y:S04]  /*4b370*/  STL.64 [R1+0x10f0], R8 ;  /* 0x0010f00801007387 */ /* 0x0001e80000100a00 */
[----:B------:R1:W-:Y:S04]  /*4b380*/  STL.64 [R1+0x10f8], R10 ;  /* 0x0010f80a01007387 */ /* 0x0003e80000100a00 */
[----:B------:R-:W4:Y:S04]  /*4b390*/  LDL.LU R2, [R1+0x2360] ;  /* 0x0023600001027983 */ /* 0x000f280000300800 */
[----:B------:R-:W2:Y:S01]  /*4b3a0*/  LDL.LU R24, [R1+0x18] ;  /* 0x0000180001187983 */ /* 0x000ea20000300800 */
[----:B---3--:R-:W-:-:S03]  /*4b3b0*/  IMAD.MOV.U32 R25, RZ, RZ, R0 ;  /* 0x000000ffff197224 */ /* 0x008fc600078e0000 */
[----:B------:R-:W3:Y:S04]  /*4b3c0*/  LDL.LU R0, [R1+0x235c] ;  /* 0x00235c0001007983 */ /* 0x000ee80000300800 */
[----:B------:R4:W-:Y:S04]  /*4b3d0*/  STL.64 [R1+0x2130], R26 ;  /* 0x0021301a01007387 */ /* 0x0009e80000100a00 */
[----:B--2---:R-:W-:Y:S04]  /*4b3e0*/  STL.64 [R1+0x2128], R24 ;  /* 0x0021281801007387 */ /* 0x004fe80000100a00 */
[----:B0-----:R-:W2:Y:S04]  /*4b3f0*/  LDL.LU R8, [R1+0x350] ;  /* 0x0003500001087983 */ /* 0x001ea80000300800 */
[----:B------:R-:W2:Y:S04]  /*4b400*/  LDL.LU R9, [R1+0x354] ;  /* 0x0003540001097983 */ /* 0x000ea80000300800 */
[----:B-1----:R-:W3:Y:S04]  /*4b410*/  LDL.LU R10, [R1+0x358] ;  /* 0x00035800010a7983 */ /* 0x002ee80000300800 */
[----:B------:R-:W3:Y:S01]  /*4b420*/  LDL.LU R11, [R1+0x35c] ;  /* 0x00035c00010b7983 */ /* 0x000ee20000300800 */
[----:B----4-:R-:W-:-:S02]  /*4b430*/  IMAD.MOV.U32 R26, RZ, RZ, R2 ;  /* 0x000000ffff1a7224 */ /* 0x010fc400078e0002 */
[----:B------:R-:W-:Y:S01]  /*4b440*/  IMAD.MOV.U32 R27, RZ, RZ, R3 ;  /* 0x000000ffff1b7224 */ /* 0x000fe200078e0003 */
[----:B---3--:R-:W-:Y:S04]  /*4b450*/  STL.64 [R1+0x2140], R10 ;  /* 0x0021400a01007387 */ /* 0x008fe80000100a00 */
[----:B--2---:R0:W-:Y:S04]  /*4b460*/  STL.64 [R1+0x2138], R8 ;  /* 0x0021380801007387 */ /* 0x0041e80000100a00 */
        /* <DEDUP_REMOVED lines=10> */
[----:B------:R-:W2:Y:S04]  /*4b510*/  LDL.LU R24, [R1+0x28] ;  /* 0x0000280001187983 */ /* 0x000ea80000300800 */
        /* <DEDUP_REMOVED lines=12> */
[----:B-1----:R-:W4:Y:S01]  /*4b5e0*/  LDL.LU R24, [R1+0x38] ;  /* 0x0000380001187983 */ /* 0x002f220000300800 */
        /* <DEDUP_REMOVED lines=19> */
[----:B------:R-:W3:Y:S01]  /*4b720*/  LDL.LU R24, [R1+0x48] ;  /* 0x0000480001187983 */ /* 0x000ee20000300800 */
        /* <DEDUP_REMOVED lines=20> */
[----:B------:R-:W2:Y:S01]  /*4b870*/  LDL.LU R24, [R1+0x58] ;  /* 0x0000580001187983 */ /* 0x000ea20000300800 */
        /* <DEDUP_REMOVED lines=13> */
[----:B------:R-:W2:Y:S01]  /*4b950*/  LDL.LU R24, [R1+0x68] ;  /* 0x0000680001187983 */ /* 0x000ea20000300800 */
        /* <DEDUP_REMOVED lines=21> */
[----:B------:R-:W4:Y:S01]  /*4bab0*/  LDL.LU R24, [R1+0x78] ;  /* 0x0000780001187983 */ /* 0x000f220000300800 */
        /* <DEDUP_REMOVED lines=58> */
[----:B------:R-:W4:Y:S04]  /*4be60*/  LDL.LU R0, [R1+0x22f0] ;  /* 0x0022f00001007983 */ /* 0x000f280000300800 */
        /* <DEDUP_REMOVED lines=40> */
[----:B------:R-:W2:Y:S04]  /*4c0f0*/  LDL.LU.64 R12, [R1+0x22e0] ;  /* 0x0022e000010c7983 */ /* 0x000ea80000300a00 */
        /* <DEDUP_REMOVED lines=138> */
[----:B------:R-:W4:Y:S01]  /*4c9a0*/  LDL.LU.64 R8, [R1+0x2118] ;  /* 0x0021180001087983 */ /* 0x000f220000300a00 */
[----:B---3--:R-:W-:Y:S03]  /*4c9b0*/  HMMA.16816.F32 R24, R12, R26, R20 ;  /* 0x0000001a0c18723c */ /* 0x008fe60000001814 */
[----:B------:R-:W3:Y:S04]  /*4c9c0*/  LDL.LU.64 R22, [R1+0x2110] ;  /* 0x0021100001167983 */ /* 0x000ee80000300a00 */
[----:B------:R-:W3:-:S15]  /*4c9d0*/  LDL.LU.64 R20, [R1+0x2108] ;  /* 0x0021080001147983 */ /* 0x000ede0000300a00 */
[----:B------:R-:W-:-:S01]  /*4c9e0*/  NOP ;  /* 0x0000000000007918 */ /* 0x000fc20000000000 */
[----:B------:R-:W-:Y:S04]  /*4c9f0*/  STL.64 [R1+0x330], R24 ;  /* 0x0003301801007387 */ /* 0x000fe80000100a00 */
[----:B------:R0:W-:Y:S04]  /*4ca00*/  STL.64 [R1+0x338], R26 ;  /* 0x0003381a01007387 */ /* 0x0001e80000100a00 */
[----:B0-----:R-:W3:Y:S04]  /*4ca10*/  LDL.LU.64 R26, [R1+0x2100] ;  /* 0x00210000011a7983 */ /* 0x001ee80000300a00 */
[----:B------:R-:W3:Y:S01]  /*4ca20*/  LDL.LU.64 R24, [R1+0x20f8] ;  /* 0x0020f80001187983 */ /* 0x000ee20000300a00 */
[----:B----4-:R-:W-:-:S15]  /*4ca30*/  HMMA.16816.F32 R16, R12, R8, R16 ;  /* 0x000000080c10723c */ /* 0x010fde0000001810 */
[----:B------:R-:W-:-:S08]  /*4ca40*/  NOP ;  /* 0x0000000000007918 */ /* 0x000fd00000000000 */
[----:B------:R-:W-:Y:S04]  /*4ca50*/  STL.64 [R1+0x310], R16 ;  /* 0x0003101001007387 */ /* 0x000fe80000100a00 */
[----:B------:R2:W-:Y:S02]  /*4ca60*/  STL.64 [R1+0x318], R18 ;  /* 0x0003181201007387 */ /* 0x0005e40000100a00 */
[C---:B--2---:R-:W-:Y:S06]  /*4ca70*/  HMMA.16816.F32 R16, R12.reuse, R10, R4 ;  /* 0x0000000a0c10723c */ /* 0x044fec0000001804 */
[----:B---3--:R-:W-:Y:S01]  /*4ca80*/  HMMA.16816.F32 R8, R12, R28, R20 ;  /* 0x0000001c0c08723c */ /* 0x008fe20000001814 */
[----:B------:R-:W2:-:S15]  /*4ca90*/  LDL.LU R4, [R1+0x1f0] ;  /* 0x0001f00001047983 */ /* 0x000e9e0000300800 */
[----:B------:R-:W-:-:S01]  /*4caa0*/  NOP ;  /* 0x0000000000007918 */ /* 0x000fc20000000000 */
[----:B------:R-:W-:Y:S04]  /*4cab0*/  STL.64 [R1+0x2f0], R16 ;  /* 0x0002f01001007387 */ /* 0x000fe80000100a00 */
[----:B------:R-:W-:Y:S04]  /*4cac0*/  STL.64 [R1+0x2f8], R18 ;  /* 0x0002f81201007387 */ /* 0x000fe80000100a00 */
[----:B------:R-:W-:Y:S04]  /*4cad0*/  STL.64 [R1+0x2d0], R8 ;  /* 0x0002d00801007387 */ /* 0x000fe80000100a00 */
[----:B------:R-:W-:Y:S04]  /*4cae0*/  STL.64 [R1+0x2d8], R10 ;  /* 0x0002d80a01007387 */ /* 0x000fe80000100a00 */
        /* <DEDUP_REMOVED lines=10> */
[----:B--2---:R-:W-:Y:S04]  /*4cb90*/  STL.64 [R1+0x20c0], R4 ;  /* 0x0020c00401007387 */ /* 0x004fe80000100a00 */
[----:B------:R-:W2:Y:S04]  /*4cba0*/  LDL.LU R8, [R1+0x250] ;  /* 0x0002500001087983 */ /* 0x000ea80000300800 */
        /* <DEDUP_REMOVED lines=27> */
[----:B------:R-:W3:Y:S01]  /*4cd60*/  LDL.LU R18, [R1+0x188] ;  /* 0x0001880001127983 */ /* 0x000ee20000300800 */
[----:B------:R-:W-:-:S03]  /*4cd70*/  IMAD.MOV.U32 R19, RZ, RZ, R0 ;  /* 0x000000ffff137224 */ /* 0x000fc600078e0000 */
[----:B------:R-:W4:Y:S01]  /*4cd80*/  LDL.LU R0, [R1+0x20f0] ;  /* 0x0020f00001007983 */ /* 0x000f220000300800 */
[C---:B------:R-:W-:Y:S06]  /*4cd90*/  HMMA.16816.F32 R8, R12.reuse, R26, R8 ;  /* 0x0000001a0c08723c */ /* 0x040fec0000001808 */
[----:B------:R-:W-:Y:S01]  /*4cda0*/  HMMA.16816.F32 R20, R12, R24, R20 ;  /* 0x000000180c14723c */ /* 0x000fe20000001814 */
        /* <DEDUP_REMOVED lines=10> */
[----:B------:R-:W2:Y:S01]  /*4ce50*/  LDL.LU R18, [R1+0x1b8] ;  /* 0x0001b80001127983 */ /* 0x000ea20000300800 */
[----:B----4-:R-:W-:-:S03]  /*4ce60*/  IMAD.MOV.U32 R19, RZ, RZ, R0 ;  /* 0x000000ffff137224 */ /* 0x010fc600078e0000 */
[----:B------:R-:W3:Y:S04]  /*4ce70*/  LDL.LU R0, [R1+0x15fc] ;  /* 0x0015fc0001007983 */ /* 0x000ee80000300800 */
[----:B------:R-:W-:Y:S04]  /*4ce80*/  STL.64 [R1+0x2b0], R8 ;  /* 0x0002b00801007387 */ /* 0x000fe80000100a00 */
[----:B------:R0:W-:Y:S04]  /*4ce90*/  STL.64 [R1+0x2b8], R10 ;  /* 0x0002b80a01007387 */ /* 0x0001e80000100a00 */
[----:B0-----:R-:W4:Y:S04]  /*4cea0*/  LDL.LU.64 R10, [R1+0x20e8] ;  /* 0x0020e800010a7983 */ /* 0x001f280000300a00 */
[----:B------:R-:W4:Y:S04]  /*4ceb0*/  LDL.LU.64 R8, [R1+0x20e0] ;  /* 0x0020e00001087983 */ /* 0x000f280000300a00 */
[----:B------:R-:W3:Y:S04]  /*4cec0*/  LDL.LU R26, [R1+0x161c] ;  /* 0x00161c00011a7983 */ /* 0x000ee80000300800 */
[----:B------:R-:W3:Y:S04]  /*4ced0*/  LDL.LU R27, [R1+0x1640] ;  /* 0x00164000011b7983 */ /* 0x000ee80000300800 */
[----:B------:R-:W-:Y:S04]  /*4cee0*/  STL.64 [R1+0x290], R20 ;  /* 0x0002901401007387 */ /* 0x000fe80000100a00 */
[----:B------:R0:W-:Y:S04]  /*4cef0*/  STL.64 [R1+0x298], R22 ;  /* 0x0002981601007387 */ /* 0x0001e80000100a00 */
[----:B0-----:R-:W2:Y:S04]  /*4cf00*/  LDL.LU.64 R22, [R1+0x20d8] ;  /* 0x0020d80001167983 */ /* 0x001ea80000300a00 */
[----:B------:R-:W4:Y:S04]  /*4cf10*/  LDL.LU.64 R20, [R1+0x20d0] ;  /* 0x0020d00001147983 */ /* 0x000f280000300a00 */
[----:B------:R-:W3:Y:S04]  /*4cf20*/  LDL.LU R24, [R1+0x1624] ;  /* 0x0016240001187983 */ /* 0x000ee80000300800 */
[----:B------:R-:W3:Y:S01]  /*4cf30*/  LDL.LU R25, [R1+0x1648] ;  /* 0x0016480001197983 */ /* 0x000ee20000300800 */
[C---:B--2---:R-:W-:Y:S06]  /*4cf40*/  HMMA.16816.F32 R4, R12.reuse, R22, R4 ;  /* 0x000000160c04723c */ /* 0x044fec0000001804 */
[----:B----4-:R-:W-:-:S15]  /*4cf50*/  HMMA.16816.F32 R8, R12, R20, R8 ;  /* 0x000000140c08723c */ /* 0x010fde0000001808 */
[----:B------:R-:W-:-:S02]  /*4cf60*/  NOP ;  /* 0x0000000000007918 */ /* 0x000fc40000000000 */
[----:B------:R-:W-:Y:S04]  /*4cf70*/  STL.64 [R1+0x270], R4 ;  /* 0x0002700401007387 */ /* 0x000fe80000100a00 */
[----:B------:R0:W-:Y:S04]  /*4cf80*/  STL.64 [R1+0x278], R6 ;  /* 0x0002780601007387 */ /* 0x0001e80000100a00 */
[----:B0-----:R-:W2:Y:S04]  /*4cf90*/  LDL.LU.64 R6, [R1+0x20c8] ;  /* 0x0020c80001067983 */ /* 0x001ea80000300a00 */
[----:B------:R-:W2:Y:S04]  /*4cfa0*/  LDL.LU.64 R4, [R1+0x20c0] ;  /* 0x0020c00001047983 */ /* 0x000ea80000300a00 */
[----:B------:R-:W4:Y:S04]  /*4cfb0*/  LDL.LU R22, [R1+0x162c] ;  /* 0x00162c0001167983 */ /* 0x000f280000300800 */
[----:B------:R-:W3:Y:S04]  /*4cfc0*/  LDL.LU R23, [R1+0x13c8] ;  /* 0x0013c80001177983 */ /* 0x000ee80000300800 */
[----:B------:R-:W-:Y:S04]  /*4cfd0*/  STL.64 [R1+0x250], R8 ;  /* 0x0002500801007387 */ /* 0x000fe80000100a00 */
[----:B------:R0:W-:Y:S04]  /*4cfe0*/  STL.64 [R1+0x258], R10 ;  /* 0x0002580a01007387 */ /* 0x0001e80000100a00 */
[----:B0-----:R-:W2:Y:S04]  /*4cff0*/  LDL.LU.64 R10, [R1+0x20b8] ;  /* 0x0020b800010a7983 */ /* 0x001ea80000300a00 */
[----:B------:R-:W4:Y:S04]  /*4d000*/  LDL.LU.64 R8, [R1+0x20b0] ;  /* 0x0020b00001087983 */ /* 0x000f280000300a00 */
[----:B------:R-:W3:Y:S04]  /*4d010*/  LDL.LU R20, [R1+0x1634] ;  /* 0x0016340001147983 */ /* 0x000ee80000300800 */
[----:B------:R-:W3:Y:S01]  /*4d020*/  LDL.LU R21, [R1+0x13cc] ;  /* 0x0013cc0001157983 */ /* 0x000ee20000300800 */
[----:B--2---:R-:W-:-:S15]  /*4d030*/  HMMA.16816.F32 R4, R12, R10, R4 ;  /* 0x0000000a0c04723c */ /* 0x004fde0000001804 */
[----:B------:R-:W-:-:S08]  /*4d040*/  NOP ;  /* 0x0000000000007918 */ /* 0x000fd00000000000 */
[----:B------:R-:W-:Y:S04]  /*4d050*/  STL.64 [R1+0x230], R4 ;  /* 0x0002300401007387 */ /* 0x000fe80000100a00 */
[----:B------:R0:W-:Y:S04]  /*4d060*/  STL.64 [R1+0x238], R6 ;  /* 0x0002380601007387 */ /* 0x0001e80000100a00 */
[----:B0-----:R-:W4:Y:S04]  /*4d070*/  LDL.LU.64 R6, [R1+0x20a8] ;  /* 0x0020a80001067983 */ /* 0x001f280000300a00 */
[----:B------:R-:W4:Y:S04]  /*4d080*/  LDL.LU.64 R4, [R1+0x20a0] ;  /* 0x0020a00001047983 */ /* 0x000f280000300a00 */
[----:B------:R-:W2:Y:S04]  /*4d090*/  LDL.LU R10, [R1+0x1644] ;  /* 0x00164400010a7983 */ /* 0x000ea80000300800 */
[----:B------:R-:W3:Y:S01]  /*4d0a0*/  LDL.LU R11, [R1+0x163c] ;  /* 0x00163c00010b7983 */ /* 0x000ee20000300800 */
[----:B----4-:R-:W-:-:S15]  /*4d0b0*/  HMMA.16816.F32 R4, R12, R8, R4 ;  /* 0x000000080c04723c */ /* 0x010fde0000001804 */
        /* <DEDUP_REMOVED lines=12> */
[----:B------:R-:W2:Y:S04]  /*4d180*/  LDL.LU.64 R16, [R1+0x2080] ;  /* 0x0020800001107983 */ /* 0x000ea80000300a00 */
[----:B------:R-:W4:Y:S04]  /*4d190*/  LDL.LU R6, [R1+0x13f8] ;  /* 0x0013f80001067983 */ /* 0x000f280000300800 */
[----:B------:R-:W3:Y:S01]  /*4d1a0*/  LDL.LU R7, [R1+0x13d4] ;  /* 0x0013d40001077983 */ /* 0x000ee20000300800 */
[----:B--2---:R-:W-:-:S15]  /*4d1b0*/  HMMA.16816.F32 R16, R12, R4, R16 ;  /* 0x000000040c10723c */ /* 0x004fde0000001810 */
[----:B------:R-:W-:-:S08]  /*4d1c0*/  NOP ;  /* 0x0000000000007918 */ /* 0x000fd00000000000 */
[----:B------:R-:W-:Y:S04]  /*4d1d0*/  STL.64 [R1+0x1a0], R16 ;  /* 0x0001a01001007387 */ /* 0x000fe80000100a00 */
[----:B------:R0:W-:Y:S04]  /*4d1e0*/  STL.64 [R1+0x1a8], R18 ;  /* 0x0001a81201007387 */ /* 0x0001e80000100a00 */
[----:B0-----:R-:W2:Y:S04]  /*4d1f0*/  LDL.LU.64 R18, [R1+0x2078] ;  /* 0x0020780001127983 */ /* 0x001ea80000300a00 */
[----:B------:R-:W2:Y:S04]  /*4d200*/  LDL.LU.64 R16, [R1+0x2070] ;  /* 0x0020700001107983 */ /* 0x000ea80000300a00 */
[----:B------:R-:W2:Y:S01]  /*4d210*/  LDL R5, [R1+0x1fb8] ;  /* 0x001fb80001057983 */ /* 0x000ea20000100800 */
[----:B----4-:R-:W-:Y:S01]  /*4d220*/  VIADD R6, R6, 0x1 ;  /* 0x0000000106067836 */ /* 0x010fe20000000000 */
[----:B---3--:R-:W-:-:S02]  /*4d230*/  IADD3 R7, P6, R7, UR30, RZ ;  /* 0x0000001e07077c10 */ /* 0x008fc4000ffde0ff */
[----:B------:R-:W-:Y:S02]  /*4d240*/  IADD3 R8, P1, R8, UR30, RZ ;  /* 0x0000001e08087c10 */ /* 0x000fe4000ff3e0ff */
[----:B------:R-:W-:Y:S02]  /*4d250*/  IADD3 R9, P2, R9, UR30, RZ ;  /* 0x0000001e09097c10 */ /* 0x000fe4000ff5e0ff */
[----:B------:R-:W-:Y:S02]  /*4d260*/  IADD3 R10, P3, R10, UR30, RZ ;  /* 0x0000001e0a0a7c10 */ /* 0x000fe4000ff7e0ff */
[----:B------:R-:W-:Y:S02]  /*4d270*/  IADD3 R11, P4, R11, UR30, RZ ;  /* 0x0000001e0b0b7c10 */ /* 0x000fe4000ff9e0ff */
[----:B------:R-:W-:Y:S01]  /*4d280*/  IADD3 R20, P5, R20, UR30, RZ ;  /* 0x0000001e14147c10 */ /* 0x000fe2000ffbe0ff */
[----:B--2---:R-:W-:Y:S01]  /*4d290*/  HMMA.16816.F32 R12, R12, R2, R16 ;  /* 0x000000020c0c723c */ /* 0x004fe20000001810 */
[----:B------:R-:W2:Y:S04]  /*4d2a0*/  LDL.LU.64 R18, [R1+0x2068] ;  /* 0x0020680001127983 */ /* 0x000ea80000300a00 */
[----:B------:R-:W3:Y:S04]  /*4d2b0*/  LDL.LU.64 R16, [R1+0x2060] ;  /* 0x0020600001107983 */ /* 0x000ee80000300a00 */
[----:B------:R-:W-:Y:S01]  /*4d2c0*/  STL [R1+0x13f8], R6 ;  /* 0x0013f80601007387 */ /* 0x000fe20000100800 */
[----:B------:R-:W-:-:S02]  /*4d2d0*/  IADD3.X R21, R21, UR55, RZ, P6, !PT ;  /* 0x0000003715157c10 */ /* 0x000fc4000b7fe4ff */
[----:B------:R-:W-:Y:S02]  /*4d2e0*/  IADD3 R22, P6, R22, UR30, RZ ;  /* 0x0000001e16167c10 */ /* 0x000fe4000ffde0ff */
[----:B------:R-:W-:Y:S02]  /*4d2f0*/  IADD3.X R23, R23, UR55, RZ, P1, !PT ;  /* 0x0000003717177c10 */ /* 0x000fe40008ffe4ff */
[----:B------:R-:W-:Y:S02]  /*4d300*/  IADD3 R24, P1, R24, UR30, RZ ;  /* 0x0000001e18187c10 */ /* 0x000fe4000ff3e0ff */
[----:B------:R-:W-:Y:S02]  /*4d310*/  IADD3.X R25, R25, UR55, RZ, P2, !PT ;  /* 0x0000003719197c10 */ /* 0x000fe400097fe4ff */
[----:B------:R-:W-:Y:S02]  /*4d320*/  IADD3 R26, P2, R26, UR30, RZ ;  /* 0x0000001e1a1a7c10 */ /* 0x000fe4000ff5e0ff */
[----:B------:R-:W-:-:S02]  /*4d330*/  IADD3.X R27, R27, UR55, RZ, P3, !PT ;  /* 0x000000371b1b7c10 */ /* 0x000fc40009ffe4ff */
[----:B------:R-:W-:Y:S02]  /*4d340*/  IADD3 R28, P3, R28, UR30, RZ ;  /* 0x0000001e1c1c7c10 */ /* 0x000fe4000ff7e0ff */
[----:B------:R-:W-:Y:S01]  /*4d350*/  IADD3.X R29, R29, UR55, RZ, P4, !PT ;  /* 0x000000371d1d7c10 */ /* 0x000fe2000a7fe4ff */
[----:B------:R0:W-:Y:S04]  /*4d360*/  STL.64 [R1+0x180], R12 ;  /* 0x0001800c01007387 */ /* 0x0001e80000100a00 */
[----:B------:R-:W-:Y:S04]  /*4d370*/  STL.64 [R1+0x188], R14 ;  /* 0x0001880e01007387 */ /* 0x000fe80000100a00 */
        /* <DEDUP_REMOVED lines=15> */
[----:B---3--:R-:W-:-:S02]  /*4d470*/  IADD3 R16, P4, R16, UR30, RZ ;  /* 0x0000001e10107c10 */ /* 0x008fc4000ff9e0ff */
[----:B------:R-:W-:-:S03]  /*4d480*/  IADD3.X R17, R17, UR55, RZ, P5, !PT ;  /* 0x0000003711117c10 */ /* 0x000fc6000affe4ff */
[----:B------:R-:W-:Y:S04]  /*4d490*/  STL [R1+0x160c], R16 ;  /* 0x00160c1001007387 */ /* 0x000fe80000100800 */
[----:B------:R-:W-:Y:S04]  /*4d4a0*/  STL [R1+0x1630], R17 ;  /* 0x0016301101007387 */ /* 0x000fe80000100800 */
[----:B0-----:R-:W3:Y:S01]  /*4d4b0*/  LDL.LU R12, [R1+0x1618] ;  /* 0x00161800010c7983 */ /* 0x001ee20000300800 */
[----:B--2---:R-:W-:Y:S02]  /*4d4c0*/  IADD3 R18, P5, R18, UR30, RZ ;  /* 0x0000001e12127c10 */ /* 0x004fe4000ffbe0ff */
[----:B------:R-:W-:-:S03]  /*4d4d0*/  IADD3.X R19, R19, UR55, RZ, P6, !PT ;  /* 0x0000003713137c10 */ /* 0x000fc6000b7fe4ff */
[----:B------:R-:W-:Y:S04]  /*4d4e0*/  STL [R1+0x1604], R18 ;  /* 0x0016041201007387 */ /* 0x000fe80000100800 */
[----:B---3--:R0:W-:Y:S04]  /*4d4f0*/  STL [R1+0x2058], R12 ;  /* 0x0020580c01007387 */ /* 0x0081e80000100800 */
[----:B------:R-:W-:Y:S04]  /*4d500*/  STL [R1+0x1628], R19 ;  /* 0x0016281301007387 */ /* 0x000fe80000100800 */
[----:B0-----:R-:W2:Y:S01]  /*4d510*/  LDL.LU R12, [R1+0x15f4] ;  /* 0x0015f400010c7983 */ /* 0x001ea20000300800 */
[----:B------:R-:W-:-:S05]  /*4d520*/  IADD3 R0, P6, R0, UR30, RZ ;  /* 0x0000001e00007c10 */ /* 0x000fca000ffde0ff */
[----:B------:R-:W-:Y:S01]  /*4d530*/  STL [R1+0x15fc], R0 ;  /* 0x0015fc0001007387 */ /* 0x000fe20000100800 */
[----:B------:R-:W-:-:S03]  /*4d540*/  ISETP.NE.U32.AND P0, PT, R6, R5, PT ;  /* 0x000000050600720c */ /* 0x000fc60003f05070 */
[----:B--2---:R0:W-:Y:S04]  /*4d550*/  STL [R1+0x205c], R12 ;  /* 0x00205c0c01007387 */ /* 0x0041e80000100800 */
[----:B0-----:R-:W2:Y:S04]  /*4d560*/  LDL.LU R12, [R1+0x1620] ;  /* 0x00162000010c7983 */ /* 0x001ea80000300800 */
[----:B------:R-:W3:Y:S04]  /*4d570*/  LDL.LU R13, [R1+0x15ec] ;  /* 0x0015ec00010d7983 */ /* 0x000ee80000300800 */
[----:B------:R-:W4:Y:S04]  /*4d580*/  LDL.LU R14, [R1+0x1610] ;  /* 0x00161000010e7983 */ /* 0x000f280000300800 */
        /* <DEDUP_REMOVED lines=26> */
[----:B--2---:R-:W-:-:S05]  /*4d730*/  IADD3.X R12, R12, UR55, RZ, P1, !PT ;  /* 0x000000370c0c7c10 */ /* 0x004fca0008ffe4ff */
[----:B------:R0:W-:Y:S04]  /*4d740*/  STL [R1+0x1620], R12 ;  /* 0x0016200c01007387 */ /* 0x0001e80000100800 */
[----:B0-----:R-:W2:Y:S02]  /*4d750*/  LDL.LU R12, [R1+0x205c] ;  /* 0x00205c00010c7983 */ /* 0x001ea40000300800 */
[----:B--2---:R-:W-:-:S05]  /*4d760*/  IADD3 R12, P1, R12, UR30, RZ ;  /* 0x0000001e0c0c7c10 */ /* 0x004fca000ff3e0ff */
[----:B------:R0:W-:Y:S04]  /*4d770*/  STL [R1+0x15f4], R12 ;  /* 0x0015f40c01007387 */ /* 0x0001e80000100800 */
[----:B0-----:R-:W2:Y:S01]  /*4d780*/  LDL.LU R12, [R1+0x2058] ;  /* 0x00205800010c7983 */ /* 0x001ea20000300800 */
[----:B----4-:R-:W-:Y:S02]  /*4d790*/  IADD3.X R14, R14, UR55, RZ, P3, !PT ;  /* 0x000000370e0e7c10 */ /* 0x010fe40009ffe4ff */
[----:B---3--:R-:W-:Y:S02]  /*4d7a0*/  IADD3 R15, P3, R15, UR30, RZ ;  /* 0x0000001e0f0f7c10 */ /* 0x008fe4000ff7e0ff */
[----:B------:R-:W-:Y:S02]  /*4d7b0*/  IADD3.X R2, R2, UR55, RZ, P4, !PT ;  /* 0x0000003702027c10 */ /* 0x000fe4000a7fe4ff */
[----:B------:R-:W-:-:S02]  /*4d7c0*/  IADD3 R3, P4, R3, UR30, RZ ;  /* 0x0000001e03037c10 */ /* 0x000fc4000ff9e0ff */
[----:B------:R-:W-:Y:S02]  /*4d7d0*/  IADD3.X R4, R4, UR55, RZ, P5, !PT ;  /* 0x0000003704047c10 */ /* 0x000fe4000affe4ff */
[----:B------:R-:W-:Y:S02]  /*4d7e0*/  IADD3 R5, P5, R5, UR30, RZ ;  /* 0x0000001e05057c10 */ /* 0x000fe4000ffbe0ff */
[----:B------:R-:W-:Y:S02]  /*4d7f0*/  IADD3.X R6, R6, UR55, RZ, P6, !PT ;  /* 0x0000003706067c10 */ /* 0x000fe4000b7fe4ff */
[----:B------:R-:W-:Y:S02]  /*4d800*/  IADD3 R7, P6, R7, UR30, RZ ;  /* 0x0000001e07077c10 */ /* 0x000fe4000ffde0ff */
        /* <DEDUP_REMOVED lines=12> */
[----:B--2---:R-:W-:Y:S02]  /*4d8d0*/  IADD3.X R12, R12, UR55, RZ, P2, !PT ;  /* 0x000000370c0c7c10 */ /* 0x004fe400097fe4ff */
[----:B------:R-:W-:-:S03]  /*4d8e0*/  IADD3 R13, P2, R13, UR30, RZ ;  /* 0x0000001e0d0d7c10 */ /* 0x000fc6000ff5e0ff */
[----:B------:R0:W-:Y:S04]  /*4d8f0*/  STL [R1+0x1618], R12 ;  /* 0x0016180c01007387 */ /* 0x0001e80000100800 */
[----:B------:R-:W-:Y:S04]  /*4d900*/  STL [R1+0x15ec], R13 ;  /* 0x0015ec0d01007387 */ /* 0x000fe80000100800 */
[----:B------:R-:W-:Y:S04]  /*4d910*/  STL [R1+0x1610], R14 ;  /* 0x0016100e01007387 */ /* 0x000fe80000100800 */
[----:B------:R-:W-:Y:S04]  /*4d920*/  STL [R1+0x15e4], R15 ;  /* 0x0015e40f01007387 */ /* 0x000fe80000100800 */
[----:B------:R-:W-:Y:S04]  /*4d930*/  STL [R1+0x1608], R2 ;  /* 0x0016080201007387 */ /* 0x000fe80000100800 */
[----:B------:R-:W-:Y:S04]  /*4d940*/  STL [R1+0x15dc], R3 ;  /* 0x0015dc0301007387 */ /* 0x000fe80000100800 */
[----:B------:R-:W-:Y:S04]  /*4d950*/  STL [R1+0x1600], R4 ;  /* 0x0016000401007387 */ /* 0x000fe80000100800 */
[----:B------:R-:W-:Y:S01]  /*4d960*/  STL [R1+0x15d4], R5 ;  /* 0x0015d40501007387 */ /* 0x000fe20000100800 */
[----:B------:R-:W-:-:S03]  /*4d970*/  IADD3.X R10, R10, UR55, RZ, P2, !PT ;  /* 0x000000370a0a7c10 */ /* 0x000fc600097fe4ff */
[----:B------:R-:W-:Y:S01]  /*4d980*/  STL [R1+0x15f8], R6 ;  /* 0x0015f80601007387 */ /* 0x000fe20000100800 */
[----:B------:R-:W-:-:S03]  /*4d990*/  IADD3 R11, P2, R11, UR30, RZ ;  /* 0x0000001e0b0b7c10 */ /* 0x000fc6000ff5e0ff */
        /* <DEDUP_REMOVED lines=19> */
[----:B0-----:R-:W2:Y:S01]  /*4dad0*/  LDL.LU R12, [R1+0x1574] ;  /* 0x00157400010c7983 */ /* 0x001ea20000300800 */
[----:B------:R-:W-:-:S02]  /*4dae0*/  IADD3.X R18, R18, UR55, RZ, P3, !PT ;  /* 0x0000003712127c10 */ /* 0x000fc40009ffe4ff */
[----:B------:R-:W-:-:S03]  /*4daf0*/  IADD3 R19, P3, R19, UR30, RZ ;  /* 0x0000001e13137c10 */ /* 0x000fc6000ff7e0ff */
[----:B------:R-:W-:Y:S04]  /*4db00*/  STL [R1+0x15b0], R18 ;  /* 0x0015b01201007387 */ /* 0x000fe80000100800 */
[----:B--2---:R0:W-:Y:S04]  /*4db10*/  STL [R1+0x2050], R12 ;  /* 0x0020500c01007387 */ /* 0x0041e80000100800 */
[----:B------:R-:W-:Y:S04]  /*4db20*/  STL [R1+0x1584], R19 ;  /* 0x0015841301007387 */ /* 0x000fe80000100800 */
[----:B0-----:R-:W2:Y:S01]  /*4db30*/  LDL.LU R12, [R1+0x15a0] ;  /* 0x0015a000010c7983 */ /* 0x001ea20000300800 */
[----:B------:R-:W-:-:S05]  /*4db40*/  IADD3.X R0, R0, UR55, RZ, P4, !PT ;  /* 0x0000003700007c10 */ /* 0x000fca000a7fe4ff */
[----:B------:R-:W-:Y:S04]  /*4db50*/  STL [R1+0x15a8], R0 ;  /* 0x0015a80001007387 */ /* 0x000fe80000100800 */
        /* <DEDUP_REMOVED lines=30> */
[----:B--2---:R-:W-:-:S05]  /*4dd40*/  IADD3 R12, P4, R12, UR30, RZ ;  /* 0x0000001e0c0c7c10 */ /* 0x004fca000ff9e0ff */
[----:B------:R0:W-:Y:S04]  /*4dd50*/  STL [R1+0x157c], R12 ;  /* 0x00157c0c01007387 */ /* 0x0001e80000100800 */
[----:B0-----:R-:W2:Y:S02]  /*4dd60*/  LDL.LU R12, [R1+0x2054] ;  /* 0x00205400010c7983 */ /* 0x001ea40000300800 */
[----:B--2---:R-:W-:-:S05]  /*4dd70*/  IADD3.X R12, R12, UR55, RZ, P5, !PT ;  /* 0x000000370c0c7c10 */ /* 0x004fca000affe4ff */
[----:B------:R0:W-:Y:S04]  /*4dd80*/  STL [R1+0x15a0], R12 ;  /* 0x0015a00c01007387 */ /* 0x0001e80000100800 */
[----:B0-----:R-:W2:Y:S01]  /*4dd90*/  LDL.LU R12, [R1+0x2050] ;  /* 0x00205000010c7983 */ /* 0x001ea20000300800 */
[----:B---3--:R-:W-:Y:S02]  /*4dda0*/  IADD3.X R13, R13, UR55, RZ, P6, !PT ;  /* 0x000000370d0d7c10 */ /* 0x008fe4000b7fe4ff */
[----:B----4-:R-:W-:Y:S02]  /*4ddb0*/  IADD3 R14, P6, R14, UR30, RZ ;  /* 0x0000001e0e0e7c10 */ /* 0x010fe4000ffde0ff */
        /* <DEDUP_REMOVED lines=19> */
[----:B--2---:R-:W-:-:S05]  /*4def0*/  IADD3 R12, P5, R12, UR30, RZ ;  /* 0x0000001e0c0c7c10 */ /* 0x004fca000ffbe0ff */
[----:B------:R0:W-:Y:S04]  /*4df00*/  STL [R1+0x1574], R12 ;  /* 0x0015740c01007387 */ /* 0x0001e80000100800 */
        /* <DEDUP_REMOVED lines=29> */
[----:B0-----:R-:W2:Y:S01]  /*4e0e0*/  LDL.LU R12, [R1+0x1520] ;  /* 0x00152000010c7983 */ /* 0x001ea20000300800 */
[----:B------:R-:W-:-:S02]  /*4e0f0*/  IADD3 R18, P6, R18, UR30, RZ ;  /* 0x0000001e12127c10 */ /* 0x000fc4000ffde0ff */
[----:B------:R-:W-:-:S03]  /*4e100*/  IADD3.X R19, R19, UR55, RZ, P1, !PT ;  /* 0x0000003713137c10 */ /* 0x000fc60008ffe4ff */
[----:B------:R-:W-:Y:S04]  /*4e110*/  STL [R1+0x150c], R18 ;  /* 0x00150c1201007387 */ /* 0x000fe80000100800 */
[----:B--2---:R0:W-:Y:S04]  /*4e120*/  STL [R1+0x2048], R12 ;  /* 0x0020480c01007387 */ /* 0x0041e80000100800 */
[----:B------:R-:W-:Y:S04]  /*4e130*/  STL [R1+0x1530], R19 ;  /* 0x0015301301007387 */ /* 0x000fe80000100800 */
[----:B0-----:R-:W2:Y:S01]  /*4e140*/  LDL.LU R12, [R1+0x14fc] ;  /* 0x0014fc00010c7983 */ /* 0x001ea20000300800 */
[----:B------:R-:W-:-:S05]  /*4e150*/  IADD3 R0, P1, R0, UR30, RZ ;  /* 0x0000001e00007c10 */ /* 0x000fca000ff3e0ff */
[----:B------:R-:W-:Y:S04]  /*4e160*/  STL [R1+0x1504], R0 ;  /* 0x0015040001007387 */ /* 0x000fe80000100800 */
        /* <DEDUP_REMOVED lines=1609> */
[----:B------:R-:W-:-:S02]  /*54600*/  IADD3.X R18, R18, UR54, RZ, P6, !PT ;  /* 0x0000003612127c10 */ /* 0x000fc4000b7fe4ff */
[----:B--2---:R-:W-:Y:S02]  /*54610*/  IADD3.X R12, R12, UR54, RZ, P5, !PT ;  /* 0x000000360c0c7c10 */ /* 0x004fe4000affe4ff */
        /* <DEDUP_REMOVED lines=31> */
[----:B------:R0:W-:Y:S04]  /*54810*/  STL [R1+0x1d98], R0 ;  /* 0x001d980001007387 */ /* 0x0001e80000100800 */
[----:B------:R-:W-:Y:S04]  /*54820*/  STL [R1+0x1d90], R18 ;  /* 0x001d901201007387 */ /* 0x000fe80000100800 */
[----:B0-----:R-:W2:Y:S01]  /*54830*/  LDL.LU R0, [R1+0x1e0c] ;  /* 0x001e0c0001007983 */ /* 0x001ea20000300800 */
[----:B------:R-:W-:-:S05]  /*54840*/  IADD3 R19, P6, R19, UR6, RZ ;  /* 0x0000000613137c10 */ /* 0x000fca000ffde0ff */
[----:B------:R-:W-:Y:S04]  /*54850*/  STL [R1+0x1dfc], R19 ;  /* 0x001dfc1301007387 */ /* 0x000fe80000100800 */
[----:B--2---:R0:W-:Y:S04]  /*54860*/  STL [R1+0x1fc0], R0 ;  /* 0x001fc00001007387 */ /* 0x0041e80000100800 */
[----:B0-----:R-:W2:Y:S04]  /*54870*/  LDL.LU R0, [R1+0x1da0] ;  /* 0x001da00001007983 */ /* 0x001ea80000300800 */
        /* <DEDUP_REMOVED lines=58> */
[----:B------:R-:W-:Y:S02]  /*54c20*/  IADD3.X R17, R17, UR54, RZ, P5, !PT ;  /* 0x0000003611117c10 */ /* 0x000fe4000affe4ff */
[----:B------:R-:W-:Y:S02]  /*54c30*/  IADD3.X R19, R19, UR54, RZ, P1, !PT ;  /* 0x0000003613137c10 */ /* 0x000fe40008ffe4ff */
[----:B------:R-:W-:Y:S02]  /*54c40*/  IADD3.X R18, R18, UR54, RZ, P6, !PT ;  /* 0x0000003612127c10 */ /* 0x000fe4000b7fe4ff */
[----:B--2---:R-:W-:-:S05]  /*54c50*/  IADD3 R0, P2, R0, UR6, RZ ;  /* 0x0000000600007c10 */ /* 0x004fca000ff5e0ff */
[----:B------:R0:W-:Y:S01]  /*54c60*/  STL [R1+0x1e0c], R0 ;  /* 0x001e0c0001007387 */ /* 0x0001e20000100800 */
[----:B------:R-:W-:Y:S02]  /*54c70*/  IADD3.X R8, R8, UR54, RZ, P2, !PT ;  /* 0x0000003608087c10 */ /* 0x000fe400097fe4ff */
[----:B------:R-:W-:Y:S01]  /*54c80*/  IADD3 R9, P2, R9, UR6, RZ ;  /* 0x0000000609097c10 */ /* 0x000fe2000ff5e0ff */
[----:B0-----:R1:W5:Y:S04]  /*54c90*/  LDL.LU R0, [R1+0x1fbc] ;  /* 0x001fbc0001007983 */ /* 0x0013680000300800 */
[----:B------:R1:W-:Y:S04]  /*54ca0*/  STL [R1+0x1da8], R12 ;  /* 0x001da80c01007387 */ /* 0x0003e80000100800 */
        /* <DEDUP_REMOVED lines=16> */
[----:B------:R1:W-:Y:S01]  /*54db0*/  STL [R1+0x1e38], R23 ;  /* 0x001e381701007387 */ /* 0x0003e20000100800 */
[----:B------:R-:W-:-:S03]  /*54dc0*/  IADD3.X R28, R28, UR54, RZ, P2, !PT ;  /* 0x000000361c1c7c10 */ /* 0x000fc600097fe4ff */
        /* <DEDUP_REMOVED lines=10> */
[----:B------:R-:W-:Y:S05]  /*54e70*/  @P0 BRA `(.L_x_1) ;  /* 0xfffffcd000e00947 */ /* 0x000fea000383ffff */
.L_x_0:
[----:B-1----:R-:W3:Y:S01]  /*54e80*/  LDL R15, [R1+0xb8] ;  /* 0x0000b800010f7983 */ /* 0x002ee20000100800 */
[----:B-----5:R-:W-:Y:S01]  /*54e90*/  MOV R0, UR59 ;  /* 0x0000003b00007c02 */ /* 0x020fe20008000f00 */
[----:B------:R-:W0:Y:S01]  /*54ea0*/  LDC R4, c[0x0][0x244] ;  /* 0x00009100ff047b82 */ /* 0x000e220000000800 */
[----:B------:R-:W-:Y:S01]  /*54eb0*/  MOV R3, UR58 ;  /* 0x0000003a00037c02 */ /* 0x000fe20008000f00 */
[----:B--2---:R-:W2:Y:S01]  /*54ec0*/  LDL R6, [R1+0xbc] ;  /* 0x0000bc0001067983 */ /* 0x004ea20000100800 */
[----:B------:R-:W-:Y:S01]  /*54ed0*/  MOV R2, UR5 ;  /* 0x0000000500027c02 */ /* 0x000fe20008000f00 */
[----:B------:R-:W-:Y:S01]  /*54ee0*/  ULDC.64 UR6, c[0x0][0x228] ;  /* 0x00008a0000067ab9 */ /* 0x000fe20000000a00 */
[----:B------:R-:W-:Y:S01]  /*54ef0*/  ULDC.64 UR8, c[0x0][0x228] ;  /* 0x00008a0000087ab9 */ /* 0x000fe20000000a00 */
[----:B------:R-:W-:Y:S01]  /*54f00*/  STL [R1+0x2410], R29 ;  /* 0x0024101d01007387 */ /* 0x000fe20000100800 */
[----:B------:R-:W-:Y:S01]  /*54f10*/  ULDC.64 UR10, c[0x0][0x228] ;  /* 0x00008a00000a7ab9 */ /* 0x000fe20000000a00 */
[----:B------:R-:W-:Y:S01]  /*54f20*/  ULDC.64 UR14, c[0x0][0x228] ;  /* 0x00008a00000e7ab9 */ /* 0x000fe20000000a00 */
[----:B------:R-:W-:Y:S01]  /*54f30*/  ULDC.64 UR12, c[0x0][0x220] ;  /* 0x00008800000c7ab9 */ /* 0x000fe20000000a00 */
[----:B------:R-:W-:Y:S01]  /*54f40*/  STL [R1+0x240c], R28 ;  /* 0x00240c1c01007387 */ /* 0x000fe20000100800 */
[----:B------:R-:W-:Y:S01]  /*54f50*/  ULDC.64 UR36, c[0x0][0x228] ;  /* 0x00008a0000247ab9 */ /* 0x000fe20000000a00 */
[----:B------:R-:W-:Y:S01]  /*54f60*/  ULDC.64 UR28, c[0x0][0x228] ;  /* 0x00008a00001c7ab9 */ /* 0x000fe20000000a00 */
[----:B------:R-:W-:Y:S01]  /*54f70*/  ULDC.64 UR22, c[0x0][0x228] ;  /* 0x00008a0000167ab9 */ /* 0x000fe20000000a00 */
[----:B------:R1:W-:Y:S01]  /*54f80*/  STL [R1+0x1fd8], R5 ;  /* 0x001fd80501007387 */ /* 0x0003e20000100800 */
[----:B------:R-:W-:Y:S01]  /*54f90*/  ULDC.64 UR34, c[0x0][0x228] ;  /* 0x00008a0000227ab9 */ /* 0x000fe20000000a00 */
[----:B------:R-:W-:Y:S01]  /*54fa0*/  ULDC.64 UR16, c[0x0][0x228] ;  /* 0x00008a0000107ab9 */ /* 0x000fe20000000a00 */
[----:B------:R-:W-:Y:S01]  /*54fb0*/  ULDC.64 UR26, c[0x0][0x228] ;  /* 0x00008a00001a7ab9 */ /* 0x000fe20000000a00 */
[----:B------:R-:W-:Y:S01]  /*54fc0*/  ULDC.64 UR32, c[0x0][0x228] ;  /* 0x00008a0000207ab9 */ /* 0x000fe20000000a00 */
[----:B------:R-:W-:Y:S01]  /*54fd0*/  ULDC.64 UR20, c[0x0][0x228] ;  /* 0x00008a0000147ab9 */ /* 0x000fe20000000a00 */
[----:B------:R-:W-:Y:S01]  /*54fe0*/  ULDC.64 UR24, c[0x0][0x228] ;  /* 0x00008a0000187ab9 */ /* 0x000fe20000000a00 */
[----:B------:R-:W-:Y:S01]  /*54ff0*/  ULDC.64 UR30, c[0x0][0x228] ;  /* 0x00008a00001e7ab9 */ /* 0x000fe20000000a00 */
[----:B-1----:R-:W4:Y:S04]  /*55000*/  LDL.LU R5, [R1+0x11d0] ;  /* 0x0011d00001057983 */ /* 0x002f280000300800 */
[----:B------:R1:W-:Y:S04]  /*55010*/  STL [R1+0x132c], R0 ;  /* 0x00132c0001007387 */ /* 0x0003e80000100800 */
[----:B------:R-:W-:Y:S04]  /*55020*/  STL [R1+0x1330], R3 ;  /* 0x0013300301007387 */ /* 0x000fe80000100800 */
[----:B------:R-:W4:Y:S04]  /*55030*/  LDL R28, [R1+0xc0] ;  /* 0x0000c000011c7983 */ /* 0x000f280000100800 */
[----:B------:R3:W-:Y:S01]  /*55040*/  STL [R1+0x1334], R2 ;  /* 0x0013340201007387 */ /* 0x0007e20000100800 */
[----:B-1----:R-:W-:Y:S01]  /*55050*/  MOV R0, UR4 ;  /* 0x0000000400007c02 */ /* 0x002fe20008000f00 */
[----:B------:R-:W-:-:S04]  /*55060*/  UMOV UR4, UR7 ;  /* 0x0000000700047c82 */ /* 0x000fc80008000000 */
[----:B------:R1:W-:Y:S01]  /*55070*/  STL [R1+0x1350], R0 ;  /* 0x0013500001007387 */ /* 0x0003e20000100800 */
[----:B------:R-:W-:Y:S01]  /*55080*/  UMOV UR60, UR6 ;  /* 0x00000006003c7c82 */ /* 0x000fe20008000000 */
[----:B------:R-:W-:Y:S01]  /*55090*/  ULDC UR6, c[0x0][0x244] ;  /* 0x0000910000067ab9 */ /* 0x000fe20000000800 */
[----:B------:R-:W-:Y:S01]  /*550a0*/  BAR.SYNC.DEFER_BLOCKING 0x0 ;  /* 0x0000000000007b1d */ /* 0x000fe20000010000 */
[C---:B---3--:R-:W-:Y:S02]  /*550b0*/  VIADD R2, R15.reuse, 0x140 ;  /* 0x000001400f027836 */ /* 0x048fe40000000000 */
[----:B-1----:R-:W-:-:S03]  /*550c0*/  VIADD R0, R15, 0x13f ;  /* 0x0000013f0f007836 */ /* 0x002fc60000000000 */
[----:B------:R-:W-:Y:S02]  /*550d0*/  ISETP.GE.AND P5, PT, R2, UR4, PT ;  /* 0x0000000402007c0c */ /* 0x000fe4000bfa6270 */
[----:B------:R-:W-:Y:S01]  /*550e0*/  ISETP.GE.AND P3, PT, R0, UR9, PT ;  /* 0x0000000900007c0c */ /* 0x000fe2000bf66270 */
[----:B------:R-:W-:Y:S01]  /*550f0*/  VIADD R0, R15, 0x13d ;  /* 0x0000013d0f007836 */ /* 0x000fe20000000000 */
[----:B------:R-:W-:Y:S01]  /*55100*/  ULDC.64 UR4, c[0x0][0x228] ;  /* 0x00008a0000047ab9 */ /* 0x000fe20000000a00 */
[----:B--2---:R-:W-:Y:S01]  /*55110*/  IMAD R3, R6, UR6, RZ ;  /* 0x0000000606037c24 */ /* 0x004fe2000f8e02ff */
[----:B------:R-:W-:Y:S02]  /*55120*/  ULDC.64 UR6, c[0x0][0x220] ;  /* 0x0000880000067ab9 */ /* 0x000fe40000000a00 */
[----:B------:R-:W-:Y:S02]  /*55130*/  ISETP.GE.AND P0, PT, R0, UR15, PT ;  /* 0x0000000f00007c0c */ /* 0x000fe4000bf06270 */
[----:B------:R-:W-:Y:S01]  /*55140*/  IADD3 R0, P4, R3, UR6, RZ ;  /* 0x0000000603007c10 */ /* 0x000fe2000ff9e0ff */
[----:B0-----:R-:W-:-:S02]  /*55150*/  IMAD R4, R4, 0x40, R3 ;  /* 0x0000004004047824 */ /* 0x001fc400078e0203 */
[----:B------:R-:W-:Y:S01]  /*55160*/  VIADD R2, R15, 0x13e ;  /* 0x0000013e0f027836 */ /* 0x000fe20000000000 */
[----:B------:R-:W-:Y:S02]  /*55170*/  LEA.HI.X.SX32 R3, R3, UR7, 0x1, P4 ;  /* 0x0000000703037c11 */ /* 0x000fe4000a0f0eff */
[----:B----4-:R-:W-:Y:S02]  /*55180*/  LOP3.LUT R5, R5, 0xfffffdff, RZ, 0xc0, !PT ;  /* 0xfffffdff05057812 */ /* 0x010fe400078ec0ff */
[----:B------:R-:W-:Y:S01]  /*55190*/  ISETP.LT.AND P6, PT, R28, UR8, !P5 ;  /* 0x000000081c007c0c */ /* 0x000fe2000efc1270 */
[C---:B------:R-:W-:Y:S01]  /*551a0*/  VIADD R7, R15.reuse, 0x12a ;  /* 0x0000012a0f077836 */ /* 0x040fe20000000000 */
[----:B------:R-:W-:Y:S01]  /*551b0*/  ISETP.LT.AND P5, PT, R6, UR10, !P5 ;  /* 0x0000000a06007c0c */ /* 0x000fe2000efa1270 */
[C---:B------:R-:W-:Y:S01]  /*551c0*/  VIADD R12, R15.reuse, 0x118 ;  /* 0x000001180f0c7836 */ /* 0x040fe20000000000 */
[----:B------:R-:W-:Y:S01]  /*551d0*/  ISETP.LT.AND P4, PT, R28, UR14, !P3 ;  /* 0x0000000e1c007c0c */ /* 0x000fe2000df81270 */
[C---:B------:R-:W-:Y:S01]  /*551e0*/  VIADD R27, R15.reuse, 0x108 ;  /* 0x000001080f1b7836 */ /* 0x040fe20000000000 */
[----:B------:R-:W-:Y:S01]  /*551f0*/  ISETP.GE.AND P1, PT, R2, UR11, PT ;  /* 0x0000000b02007c0c */ /* 0x000fe2000bf26270 */
[----:B------:R-:W-:-:S02]  /*55200*/  VIADD R26, R15, 0x106 ;  /* 0x000001060f1a7836 */ /* 0x000fc40000000000 */
[C---:B------:R-:W-:Y:S02]  /*55210*/  VIADD R25, R15.reuse, 0x104 ;  /* 0x000001040f197836 */ /* 0x040fe40000000000 */
[C---:B------:R-:W-:Y:S02]  /*55220*/  VIADD R24, R15.reuse, 0x102 ;  /* 0x000001020f187836 */ /* 0x040fe40000000000 */
[----:B------:R-:W-:Y:S01]  /*55230*/  VIADD R23, R15, 0x100 ;  /* 0x000001000f177836 */ /* 0x000fe20000000000 */
[----:B------:R-:W-:Y:S01]  /*55240*/  @P6 LOP3.LUT R5, R5, 0x200, RZ, 0xfc, !PT ;  /* 0x0000020005056812 */ /* 0x000fe200078efcff */
[C---:B------:R-:W-:Y:S01]  /*55250*/  VIADD R14, R15.reuse, 0x124 ;  /* 0x000001240f0e7836 */ /* 0x040fe20000000000 */
[----:B------:R-:W-:Y:S01]  /*55260*/  IADD3 R2, P2, R4, UR12, RZ ;  /* 0x0000000c04027c10 */ /* 0x000fe2000ff5e0ff */
[----:B------:R-:W-:Y:S01]  /*55270*/  VIADD R13, R15, 0x10c ;  /* 0x0000010c0f0d7836 */ /* 0x000fe20000000000 */
[----:B------:R-:W-:Y:S01]  /*55280*/  LOP3.LUT R5, R5, 0xfffffeff, RZ, 0xc0, !PT ;  /* 0xfffffeff05057812 */ /* 0x000fe200078ec0ff */
[----:B------:R-:W-:-:S02]  /*55290*/  VIADD R29, R15, 0x13a ;  /* 0x0000013a0f1d7836 */ /* 0x000fc40000000000 */
[----:B------:R-:W-:Y:S01]  /*552a0*/  VIADD R11, R15, 0x134 ;  /* 0x000001340f0b7836 */ /* 0x000fe20000000000 */
[----:B------:R-:W-:Y:S01]  /*552b0*/  @P5 LOP3.LUT R5, R5, 0x100, RZ, 0xfc, !PT ;  /* 0x0000010005055812 */ /* 0x000fe200078efcff */
[----:B------:R-:W-:Y:S01]  /*552c0*/  VIADD R6, R15, 0x132 ;  /* 0x000001320f067836 */ /* 0x000fe20000000000 */
[----:B------:R-:W-:Y:S01]  /*552d0*/  LEA.HI.X.SX32 R4, R4, UR13, 0x1, P2 ;  /* 0x0000000d04047c11 */ /* 0x000fe200090f0eff */
[----:B------:R0:W-:Y:S01]  /*552e0*/  STL [R1+0x1fbc], R2 ;  /* 0x001fbc0201007387 */ /* 0x0001e20000100800 */
[----:B------:R-:W-:Y:S01]  /*552f0*/  LOP3.LUT R5, R5, 0xffffff7f, RZ, 0xc0, !PT ;  /* 0xffffff7f05057812 */ /* 0x000fe200078ec0ff */
[C---:B------:R-:W-:Y:S02]  /*55300*/  VIADD R10, R15.reuse, 0x130 ;  /* 0x000001300f0a7836 */ /* 0x040fe40000000000 */
[----:B------:R-:W-:Y:S01]  /*55310*/  VIADD R9, R15, 0x12c ;  /* 0x0000012c0f097836 */ /* 0x000fe20000000000 */
[----:B------:R-:W-:Y:S01]  /*55320*/  @P4 LOP3.LUT R5, R5, 0x80, RZ, 0xfc, !PT ;  /* 0x0000008005054812 */ /* 0x000fe200078efcff */
[----:B------:R-:W-:Y:S01]  /*55330*/  STL [R1+0x2460], R28 ;  /* 0x0024601c01007387 */ /* 0x000fe20000100800 */
[C---:B------:R-:W-:Y:S01]  /*55340*/  VIADD R8, R15.reuse, 0x11c ;  /* 0x0000011c0f087836 */ /* 0x040fe20000000000 */
[----:B------:R-:W-:Y:S01]  /*55350*/  UMOV UR19, UR4 ;  /* 0x0000000400137c82 */ /* 0x000fe20008000000 */
[----:B------:R-:W-:Y:S01]  /*55360*/  UMOV UR41, UR5 ;  /* 0x0000000500297c82 */ /* 0x000fe20008000000 */
[----:B------:R1:W-:Y:S01]  /*55370*/  STL [R1+0x1fc0], R4 ;  /* 0x001fc00401007387 */ /* 0x0003e20000100800 */
[C---:B0-----:R-:W-:Y:S01]  /*55380*/  VIADD R2, R15.reuse, 0x136 ;  /* 0x000001360f027836 */ /* 0x041fe20000000000 */
[----:B------:R-:W-:Y:S01]  /*55390*/  ULDC.64 UR4, c[0x0][0x228] ;  /* 0x00008a0000047ab9 */ /* 0x000fe20000000a00 */
[----:B------:R-:W-:Y:S01]  /*553a0*/  ULDC UR6, c[0x0][0x248] ;  /* 0x0000920000067ab9 */ /* 0x000fe20000000800 */
[----:B------:R-:W-:Y:S01]  /*553b0*/  ULDC UR12, c[0x0][0x248] ;  /* 0x00009200000c7ab9 */ /* 0x000fe20000000800 */
[----:B------:R-:W-:Y:S01]  /*553c0*/  ULDC UR13, c[0x0][0x248] ;  /* 0x00009200000d7ab9 */ /* 0x000fe20000000800 */
[----:B------:R-:W-:Y:S01]  /*553d0*/  ULDC.64 UR8, c[0x0][0x228] ;  /* 0x00008a0000087ab9 */ /* 0x000fe20000000a00 */
[----:B------:R-:W-:Y:S01]  /*553e0*/  ULDC.64 UR10, c[0x0][0x228] ;  /* 0x00008a00000a7ab9 */ /* 0x000fe20000000a00 */
[----:B------:R-:W-:Y:S01]  /*553f0*/  ULDC.64 UR14, c[0x0][0x228] ;  /* 0x00008a00000e7ab9 */ /* 0x000fe20000000a00 */
[----:B-1----:R-:W2:Y:S04]  /*55400*/  LDL R4, [R1+0xbc] ;  /* 0x0000bc0001047983 */ /* 0x002ea80000100800 */
[----:B------:R0:W-:Y:S02]  /*55410*/  STL [R1+0x11d0], R5 ;  /* 0x0011d00501007387 */ /* 0x0001e40000100800 */
[----:B0-----:R-:W-:-:S05]  /*55420*/  VIADD R5, R15, 0x138 ;  /* 0x000001380f057836 */ /* 0x001fca0000000000 */
[----:B------:R0:W-:Y:S04]  /*55430*/  STL [R1+0x74], R5 ;  /* 0x0000740501007387 */ /* 0x0001e80000100800 */
[----:B------:R1:W-:Y:S01]  /*55440*/  STL [R1+0x70], R2 ;  /* 0x0000700201007387 */ /* 0x0003e20000100800 */
[C---:B0-----:R-:W-:Y:S02]  /*55450*/  VIADD R5, R15.reuse, 0x128 ;  /* 0x000001280f057836 */ /* 0x041fe40000000000 */
[----:B-1----:R-:W-:-:S05]  /*55460*/  VIADD R2, R15, 0x12e ;  /* 0x0000012e0f027836 */ /* 0x002fca0000000000 */
[----:B------:R0:W-:Y:S04]  /*55470*/  STL [R1+0x60], R2 ;  /* 0x0000600201007387 */ /* 0x0001e80000100800 */
[----:B------:R-:W-:Y:S04]  /*55480*/  STL [R1+0x58], R7 ;  /* 0x0000580701007387 */ /* 0x000fe80000100800 */
[----:B------:R1:W-:Y:S01]  /*55490*/  STL [R1+0x54], R5 ;  /* 0x0000540501007387 */ /* 0x0003e20000100800 */
[C---:B0-----:R-:W-:Y:S02]  /*554a0*/  VIADD R2, R15.reuse, 0x126 ;  /* 0x000001260f027836 */ /* 0x041fe40000000000 */
[----:B-1----:R-:W-:-:S03]  /*554b0*/  VIADD R5, R15, 0x120 ;  /* 0x000001200f057836 */ /* 0x002fc60000000000 */
[----:B------:R0:W-:Y:S04]  /*554c0*/  STL [R1+0x50], R2 ;  /* 0x0000500201007387 */ /* 0x0001e80000100800 */
[----:B------:R1:W-:Y:S01]  /*554d0*/  STL [R1+0x3c], R5 ;  /* 0x00003c0501007387 */ /* 0x0003e20000100800 */
[C---:B0-----:R-:W-:Y:S02]  /*554e0*/  VIADD R2, R15.reuse, 0x11e ;  /* 0x0000011e0f027836 */ /* 0x041fe40000000000 */
[----:B-1----:R-:W-:-:S03]  /*554f0*/  VIADD R5, R15, 0x11a ;  /* 0x0000011a0f057836 */ /* 0x002fc60000000000 */
[----:B------:R0:W-:Y:S04]  /*55500*/  STL [R1+0x38], R2 ;  /* 0x0000380201007387 */ /* 0x0001e80000100800 */
[----:B------:R1:W-:Y:S01]  /*55510*/  STL [R1+0x30], R5 ;  /* 0x0000300501007387 */ /* 0x0003e20000100800 */
[C---:B0-----:R-:W-:Y:S02]  /*55520*/  VIADD R2, R15.reuse, 0x116 ;  /* 0x000001160f027836 */ /* 0x041fe40000000000 */
[C---:B-1----:R-:W-:Y:S01]  /*55530*/  VIADD R5, R15.reuse, 0x114 ;  /* 0x000001140f057836 */ /* 0x042fe20000000000 */
[----:B------:R-:W-:Y:S04]  /*55540*/  STL [R1+0x1c], R12 ;  /* 0x00001c0c01007387 */ /* 0x000fe80000100800 */
[----:B------:R-:W-:Y:S04]  /*55550*/  STL [R1+0x2440], R5 ;  /* 0x0024400501007387 */ /* 0x000fe80000100800 */
[----:B------:R0:W-:Y:S02]  /*55560*/  STL [R1+0x18], R2 ;  /* 0x0000180201007387 */ /* 0x0001e40000100800 */
[----:B0-----:R-:W-:-:S02]  /*55570*/  VIADD R2, R15, 0x110 ;  /* 0x000001100f027836 */ /* 0x001fc40000000000 */
[----:B------:R-:W-:-:S03]  /*55580*/  VIADD R5, R15, 0x10e ;  /* 0x0000010e0f057836 */ /* 0x000fc60000000000 */
[----:B------:R0:W-:Y:S04]  /*55590*/  STL [R1+0xc], R2 ;  /* 0x00000c0201007387 */ /* 0x0001e80000100800 */
[----:B------:R-:W-:Y:S01]  /*555a0*/  STL [R1+0x8], R5 ;  /* 0x0000080501007387 */ /* 0x000fe20000100800 */
[----:B0-----:R-:W-:-:S05]  /*555b0*/  VIADD R2, R15, 0x10a ;  /* 0x0000010a0f027836 */ /* 0x001fca0000000000 */
[----:B------:R-:W-:Y:S04]  /*555c0*/  STL [R1+0x2424], R2 ;  /* 0x0024240201007387 */ /* 0x000fe80000100800 */
[----:B------:R-:W-:Y:S04]  /*555d0*/  STL [R1+0x2420], R27 ;  /* 0x0024201b01007387 */ /* 0x000fe80000100800 */
[----:B------:R-:W-:Y:S04]  /*555e0*/  STL [R1+0x2428], R26 ;  /* 0x0024281a01007387 */ /* 0x000fe80000100800 */
[----:B------:R-:W-:Y:S04]  /*555f0*/  STL [R1+0x241c], R25 ;  /* 0x00241c1901007387 */ /* 0x000fe80000100800 */
[----:B------:R-:W-:Y:S04]  /*55600*/  STL [R1+0x242c], R24 ;  /* 0x00242c1801007387 */ /* 0x000fe80000100800 */
[----:B------:R0:W-:Y:S04]  /*55610*/  STL [R1+0x2414], R23 ;  /* 0x0024141701007387 */ /* 0x0001e80000100800 */
[----:B0-----:R-:W3:Y:S01]  /*55620*/  LDL R23, [R1+0xb8] ;  /* 0x0000b80001177983 */ /* 0x001ee20000100800 */
[----:B------:R-:W-:-:S02]  /*55630*/  VIADD R12, R15, 0x112 ;  /* 0x000001120f0c7836 */ /* 0x000fc40000000000 */
[C---:B------:R-:W-:Y:S02]  /*55640*/  VIADD R28, R15.reuse, 0x13c ;  /* 0x0000013c0f1c7836 */ /* 0x040fe40000000000 */
[----:B------:R-:W-:Y:S02]  /*55650*/  VIADD R7, R15, 0x122 ;  /* 0x000001220f077836 */ /* 0x000fe40000000000 */
[----:B------:R-:W-:Y:S02]  /*55660*/  IMAD.MOV.U32 R5, RZ, RZ, R14 ;  /* 0x000000ffff057224 */ /* 0x000fe400078e000e */
[----:B------:R-:W-:Y:S02]  /*55670*/  IMAD.MOV.U32 R2, RZ, RZ, R13 ;  /* 0x000000ffff027224 */ /* 0x000fe400078e000d */
[----:B------:R-:W-:Y:S01]  /*55680*/  IMAD.MOV.U32 R27, RZ, RZ, R12 ;  /* 0x000000ffff1b7224 */ /* 0x000fe200078e000c */
[----:B------:R-:W-:Y:S01]  /*55690*/  UMOV UR61, UR5 ;  /* 0x00000005003d7c82 */ /* 0x000fe20008000000 */
[----:B------:R-:W-:-:S02]  /*556a0*/  IMAD.MOV.U32 R25, RZ, RZ, R10 ;  /* 0x000000ffff197224 */ /* 0x000fc400078e000a */
[C---:B---3--:R-:W-:Y:S02]  /*556b0*/  VIADD R22, R23.reuse, 0xfe ;  /* 0x000000fe17167836 */ /* 0x048fe40000000000 */
[C---:B------:R-:W-:Y:S02]  /*556c0*/  VIADD R21, R23.reuse, 0xfc ;  /* 0x000000fc17157836 */ /* 0x040fe40000000000 */
[C---:B------:R-:W-:Y:S01]  /*556d0*/  VIADD R20, R23.reuse, 0xfa ;  /* 0x000000fa17147836 */ /* 0x040fe20000000000 */
[----:B------:R0:W-:Y:S01]  /*556e0*/  STL [R1+0x2418], R22 ;  /* 0x0024181601007387 */ /* 0x0001e20000100800 */
[C---:B------:R-:W-:Y:S02]  /*556f0*/  VIADD R19, R23.reuse, 0xf8 ;  /* 0x000000f817137836 */ /* 0x040fe40000000000 */
[C---:B------:R-:W-:Y:S02]  /*55700*/  VIADD R18, R23.reuse, 0xf6 ;  /* 0x000000f617127836 */ /* 0x040fe40000000000 */
[----:B------:R-:W-:-:S02]  /*55710*/  VIADD R17, R23, 0xf4 ;  /* 0x000000f417117836 */ /* 0x000fc40000000000 */
[C---:B------:R-:W-:Y:S01]  /*55720*/  VIADD R16, R23.reuse, 0xf2 ;  /* 0x000000f217107836 */ /* 0x040fe20000000000 */
[----:B0-----:R-:W3:Y:S01]  /*55730*/  LDL.LU R22, [R1+0x11d0] ;  /* 0x0011d00001167983 */ /* 0x001ee20000300800 */
[----:B------:R-:W-:-:S03]  /*55740*/  VIADD R15, R23, 0xf0 ;  /* 0x000000f0170f7836 */ /* 0x000fc60000000000 */
[----:B------:R-:W-:Y:S01]  /*55750*/  STL [R1+0x2430], R21 ;  /* 0x0024301501007387 */ /* 0x000fe20000100800 */
[----:B------:R-:W-:-:S03]  /*55760*/  VIADD R14, R23, 0xee ;  /* 0x000000ee170e7836 */ /* 0x000fc60000000000 */
[----:B------:R-:W-:Y:S01]  /*55770*/  STL [R1+0x2434], R20 ;  /* 0x0024341401007387 */ /* 0x000fe20000100800 */
[C---:B------:R-:W-:Y:S02]  /*55780*/  VIADD R13, R23.reuse, 0xec ;  /* 0x000000ec170d7836 */ /* 0x040fe40000000000 */
[----:B------:R-:W-:Y:S01]  /*55790*/  VIADD R12, R23, 0xea ;  /* 0x000000ea170c7836 */ /* 0x000fe20000000000 */
[----:B------:R-:W-:Y:S04]  /*557a0*/  STL [R1+0x2438], R19 ;  /* 0x0024381301007387 */ /* 0x000fe80000100800 */
[----:B------:R-:W-:Y:S04]  /*557b0*/  STL [R1+0x243c], R18 ;  /* 0x00243c1201007387 */ /* 0x000fe80000100800 */
[----:B------:R-:W-:Y:S04]  /*557c0*/  STL [R1+0x2444], R17 ;  /* 0x0024441101007387 */ /* 0x000fe80000100800 */
[----:B------:R-:W-:Y:S04]  /*557d0*/  STL [R1+0x2448], R16 ;  /* 0x0024481001007387 */ /* 0x000fe80000100800 */
[----:B------:R-:W-:Y:S04]  /*557e0*/  STL [R1+0x244c], R15 ;  /* 0x00244c0f01007387 */ /* 0x000fe80000100800 */
[----:B------:R-:W-:Y:S04]  /*557f0*/  STL [R1+0x2450], R14 ;  /* 0x0024500e01007387 */ /* 0x000fe80000100800 */
[----:B------:R0:W-:Y:S02]  /*55800*/  STL.64 [R1+0x2458], R12 ;  /* 0x0024580c01007387 */ /* 0x0001e40000100a00 */
[----:B0-----:R-:W-:-:S05]  /*55810*/  MOV R12, UR61 ;  /* 0x0000003d000c7c02 */ /* 0x001fca0008000f00 */
[----:B------:R0:W-:Y:S01]  /*55820*/  STL [R1+0x84], R12 ;  /* 0x0000840c01007387 */ /* 0x0001e20000100800 */
[----:B------:R-:W-:Y:S02]  /*55830*/  IMAD.MOV.U32 R15, RZ, RZ, R25 ;  /* 0x000000ffff0f7224 */ /* 0x000fe400078e0019 */
[----:B------:R-:W-:Y:S02]  /*55840*/  IMAD.MOV.U32 R25, RZ, RZ, R29 ;  /* 0x000000ffff197224 */ /* 0x000fe400078e001d */
[----:B0-----:R-:W-:Y:S01]  /*55850*/  IMAD R12, R23, UR6, RZ ;  /* 0x00000006170c7c24 */ /* 0x001fe2000f8e02ff */
[----:B--2---:R-:W-:Y:S01]  /*55860*/  ISETP.LT.AND P3, PT, R4, UR36, !P3 ;  /* 0x0000002404007c0c */ /* 0x004fe2000df61270 */
[----:B------:R-:W-:Y:S01]  /*55870*/  UMOV UR18, UR4 ;  /* 0x0000000400127c82 */ /* 0x000fe20008000000 */
[----:B------:R-:W-:Y:S01]  /*55880*/  IMAD.MOV.U32 R19, RZ, RZ, R6 ;  /* 0x000000ffff137224 */ /* 0x000fe200078e0006 */
[----:B------:R-:W-:Y:S01]  /*55890*/  UMOV UR43, UR9 ;  /* 0x00000009002b7c82 */ /* 0x000fe20008000000 */
[----:B------:R-:W-:Y:S01]  /*558a0*/  SHF.R.S32.HI R14, RZ, 0x1f, R12 ;  /* 0x0000001fff0e7819 */ /* 0x000fe2000001140c */
[----:B------:R0:W-:Y:S01]  /*558b0*/  STL [R1+0x12e0], R12 ;  /* 0x0012e00c01007387 */ /* 0x0001e20000100800 */
[C---:B------:R-:W-:Y:S01]  /*558c0*/  VIADD R29, R12.reuse, UR12 ;  /* 0x0000000c0c1d7c36 */ /* 0x040fe20008000000 */
[----:B------:R-:W-:Y:S01]  /*558d0*/  UMOV UR57, UR14 ;  /* 0x0000000e00397c82 */ /* 0x000fe20008000000 */
[----:B------:R-:W-:Y:S01]  /*558e0*/  IMAD.MOV.U32 R26, RZ, RZ, R11 ;  /* 0x000000ffff1a7224 */ /* 0x000fe200078e000b */
[----:B------:R-:W-:Y:S01]  /*558f0*/  UMOV UR45, UR15 ;  /* 0x0000000f002d7c82 */ /* 0x000fe20008000000 */
[----:B------:R-:W-:Y:S01]  /*55900*/  IMAD.MOV.U32 R13, RZ, RZ, R14 ;  /* 0x000000ffff0d7224 */ /* 0x000fe200078e000e */
[----:B------:R1:W-:Y:S01]  /*55910*/  STL [R1+0x13e4], R14 ;  /* 0x0013e40e01007387 */ /* 0x0003e20000100800 */
[----:B------:R-:W-:Y:S01]  /*55920*/  ULDC.64 UR6, c[0x0][0x228] ;  /* 0x00008a0000067ab9 */ /* 0x000fe20000000a00 */
[----:B0-----:R-:W-:-:S02]  /*55930*/  IADD3 R12, P2, R12, R0, RZ ;  /* 0x000000000c0c7210 */ /* 0x001fc40007f5e0ff */
[----:B------:R-:W-:Y:S01]  /*55940*/  STL [R1+0x12a4], R29 ;  /* 0x0012a41d01007387 */ /* 0x000fe20000100800 */
[----:B------:R-:W-:Y:S01]  /*55950*/  IMAD.MOV.U32 R16, RZ, RZ, R19 ;  /* 0x000000ffff107224 */ /* 0x000fe200078e0013 */
[----:B---3--:R-:W-:Y:S01]  /*55960*/  LOP3.LUT R22, R22, 0xffffffbf, RZ, 0xc0, !PT ;  /* 0xffffffbf16167812 */ /* 0x008fe200078ec0ff */
[----:B------:R-:W-:Y:S01]  /*55970*/  IMAD.X R13, R13, 0x1, R3, P2 ;  /* 0x000000010d0d7824 */ /* 0x000fe200010e0603 */
[----:B------:R-:W-:Y:S01]  /*55980*/  UMOV UR4, UR8 ;  /* 0x0000000800047c82 */ /* 0x000fe20008000000 */
[----:B-1----:R-:W-:Y:S01]  /*55990*/  IMAD.MOV.U32 R14, RZ, RZ, R15 ;  /* 0x000000ffff0e7224 */ /* 0x002fe200078e000f */
[----:B------:R-:W-:Y:S01]  /*559a0*/  SHF.R.S32.HI R15, RZ, 0x1f, R29 ;  /* 0x0000001fff0f7819 */ /* 0x000fe2000001141d */
[----:B------:R-:W-:Y:S01]  /*559b0*/  ULDC.64 UR8, c[0x0][0x228] ;  /* 0x00008a0000087ab9 */ /* 0x000fe20000000a00 */
[----:B------:R0:W-:Y:S01]  /*559c0*/  STL.64 [R1+0x1280], R12 ;  /* 0x0012800c01007387 */ /* 0x0001e20000100a00 */
[----:B------:R-:W-:Y:S01]  /*559d0*/  IMAD.MOV.U32 R18, RZ, RZ, R26 ;  /* 0x000000ffff127224 */ /* 0x000fe200078e001a */
[----:B------:R-:W-:-:S02]  /*559e0*/  ULDC.64 UR14, c[0x0][0x228] ;  /* 0x00008a00000e7ab9 */ /* 0x000fc40000000a00 */
[----:B------:R1:W-:Y:S01]  /*559f0*/  STL [R1+0x1338], R15 ;  /* 0x0013380f01007387 */ /* 0x0003e20000100800 */
[CC--:B0-----:R-:W-:Y:S01]  /*55a00*/  IADD3 R12, P2, R29.reuse, R0.reuse, RZ ;  /* 0x000000001d0c7210 */ /* 0x0c1fe20007f5e0ff */
[----:B------:R-:W-:Y:S01]  /*55a10*/  VIADD R29, R29, UR13 ;  /* 0x0000000d1d1d7c36 */ /* 0x000fe20008000000 */
[----:B------:R-:W-:Y:S01]  /*55a20*/  @P3 LOP3.LUT R22, R22, 0x40, RZ, 0xfc, !PT ;  /* 0x0000004016163812 */ /* 0x000fe200078efcff */
[----:B------:R-:W-:Y:S01]  /*55a30*/  UMOV UR48, UR8 ;  /* 0x0000000800307c82 */ /* 0x000fe20008000000 */
[----:B------:R-:W-:Y:S01]  /*55a40*/  UMOV UR38, UR9 ;  /* 0x0000000900267c82 */ /* 0x000fe20008000000 */
[----:B------:R-:W-:Y:S01]  /*55a50*/  IMAD.X R13, R15, 0x1, R3, P2 ;  /* 0x000000010f0d7824 */ /* 0x000fe200010e0603 */
[----:B------:R-:W-:Y:S01]  /*55a60*/  STL [R1+0x1258], R29 ;  /* 0x0012581d01007387 */ /* 0x000fe20000100800 */
[----:B-1----:R-:W-:Y:S01]  /*55a70*/  IMAD.MOV.U32 R15, RZ, RZ, R28 ;  /* 0x000000ffff0f7224 */ /* 0x002fe200078e001c */
[----:B------:R-:W-:Y:S01]  /*55a80*/  SHF.R.S32.HI R28, RZ, 0x1f, R29 ;  /* 0x0000001fff1c7819 */ /* 0x000fe2000001141d */
[----:B------:R-:W-:Y:S01]  /*55a90*/  ULDC.64 UR8, c[0x0][0x228] ;  /* 0x00008a0000087ab9 */ /* 0x000fe20000000a00 */
[----:B------:R0:W-:Y:S01]  /*55aa0*/  STL.64 [R1+0x1288], R12 ;  /* 0x0012880c01007387 */ /* 0x0001e20000100a00 */
[----:B------:R-:W-:Y:S01]  /*55ab0*/  UMOV UR58, UR14 ;  /* 0x0000000e003a7c82 */ /* 0x000fe20008000000 */
[----:B------:R-:W-:Y:S01]  /*55ac0*/  UMOV UR39, UR15 ;  /* 0x0000000f00277c82 */ /* 0x000fe20008000000 */
[----:B------:R-:W-:Y:S01]  /*55ad0*/  LOP3.LUT R22, R22, 0xffffffdf, RZ, 0xc0, !PT ;  /* 0xffffffdf16167812 */ /* 0x000fe200078ec0ff */
[----:B------:R-:W-:Y:S01]  /*55ae0*/  STL [R1+0x1fc4], R0 ;  /* 0x001fc40001007387 */ /* 0x000fe20000100800 */
[----:B------:R-:W-:Y:S01]  /*55af0*/  UMOV UR59, UR8 ;  /* 0x00000008003b7c82 */ /* 0x000fe20008000000 */
[----:B------:R-:W-:Y:S01]  /*55b00*/  UMOV UR42, UR9 ;  /* 0x00000009002a7c82 */ /* 0x000fe20008000000 */
[----:B------:R-:W-:Y:S01]  /*55b10*/  ULDC.64 UR8, c[0x0][0x228] ;  /* 0x00008a0000087ab9 */ /* 0x000fe20000000a00 */
[----:B------:R-:W-:Y:S01]  /*55b20*/  MOV R17, UR43 ;  /* 0x0000002b00117c02 */ /* 0x000fe20008000f00 */
[----:B------:R-:W-:Y:S01]  /*55b30*/  IMAD.MOV.U32 R20, RZ, RZ, R9 ;  /* 0x000000ffff147224 */ /* 0x000fe200078e0009 */
[----:B------:R-:W-:Y:S01]  /*55b40*/  ULDC.64 UR12, c[0x0][0x228] ;  /* 0x00008a00000c7ab9 */ /* 0x000fe20000000a00 */
[----:B0-----:R-:W-:Y:S01]  /*55b50*/  IADD3 R12, P2, R29, R0, RZ ;  /* 0x000000001d0c7210 */ /* 0x001fe20007f5e0ff */
[----:B------:R0:W-:Y:S01]  /*55b60*/  STL [R1+0x12fc], R28 ;  /* 0x0012fc1c01007387 */ /* 0x0001e20000100800 */
[----:B------:R-:W-:-:S03]  /*55b70*/  ULDC.64 UR14, c[0x0][0x228] ;  /* 0x00008a00000e7ab9 */ /* 0x000fc60000000a00 */
[----:B------:R-:W-:Y:S02]  /*55b80*/  IMAD.X R13, R28, 0x1, R3, P2 ;  /* 0x000000011c0d7824 */ /* 0x000fe400010e0603 */
[----:B0-----:R-:W2:Y:S01]  /*55b90*/  LDL.LU R28, [R1+0x2460] ;  /* 0x00246000011c7983 */ /* 0x001ea20000300800 */
[----:B------:R-:W-:Y:S01]  /*55ba0*/  ISETP.LT.AND P2, PT, R4, UR28, !P1 ;  /* 0x0000001c04007c0c */ /* 0x000fe2000cf41270 */
[----:B------:R-:W-:Y:S02]  /*55bb0*/  IMAD.MOV.U32 R0, RZ, RZ, R14 ;  /* 0x000000ffff007224 */ /* 0x000fe400078e000e */
[----:B------:R0:W-:Y:S01]  /*55bc0*/  STL.64 [R1+0x1290], R12 ;  /* 0x0012900c01007387 */ /* 0x0001e20000100a00 */
[----:B------:R-:W-:-:S03]  /*55bd0*/  IMAD.MOV.U32 R14, RZ, RZ, R25 ;  /* 0x000000ffff0e7224 */ /* 0x000fc600078e0019 */
[----:B0-----:R-:W3:Y:S04]  /*55be0*/  LDL.LU.64 R12, [R1+0x2458] ;  /* 0x00245800010c7983 */ /* 0x001ee80000300a00 */
[----:B------:R-:W4:Y:S04]  /*55bf0*/  LDL.LU R25, [R1+0xc4] ;  /* 0x0000c40001197983 */ /* 0x000f280000300800 */
[----:B------:R0:W-:Y:S02]  /*55c00*/  STL [R1+0x1fc8], R3 ;  /* 0x001fc80301007387 */ /* 0x0001e40000100800 */
[----:B0-----:R-:W-:Y:S01]  /*55c10*/  IMAD.MOV.U32 R3, RZ, RZ, R16 ;  /* 0x000000ffff037224 */ /* 0x001fe200078e0010 */
[----:B--2---:R-:W-:-:S02]  /*55c20*/  ISETP.LT.AND P3, PT, R28, UR19, !P1 ;  /* 0x000000131c007c0c */ /* 0x004fc4000cf61270 */
[----:B------:R-:W-:Y:S01]  /*55c30*/  ISETP.LT.AND P1, PT, R28, UR18, !P0 ;  /* 0x000000121c007c0c */ /* 0x000fe2000c721270 */
[----:B------:R-:W-:-:S10]  /*55c40*/  UMOV UR54, UR8 ;  /* 0x0000000800367c82 */ /* 0x000fd40008000000 */
[----:B------:R-:W-:Y:S01]  /*55c50*/  @P3 LOP3.LUT R22, R22, 0x20, RZ, 0xfc, !PT ;  /* 0x0000002016163812 */ /* 0x000fe200078efcff */
[----:B------:R-:W-:Y:S01]  /*55c60*/  UMOV UR50, UR9 ;  /* 0x0000000900327c82 */ /* 0x000fe20008000000 */
[----:B------:R-:W-:Y:S01]  /*55c70*/  ISETP.LT.AND P0, PT, R4, UR22, !P0 ;  /* 0x0000001604007c0c */ /* 0x000fe2000c701270 */
[----:B------:R-:W-:Y:S01]  /*55c80*/  ULDC.64 UR8, c[0x0][0x228] ;  /* 0x00008a0000087ab9 */ /* 0x000fe20000000a00 */
[----:B------:R-:W-:Y:S01]  /*55c90*/  LOP3.LUT R22, R22, 0xffffffef, RZ, 0xc0, !PT ;  /* 0xffffffef16167812 */ /* 0x000fe200078ec0ff */
[----:B------:R-:W-:Y:S01]  /*55ca0*/  UMOV UR43, UR14 ;  /* 0x0000000e002b7c82 */ /* 0x000fe20008000000 */
[----:B------:R-:W-:Y:S01]  /*55cb0*/  UMOV UR46, UR15 ;  /* 0x0000000f002e7c82 */ /* 0x000fe20008000000 */
[----:B----4-:R-:W-:Y:S01]  /*55cc0*/  LOP3.LUT R25, R25, 0x7fffffff, RZ, 0xc0, !PT ;  /* 0x7fffffff19197812 */ /* 0x010fe200078ec0ff */
[----:B------:R-:W-:Y:S01]  /*55cd0*/  ULDC.64 UR14, c[0x0][0x228] ;  /* 0x00008a00000e7ab9 */ /* 0x000fe20000000a00 */
[----:B------:R-:W-:Y:S01]  /*55ce0*/  @P2 LOP3.LUT R22, R22, 0x10, RZ, 0xfc, !PT ;  /* 0x0000001016162812 */ /* 0x000fe200078efcff */
[----:B------:R-:W-:Y:S01]  /*55cf0*/  IMAD.MOV.U32 R26, RZ, RZ, R5 ;  /* 0x000000ffff1a7224 */ /* 0x000fe200078e0005 */
[----:B------:R-:W-:Y:S01]  /*55d00*/  UMOV UR55, UR12 ;  /* 0x0000000c00377c82 */ /* 0x000fe20008000000 */
[----:B------:R-:W-:Y:S01]  /*55d10*/  UMOV UR51, UR13 ;  /* 0x0000000d00337c82 */ /* 0x000fe20008000000 */
[----:B------:R-:W-:Y:S01]  /*55d20*/  LOP3.LUT R22, R22, 0xfffffff7, RZ, 0xc0, !PT ;  /* 0xfffffff716167812 */ /* 0x000fe200078ec0ff */
[----:B------:R-:W-:Y:S01]  /*55d30*/  UMOV UR5, UR14 ;  /* 0x0000000e00057c82 */ /* 0x000fe20008000000 */
[----:B------:R-:W-:Y:S01]  /*55d40*/  UMOV UR44, UR15 ;  /* 0x0000000f002c7c82 */ /* 0x000fe20008000000 */
[----:B------:R-:W-:Y:S01]  /*55d50*/  ULDC.64 UR14, c[0x0][0x228] ;  /* 0x00008a00000e7ab9 */ /* 0x000fe20000000a00 */
[----:B------:R-:W-:Y:S01]  /*55d60*/  @P1 LOP3.LUT R22, R22, 0x8, RZ, 0xfc, !PT ;  /* 0x0000000816161812 */ /* 0x000fe200078efcff */
[----:B------:R-:W-:Y:S01]  /*55d70*/  IMAD.MOV.U32 R21, RZ, RZ, R7 ;  /* 0x000000ffff157224 */ /* 0x000fe200078e0007 */
[----:B------:R-:W-:Y:S01]  /*55d80*/  MOV R5, UR42 ;  /* 0x0000002a00057c02 */ /* 0x000fe20008000f00 */
[----:B------:R-:W-:Y:S01]  /*55d90*/  ULDC.64 UR12, c[0x0][0x228] ;  /* 0x00008a00000c7ab9 */ /* 0x000fe20000000a00 */
[----:B------:R-:W-:Y:S01]  /*55da0*/  LOP3.LUT R22, R22, 0xfffffffb, RZ, 0xc0, !PT ;  /* 0xfffffffb16167812 */ /* 0x000fe200078ec0ff */
[----:B------:R-:W-:Y:S01]  /*55db0*/  IMAD.MOV.U32 R24, RZ, RZ, R8 ;  /* 0x000000ffff187224 */ /* 0x000fe200078e0008 */
[----:B------:R-:W-:-:S02]  /*55dc0*/  ULDC.64 UR18, c[0x0][0x228] ;  /* 0x00008a0000127ab9 */ /* 0x000fc40000000a00 */
[----:B------:R-:W-:Y:S02]  /*55dd0*/  @P0 LOP3.LUT R22, R22, 0x4, RZ, 0xfc, !PT ;  /* 0x0000000416160812 */ /* 0x000fe400078efcff */
[----:B------:R-:W-:Y:S02]  /*55de0*/  ISETP.GE.AND P0, PT, R15, UR37, PT ;  /* 0x000000250f007c0c */ /* 0x000fe4000bf06270 */
[----:B------:R-:W2:Y:S04]  /*55df0*/  LDL.LU R15, [R1+0x74] ;  /* 0x00007400010f7983 */ /* 0x000ea80000300800 */
[----:B------:R-:W4:Y:S01]  /*55e00*/  LDL.LU R16, [R1+0x70] ;  /* 0x0000700001107983 */ /* 0x000f220000300800 */
[----:B------:R-:W-:Y:S02]  /*55e10*/  ISETP.LT.AND P1, PT, R28, UR4, !P0 ;  /* 0x000000041c007c0c */ /* 0x000fe4000c721270 */
[----:B------:R-:W-:-:S02]  /*55e20*/  ISETP.LT.AND P0, PT, R4, UR10, !P0 ;  /* 0x0000000a04007c0c */ /* 0x000fc4000c701270 */
[----:B------:R-:W-:-:S09]  /*55e30*/  LOP3.LUT R22, R22, 0xfffffffd, RZ, 0xc0, !PT ;  /* 0xfffffffd16167812 */ /* 0x000fd200078ec0ff */
[----:B------:R-:W-:-:S04]  /*55e40*/  @P1 LOP3.LUT R22, R22, 0x2, RZ, 0xfc, !PT ;  /* 0x0000000216161812 */ /* 0x000fc800078efcff */
[----:B------:R-:W-:-:S04]  /*55e50*/  LOP3.LUT R22, R22, 0xfffffffe, RZ, 0xc0, !PT ;  /* 0xfffffffe16167812 */ /* 0x000fc800078ec0ff */
[----:B------:R-:W-:Y:S02]  /*55e60*/  @P0 LOP3.LUT R22, R22, 0x1, RZ, 0xfc, !PT ;  /* 0x0000000116160812 */ /* 0x000fe400078efcff */
[----:B------:R-:W-:Y:S01]  /*55e70*/  ISETP.GE.AND P0, PT, R14, UR29, PT ;  /* 0x0000001d0e007c0c */ /* 0x000fe2000bf06270 */
[----:B------:R-:W-:Y:S01]  /*55e80*/  UMOV UR42, UR14 ;  /* 0x0000000e002a7c82 */ /* 0x000fe20008000000 */
[----:B------:R-:W3:Y:S01]  /*55e90*/  LDL.LU R14, [R1+0x2450] ;  /* 0x00245000010e7983 */ /* 0x000ee20000300800 */
[----:B------:R-:W-:Y:S01]  /*55ea0*/  UMOV UR47, UR15 ;  /* 0x0000000f002f7c82 */ /* 0x000fe20008000000 */
[----:B------:R-:W-:Y:S01]  /*55eb0*/  ISETP.LT.AND P1, PT, R28, UR34, !P0 ;  /* 0x000000221c007c0c */ /* 0x000fe2000c721270 */
[----:B------:R-:W-:Y:S01]  /*55ec0*/  ULDC.64 UR14, c[0x0][0x228] ;  /* 0x00008a00000e7ab9 */ /* 0x000fe20000000a00 */
[----:B------:R-:W-:Y:S01]  /*55ed0*/  ISETP.LT.AND P0, PT, R4, UR48, !P0 ;  /* 0x0000003004007c0c */ /* 0x000fe2000c701270 */
[----:B------:R-:W-:Y:S01]  /*55ee0*/  UMOV UR52, UR18 ;  /* 0x0000001200347c82 */ /* 0x000fe20008000000 */
[----:B------:R-:W-:Y:S01]  /*55ef0*/  UMOV UR36, UR19 ;  /* 0x0000001300247c82 */ /* 0x000fe20008000000 */
[----:B------:R-:W-:Y:S01]  /*55f00*/  MOV R19, UR60 ;  /* 0x0000003c00137c02 */ /* 0x000fe20008000f00 */
[----:B------:R-:W-:-:S07]  /*55f10*/  ULDC.64 UR28, c[0x0][0x228] ;  /* 0x00008a00001c7ab9 */ /* 0x000fce0000000a00 */
[----:B------:R-:W-:Y:S01]  /*55f20*/  @P1 LOP3.LUT R25, R25, 0x80000000, RZ, 0xfc, !PT ;  /* 0x8000000019191812 */ /* 0x000fe200078efcff */
[----:B------:R-:W-:Y:S01]  /*55f30*/  UMOV UR53, UR14 ;  /* 0x0000000e00357c82 */ /* 0x000fe20008000000 */
[----:B------:R-:W-:Y:S01]  /*55f40*/  UMOV UR40, UR15 ;  /* 0x0000000f00287c82 */ /* 0x000fe20008000000 */
[----:B------:R-:W-:Y:S01]  /*55f50*/  ULDC.64 UR14, c[0x0][0x228] ;  /* 0x00008a00000e7ab9 */ /* 0x000fe20000000a00 */
[----:B------:R-:W-:Y:S01]  /*55f60*/  LOP3.LUT R25, R25, 0xdfffffff, RZ, 0xc0, !PT ;  /* 0xdfffffff19197812 */ /* 0x000fe200078ec0ff */
[----:B------:R-:W-:Y:S01]  /*55f70*/  ULDC.64 UR18, c[0x0][0x228] ;  /* 0x00008a0000127ab9 */ /* 0x000fe20000000a00 */
[----:B------:R-:W-:Y:S02]  /*55f80*/  ULDC.64 UR60, c[0x0][0x228] ;  /* 0x00008a00003c7ab9 */ /* 0x000fe40000000a00 */
[----:B------:R-:W-:-:S04]  /*55f90*/  @P0 LOP3.LUT R25, R25, 0x20000000, RZ, 0xfc, !PT ;  /* 0x2000000019190812 */ /* 0x000fc800078efcff */
[----:B------:R-:W-:Y:S02]  /*55fa0*/  LOP3.LUT R25, R25, 0xfbffffff, RZ, 0xc0, !PT ;  /* 0xfbffffff19197812 */ /* 0x000fe400078ec0ff */
[----:B--2---:R-:W-:Y:S01]  /*55fb0*/  ISETP.GE.AND P0, PT, R15, UR23, PT ;  /* 0x000000170f007c0c */ /* 0x004fe2000bf06270 */
[----:B------:R-:W-:Y:S01]  /*55fc0*/  UMOV UR49, UR60 ;  /* 0x0000003c00317c82 */ /* 0x000fe20008000000 */
[----:B------:R-:W2:Y:S01]  /*55fd0*/  LDL.LU R15, [R1+0x244c] ;  /* 0x00244c00010f7983 */ /* 0x000ea20000300800 */
[----:B------:R-:W-:Y:S01]  /*55fe0*/  UMOV UR4, UR61 ;  /* 0x0000003d00047c82 */ /* 0x000fe20008000000 */
[----:B------:R-:W-:Y:S01]  /*55ff0*/  ISETP.LT.AND P2, PT, R28, UR16, !P0 ;  /* 0x000000101c007c0c */ /* 0x000fe2000c741270 */
[----:B------:R-:W-:Y:S01]  /*56000*/  ULDC.64 UR60, c[0x0][0x228] ;  /* 0x00008a00003c7ab9 */ /* 0x000fe20000000a00 */
[----:B------:R-:W-:Y:S01]  /*56010*/  ISETP.LT.AND P1, PT, R4, UR59, !P0 ;  /* 0x0000003b04007c0c */ /* 0x000fe2000c721270 */
[----:B------:R-:W-:Y:S01]  /*56020*/  ULDC.64 UR22, c[0x0][0x228] ;  /* 0x00008a0000167ab9 */ /* 0x000fe20000000a00 */
[----:B----4-:R-:W-:Y:S01]  /*56030*/  ISETP.GE.AND P0, PT, R16, UR11, PT ;  /* 0x0000000b10007c0c */ /* 0x010fe2000bf06270 */
[----:B------:R-:W-:Y:S01]  /*56040*/  ULDC.64 UR10, c[0x0][0x228] ;  /* 0x00008a00000a7ab9 */ /* 0x000fe20000000a00 */
[----:B------:R-:W4:Y:S07]  /*56050*/  LDL.LU R16, [R1+0x2448] ;  /* 0x0024480001107983 */ /* 0x000f2e0000300800 */
[----:B------:R-:W-:-:S04]  /*56060*/  @P2 LOP3.LUT R25, R25, 0x4000000, RZ, 0xfc, !PT ;  /* 0x0400000019192812 */ /* 0x000fc800078efcff */
[----:B------:R-:W-:-:S04]  /*56070*/  LOP3.LUT R25, R25, 0xfeffffff, RZ, 0xc0, !PT ;  /* 0xfeffffff19197812 */ /* 0x000fc800078ec0ff */
[----:B------:R-:W-:Y:S02]  /*56080*/  @P1 LOP3.LUT R25, R25, 0x1000000, RZ, 0xfc, !PT ;  /* 0x0100000019191812 */ /* 0x000fe400078efcff */
[----:B------:R-:W-:Y:S02]  /*56090*/  ISETP.LT.AND P1, PT, R28, UR26, !P0 ;  /* 0x0000001a1c007c0c */ /* 0x000fe4000c721270 */
[----:B------:R-:W-:Y:S02]  /*560a0*/  ISETP.LT.AND P0, PT, R4, UR54, !P0 ;  /* 0x0000003604007c0c */ /* 0x000fe4000c701270 */
[----:B------:R-:W-:-:S09]  /*560b0*/  LOP3.LUT R25, R25, 0xffdfffff, RZ, 0xc0, !PT ;  /* 0xffdfffff19197812 */ /* 0x000fd200078ec0ff */
[----:B------:R-:W-:-:S04]  /*560c0*/  @P1 LOP3.LUT R25, R25, 0x200000, RZ, 0xfc, !PT ;  /* 0x0020000019191812 */ /* 0x000fc800078efcff */
[----:B------:R-:W-:-:S04]  /*560d0*/  LOP3.LUT R25, R25, 0xfffbffff, RZ, 0xc0, !PT ;  /* 0xfffbffff19197812 */ /* 0x000fc800078ec0ff */
[----:B------:R-:W-:Y:S02]  /*560e0*/  @P0 LOP3.LUT R25, R25, 0x40000, RZ, 0xfc, !PT ;  /* 0x0004000019190812 */ /* 0x000fe400078efcff */
[----:B------:R-:W-:Y:S01]  /*560f0*/  ISETP.GE.AND P0, PT, R18, UR35, PT ;  /* 0x0000002312007c0c */ /* 0x000fe2000bf06270 */
[----:B------:R-:W-:Y:S01]  /*56100*/  ULDC.64 UR34, c[0x0][0x228] ;  /* 0x00008a0000227ab9 */ /* 0x000fe20000000a00 */
[----:B------:R-:W-:Y:S01]  /*56110*/  LOP3.LUT R25, R25, 0xffff7fff, RZ, 0xc0, !PT ;  /* 0xffff7fff19197812 */ /* 0x000fe200078ec0ff */
[----:B------:R-:W3:Y:S01]  /*56120*/  LDL.LU R18, [R1+0x60] ;  /* 0x0000600001127983 */ /* 0x000ee20000300800 */
[----:B------:R-:W-:Y:S02]  /*56130*/  ISETP.LT.AND P1, PT, R28, UR8, !P0 ;  /* 0x000000081c007c0c */ /* 0x000fe4000c721270 */
[----:B------:R-:W-:-:S11]  /*56140*/  ISETP.LT.AND P0, PT, R4, UR57, !P0 ;  /* 0x0000003904007c0c */ /* 0x000fd6000c701270 */
[----:B------:R-:W-:-:S04]  /*56150*/  @P1 LOP3.LUT R25, R25, 0x8000, RZ, 0xfc, !PT ;  /* 0x0000800019191812 */ /* 0x000fc800078efcff */
[----:B------:R-:W-:-:S04]  /*56160*/  LOP3.LUT R25, R25, 0xffffdfff, RZ, 0xc0, !PT ;  /* 0xffffdfff19197812 */ /* 0x000fc800078ec0ff */
[----:B------:R-:W-:Y:S02]  /*56170*/  @P0 LOP3.LUT R25, R25, 0x2000, RZ, 0xfc, !PT ;  /* 0x0000200019190812 */ /* 0x000fe400078efcff */
[----:B------:R-:W-:Y:S01]  /*56180*/  ISETP.GE.AND P0, PT, R3, UR17, PT ;  /* 0x0000001103007c0c */ /* 0x000fe2000bf06270 */
[----:B------:R-:W-:Y:S01]  /*56190*/  UMOV UR37, UR34 ;  /* 0x0000002200257c82 */ /* 0x000fe20008000000 */
[----:B------:R-:W2:Y:S01]  /*561a0*/  LDL.LU R3, [R1+0x44] ;  /* 0x0000440001037983 */ /* 0x000ea20000300800 */
[----:B------:R-:W-:Y:S01]  /*561b0*/  LOP3.LUT R25, R25, 0xfffffbff, RZ, 0xc0, !PT ;  /* 0xfffffbff19197812 */ /* 0x000fe200078ec0ff */
[----:B------:R-:W-:Y:S01]  /*561c0*/  UMOV UR57, UR35 ;  /* 0x0000002300397c82 */ /* 0x000fe20008000000 */
[----:B------:R-:W-:Y:S01]  /*561d0*/  ISETP.LT.AND P1, PT, R28, UR32, !P0 ;  /* 0x000000201c007c0c */ /* 0x000fe2000c721270 */
[----:B------:R-:W-:Y:S01]  /*561e0*/  ULDC.64 UR34, c[0x0][0x228] ;  /* 0x00008a0000227ab9 */ /* 0x000fe20000000a00 */
[----:B------:R-:W-:Y:S01]  /*561f0*/  ISETP.LT.AND P0, PT, R4, UR58, !P0 ;  /* 0x0000003a04007c0c */ /* 0x000fe2000c701270 */
[----:B------:R-:W-:Y:S01]  /*56200*/  UMOV UR48, UR60 ;  /* 0x0000003c00307c82 */ /* 0x000fe20008000000 */
[----:B------:R-:W-:Y:S01]  /*56210*/  UMOV UR56, UR61 ;  /* 0x0000003d00387c82 */ /* 0x000fe20008000000 */
[----:B------:R-:W-:Y:S01]  /*56220*/  UMOV UR54, UR11 ;  /* 0x0000000b00367c82 */ /* 0x000fe20008000000 */
[----:B------:R-:W-:-:S07]  /*56230*/  ULDC.64 UR16, c[0x0][0x228] ;  /* 0x00008a0000107ab9 */ /* 0x000fce0000000a00 */
[----:B------:R-:W-:-:S04]  /*56240*/  @P1 LOP3.LUT R25, R25, 0x400, RZ, 0xfc, !PT ;  /* 0x0000040019191812 */ /* 0x000fc800078efcff */
[----:B------:R-:W-:-:S04]  /*56250*/  LOP3.LUT R25, R25, 0xfffffeff, RZ, 0xc0, !PT ;  /* 0xfffffeff19197812 */ /* 0x000fc800078ec0ff */
[----:B------:R-:W-:Y:S02]  /*56260*/  @P0 LOP3.LUT R25, R25, 0x100, RZ, 0xfc, !PT ;  /* 0x0000010019190812 */ /* 0x000fe400078efcff */
[----:B------:R-:W-:Y:S01]  /*56270*/  ISETP.GE.AND P0, PT, R0, UR27, PT ;  /* 0x0000001b00007c0c */ /* 0x000fe2000bf06270 */
[----:B------:R-:W-:Y:S01]  /*56280*/  UMOV UR59, UR34 ;  /* 0x00000022003b7c82 */ /* 0x000fe20008000000 */
[----:B------:R-:W4:Y:S01]  /*56290*/  LDL.LU R0, [R1+0x58] ;  /* 0x0000580001007983 */ /* 0x000f220000300800 */
[----:B------:R-:W-:Y:S02]  /*562a0*/  LOP3.LUT R25, R25, 0xffffffdf, RZ, 0xc0, !PT ;  /* 0xffffffdf19197812 */ /* 0x000fe400078ec0ff */
[----:B--2---:R-:W-:Y:S01]  /*562b0*/  LOP3.LUT R3, R3, 0x7fffffff, RZ, 0xc0, !PT ;  /* 0x7fffffff03037812 */ /* 0x004fe200078ec0ff */
[----:B------:R-:W-:Y:S01]  /*562c0*/  UMOV UR60, UR10 ;  /* 0x0000000a003c7c82 */ /* 0x000fe20008000000 */
[----:B------:R-:W-:Y:S01]  /*562d0*/  ISETP.LT.AND P2, PT, R28, UR20, !P0 ;  /* 0x000000141c007c0c */ /* 0x000fe2000c741270 */
[----:B------:R-:W-:Y:S01]  /*562e0*/  ULDC.64 UR10, c[0x0][0x228] ;  /* 0x00008a00000a7ab9 */ /* 0x000fe20000000a00 */
[----:B------:R-:W-:Y:S01]  /*562f0*/  ISETP.LT.AND P1, PT, R4, UR43, !P0 ;  /* 0x0000002b04007c0c */ /* 0x000fe2000c721270 */
[----:B------:R-:W-:Y:S01]  /*56300*/  ULDC.64 UR26, c[0x0][0x228] ;  /* 0x00008a00001a7ab9 */ /* 0x000fe20000000a00 */
[----:B---3--:R-:W-:Y:S01]  /*56310*/  ISETP.GE.AND P0, PT, R18, UR9, PT ;  /* 0x0000000912007c0c */ /* 0x008fe2000bf06270 */
[----:B------:R-:W-:Y:S01]  /*56320*/  ULDC.64 UR8, c[0x0][0x228] ;  /* 0x00008a0000087ab9 */ /* 0x000fe20000000a00 */
[----:B------:R-:W2:Y:S07]  /*56330*/  LDL.LU R18, [R1+0x54] ;  /* 0x0000540001127983 */ /* 0x000eae0000300800 */
[----:B------:R-:W-:-:S04]  /*56340*/  @P2 LOP3.LUT R25, R25, 0x20, RZ, 0xfc, !PT ;  /* 0x0000002019192812 */ /* 0x000fc800078efcff */
[----:B------:R-:W-:-:S04]  /*56350*/  LOP3.LUT R25, R25, 0xfffffffb, RZ, 0xc0, !PT ;  /* 0xfffffffb19197812 */ /* 0x000fc800078ec0ff */
[----:B------:R-:W-:Y:S02]  /*56360*/  @P1 LOP3.LUT R25, R25, 0x4, RZ, 0xfc, !PT ;  /* 0x0000000419191812 */ /* 0x000fe400078efcff */
[----:B------:R-:W-:Y:S02]  /*56370*/  ISETP.LT.AND P1, PT, R28, UR6, !P0 ;  /* 0x000000061c007c0c */ /* 0x000fe4000c721270 */
[----:B------:R-:W-:-:S11]  /*56380*/  ISETP.LT.AND P0, PT, R4, UR5, !P0 ;  /* 0x0000000504007c0c */ /* 0x000fd6000c701270 */
[----:B------:R-:W-:-:S04]  /*56390*/  @P1 LOP3.LUT R3, R3, 0x80000000, RZ, 0xfc, !PT ;  /* 0x8000000003031812 */ /* 0x000fc800078efcff */
[----:B------:R-:W-:-:S04]  /*563a0*/  LOP3.LUT R3, R3, 0xdfffffff, RZ, 0xc0, !PT ;  /* 0xdfffffff03037812 */ /* 0x000fc800078ec0ff */
[----:B------:R-:W-:Y:S02]  /*563b0*/  @P0 LOP3.LUT R3, R3, 0x20000000, RZ, 0xfc, !PT ;  /* 0x2000000003030812 */ /* 0x000fe400078efcff */
[----:B------:R-:W-:Y:S02]  /*563c0*/  ISETP.GE.AND P0, PT, R20, UR33, PT ;  /* 0x0000002114007c0c */ /* 0x000fe4000bf06270 */
[----:B------:R-:W3:Y:S02]  /*563d0*/  LDL.LU R20, [R1+0x50] ;  /* 0x0000500001147983 */ /* 0x000ee40000300800 */
[----:B------:R-:W-:Y:S02]  /*563e0*/  ISETP.LT.AND P1, PT, R28, UR24, !P0 ;  /* 0x000000181c007c0c */ /* 0x000fe4000c721270 */
[----:B------:R-:W-:Y:S01]  /*563f0*/  ISETP.LT.AND P0, PT, R4, UR42, !P0 ;  /* 0x0000002a04007c0c */ /* 0x000fe2000c701270 */
[----:B------:R-:W-:Y:S02]  /*56400*/  ULDC.64 UR42, c[0x0][0x228] ;  /* 0x00008a00002a7ab9 */ /* 0x000fe40000000a00 */
[----:B------:R-:W-:Y:S01]  /*56410*/  UMOV UR34, UR43 ;  /* 0x0000002b00227c82 */ /* 0x000fe20008000000 */
[----:B------:R-:W-:Y:S01]  /*56420*/  UMOV UR58, UR42 ;  /* 0x0000002a003a7c82 */ /* 0x000fe20008000000 */
[----:B------:R-:W-:-:S02]  /*56430*/  R2UR UR43, R17 ;  /* 0x00000000112b72ca */ /* 0x000fc400000e0000 */
[----:B------:R-:W3:Y:S01]  /*56440*/  LDL.LU R17, [R1+0x2444] ;  /* 0x0024440001117983 */ /* 0x000ee20000300800 */
[----:B------:R-:W-:-:S03]  /*56450*/  R2UR UR42, R5 ;  /* 0x00000000052a72ca */ /* 0x000fc600000e0000 */
[----:B------:R-:W3:Y:S01]  /*56460*/  LDL.LU R5, [R1+0x2440] ;  /* 0x0024400001057983 */ /* 0x000ee20000300800 */
[----:B------:R-:W-:-:S04]  /*56470*/  LOP3.LUT R3, R3, 0xfbffffff, RZ, 0xc0, !PT ;  /* 0xfbffffff03037812 */ /* 0x000fc800078ec0ff */
[----:B------:R-:W-:-:S04]  /*56480*/  @P1 LOP3.LUT R3, R3, 0x4000000, RZ, 0xfc, !PT ;  /* 0x0400000003031812 */ /* 0x000fc800078efcff */
[----:B------:R-:W-:-:S04]  /*56490*/  LOP3.LUT R3, R3, 0xfeffffff, RZ, 0xc0, !PT ;  /* 0xfeffffff03037812 */ /* 0x000fc800078ec0ff */
[----:B------:R-:W-:Y:S02]  /*564a0*/  @P0 LOP3.LUT R3, R3, 0x1000000, RZ, 0xfc, !PT ;  /* 0x0100000003030812 */ /* 0x000fe400078efcff */
[----:B----4-:R-:W-:Y:S01]  /*564b0*/  ISETP.GE.AND P0, PT, R0, UR21, PT ;  /* 0x0000001500007c0c */ /* 0x010fe2000bf06270 */
[----:B------:R-:W-:Y:S01]  /*564c0*/  UMOV UR33, UR60 ;  /* 0x0000003c00217c82 */ /* 0x000fe20008000000 */
[----:B------:R-:W-:Y:S01]  /*564d0*/  LOP3.LUT R3, R3, 0xffdfffff, RZ, 0xc0, !PT ;  /* 0xffdfffff03037812 */ /* 0x000fe200078ec0ff */
[----:B------:R-:W4:Y:S01]  /*564e0*/  LDL.LU R0, [R1+0x84] ;  /* 0x0000840001007983 */ /* 0x000f220000300800 */
[----:B------:R-:W-:Y:S01]  /*564f0*/  ISETP.LT.AND P1, PT, R28, UR30, !P0 ;  /* 0x0000001e1c007c0c */ /* 0x000fe2000c721270 */
[----:B------:R-:W-:Y:S01]  /*56500*/  ULDC.64 UR60, c[0x0][0x228] ;  /* 0x00008a00003c7ab9 */ /* 0x000fe20000000a00 */
[----:B------:R-:W-:Y:S01]  /*56510*/  ISETP.LT.AND P0, PT, R4, UR53, !P0 ;  /* 0x0000003504007c0c */ /* 0x000fe2000c701270 */
[----:B------:R-:W-:Y:S01]  /*56520*/  UMOV UR5, UR8 ;  /* 0x0000000800057c82 */ /* 0x000fe20008000000 */
[----:B------:R-:W-:Y:S01]  /*56530*/  UMOV UR32, UR9 ;  /* 0x0000000900207c82 */ /* 0x000fe20008000000 */
[----:B------:R-:W-:-:S08]  /*56540*/  ULDC.64 UR20, c[0x0][0x228] ;  /* 0x00008a0000147ab9 */ /* 0x000fd00000000a00 */
[----:B------:R-:W-:Y:S01]  /*56550*/  @P1 LOP3.LUT R3, R3, 0x200000, RZ, 0xfc, !PT ;  /* 0x0020000003031812 */ /* 0x000fe200078efcff */
[----:B------:R-:W-:Y:S01]  /*56560*/  UMOV UR53, UR60 ;  /* 0x0000003c00357c82 */ /* 0x000fe20008000000 */
[----:B------:R-:W-:Y:S01]  /*56570*/  UMOV UR30, UR61 ;  /* 0x0000003d001e7c82 */ /* 0x000fe20008000000 */
[----:B------:R-:W-:Y:S01]  /*56580*/  ULDC.64 UR60, c[0x0][0x228] ;  /* 0x00008a00003c7ab9 */ /* 0x000fe20000000a00 */
[----:B------:R-:W-:Y:S01]  /*56590*/  LOP3.LUT R3, R3, 0xfffbffff, RZ, 0xc0, !PT ;  /* 0xfffbffff03037812 */ /* 0x000fe200078ec0ff */
[----:B------:R-:W-:-:S03]  /*565a0*/  ULDC.64 UR8, c[0x0][0x228] ;  /* 0x00008a0000087ab9 */ /* 0x000fc60000000a00 */
[----:B------:R-:W-:-:S04]  /*565b0*/  @P0 LOP3.LUT R3, R3, 0x40000, RZ, 0xfc, !PT ;  /* 0x0004000003030812 */ /* 0x000fc800078efcff */
[----:B------:R-:W-:Y:S02]  /*565c0*/  LOP3.LUT R3, R3, 0xffff7fff, RZ, 0xc0, !PT ;  /* 0xffff7fff03037812 */ /* 0x000fe400078ec0ff */
[----:B--2---:R-:W-:Y:S01]  /*565d0*/  ISETP.GE.AND P0, PT, R18, UR7, PT ;  /* 0x0000000712007c0c */ /* 0x004fe2000bf06270 */
[----:B------:R-:W-:Y:S01]  /*565e0*/  IMAD.MOV.U32 R18, RZ, RZ, R21 ;  /* 0x000000ffff127224 */ /* 0x000fe200078e0015 */
[----:B------:R-:W-:Y:S01]  /*565f0*/  ULDC.64 UR6, c[0x0][0x228] ;  /* 0x00008a0000067ab9 */ /* 0x000fe20000000a00 */
[----:B------:R-:W2:Y:S01]  /*56600*/  LDL.LU R21, [R1+0x3c] ;  /* 0x00003c0001157983 */ /* 0x000ea20000300800 */
[----:B------:R-:W-:Y:S02]  /*56610*/  ISETP.LT.AND P2, PT, R28, UR14, !P0 ;  /* 0x0000000e1c007c0c */ /* 0x000fe4000c741270 */
[----:B------:R-:W-:-:S11]  /*56620*/  ISETP.LT.AND P1, PT, R4, UR55, !P0 ;  /* 0x0000003704007c0c */ /* 0x000fd6000c721270 */
[----:B------:R-:W-:-:S04]  /*56630*/  @P2 LOP3.LUT R3, R3, 0x8000, RZ, 0xfc, !PT ;  /* 0x0000800003032812 */ /* 0x000fc800078efcff */
[----:B------:R-:W-:-:S04]  /*56640*/  LOP3.LUT R3, R3, 0xffffdfff, RZ, 0xc0, !PT ;  /* 0xffffdfff03037812 */ /* 0x000fc800078ec0ff */
[----:B------:R-:W-:-:S04]  /*56650*/  @P1 LOP3.LUT R3, R3, 0x2000, RZ, 0xfc, !PT ;  /* 0x0000200003031812 */ /* 0x000fc800078efcff */
[----:B------:R-:W-:Y:S02]  /*56660*/  LOP3.LUT R3, R3, 0xfffffbff, RZ, 0xc0, !PT ;  /* 0xfffffbff03037812 */ /* 0x000fe400078ec0ff */
[----:B---3--:R-:W-:Y:S01]  /*56670*/  ISETP.GE.AND P0, PT, R20, UR25, PT ;  /* 0x0000001914007c0c */ /* 0x008fe2000bf06270 */
[----:B------:R-:W-:Y:S01]  /*56680*/  IMAD.MOV.U32 R20, RZ, RZ, R24 ;  /* 0x000000ffff147224 */ /* 0x000fe200078e0018 */
[----:B------:R-:W-:Y:S02]  /*56690*/  ULDC.64 UR24, c[0x0][0x228] ;  /* 0x00008a0000187ab9 */ /* 0x000fe40000000a00 */
[----:B------:R-:W-:Y:S02]  /*566a0*/  ISETP.LT.AND P1, PT, R28, UR12, !P0 ;  /* 0x0000000c1c007c0c */ /* 0x000fe4000c721270 */
[----:B------:R-:W-:Y:S01]  /*566b0*/  ISETP.LT.AND P0, PT, R4, UR52, !P0 ;  /* 0x0000003404007c0c */ /* 0x000fe2000c701270 */
[----:B------:R-:W-:Y:S02]  /*566c0*/  IMAD.MOV.U32 R24, RZ, RZ, R5 ;  /* 0x000000ffff187224 */ /* 0x000fe400078e0005 */
[----:B------:R-:W3:Y:S08]  /*566d0*/  LDL.LU R5, [R1+0x40] ;  /* 0x0000400001057983 */ /* 0x000ef00000300800 */
[----:B------:R-:W-:-:S04]  /*566e0*/  @P1 LOP3.LUT R3, R3, 0x400, RZ, 0xfc, !PT ;  /* 0x0000040003031812 */ /* 0x000fc800078efcff */
[----:B------:R-:W-:-:S04]  /*566f0*/  LOP3.LUT R3, R3, 0xfffffeff, RZ, 0xc0, !PT ;  /* 0xfffffeff03037812 */ /* 0x000fc800078ec0ff */
[----:B------:R-:W-:Y:S02]  /*56700*/  @P0 LOP3.LUT R3, R3, 0x100, RZ, 0xfc, !PT ;  /* 0x0000010003030812 */ /* 0x000fe400078efcff */
[----:B------:R-:W-:Y:S02]  /*56710*/  ISETP.GE.AND P0, PT, R26, UR31, PT ;  /* 0x0000001f1a007c0c */ /* 0x000fe4000bf06270 */
[----:B------:R-:W2:Y:S02]  /*56720*/  LDL.LU R26, [R1+0x38] ;  /* 0x00003800011a7983 */ /* 0x000ea40000300800 */
[----:B------:R-:W-:Y:S02]  /*56730*/  ISETP.LT.AND P1, PT, R28, UR18, !P0 ;  /* 0x000000121c007c0c */ /* 0x000fe4000c721270 */
[----:B------:R-:W-:Y:S02]  /*56740*/  ISETP.LT.AND P0, PT, R4, UR49, !P0 ;  /* 0x0000003104007c0c */ /* 0x000fe4000c701270 */
[----:B------:R-:W-:Y:S01]  /*56750*/  LOP3.LUT R3, R3, 0xffffffdf, RZ, 0xc0, !PT ;  /* 0xffffffdf03037812 */ /* 0x000fe200078ec0ff */
[----:B------:R-:W-:Y:S01]  /*56760*/  UMOV UR49, UR60 ;  /* 0x0000003c00317c82 */ /* 0x000fe20008000000 */
[----:B------:R-:W-:Y:S01]  /*56770*/  UMOV UR31, UR61 ;  /* 0x0000003d001f7c82 */ /* 0x000fe20008000000 */
[----:B------:R-:W-:-:S06]  /*56780*/  ULDC.64 UR60, c[0x0][0x228] ;  /* 0x00008a00003c7ab9 */ /* 0x000fcc0000000a00 */
[----:B------:R-:W-:-:S04]  /*56790*/  @P1 LOP3.LUT R3, R3, 0x20, RZ, 0xfc, !PT ;  /* 0x0000002003031812 */ /* 0x000fc800078efcff */
[----:B------:R-:W-:-:S04]  /*567a0*/  LOP3.LUT R3, R3, 0xfffffffb, RZ, 0xc0, !PT ;  /* 0xfffffffb03037812 */ /* 0x000fc800078ec0ff */
[----:B------:R-:W-:Y:S02]  /*567b0*/  @P0 LOP3.LUT R3, R3, 0x4, RZ, 0xfc, !PT ;  /* 0x0000000403030812 */ /* 0x000fe400078efcff */
[----:B------:R-:W-:Y:S01]  /*567c0*/  ISETP.GE.AND P0, PT, R18, UR15, PT ;  /* 0x0000000f12007c0c */ /* 0x000fe2000bf06270 */
[----:B------:R-:W-:Y:S01]  /*567d0*/  IMAD.U32 R18, RZ, RZ, UR61 ;  /* 0x0000003dff127e24 */ /* 0x000fe2000f8e00ff */
[----:B------:R-:W-:Y:S01]  /*567e0*/  UMOV UR52, UR24 ;  /* 0x0000001800347c82 */ /* 0x000fe20008000000 */
[----:B------:R-:W-:Y:S01]  /*567f0*/  UMOV UR55, UR25 ;  /* 0x0000001900377c82 */ /* 0x000fe20008000000 */
[----:B------:R-:W-:Y:S01]  /*56800*/  ISETP.LT.AND P1, PT, R28, UR28, !P0 ;  /* 0x0000001c1c007c0c */ /* 0x000fe2000c721270 */
[----:B------:R-:W-:Y:S01]  /*56810*/  ULDC.64 UR24, c[0x0][0x228] ;  /* 0x00008a0000187ab9 */ /* 0x000fe20000000a00 */
[----:B------:R-:W-:Y:S01]  /*56820*/  ISETP.LT.AND P0, PT, R4, UR48, !P0 ;  /* 0x0000003004007c0c */ /* 0x000fe2000c701270 */
[----:B------:R0:W-:Y:S01]  /*56830*/  STL [R1+0x1304], R18 ;  /* 0x0013041201007387 */ /* 0x0001e20000100800 */
[----:B------:R-:W-:Y:S01]  /*56840*/  UMOV UR48, UR60 ;  /* 0x0000003c00307c82 */ /* 0x000fe20008000000 */
[----:B------:R-:W-:Y:S01]  /*56850*/  R2UR UR60, R19 ;  /* 0x00000000133c72ca */ /* 0x000fe200000e0000 */
[----:B------:R-:W-:Y:S01]  /*56860*/  ULDC.64 UR14, c[0x0][0x228] ;  /* 0x00008a00000e7ab9 */ /* 0x000fe20000000a00 */
[----:B----4-:R-:W-:Y:S01]  /*56870*/  R2UR UR61, R0 ;  /* 0x00000000003d72ca */ /* 0x010fe200000e0000 */
[----:B0-----:R-:W4:Y:S04]  /*56880*/  LDL.LU R18, [R1+0x243c] ;  /* 0x00243c0001127983 */ /* 0x001f280000300800 */
[----:B------:R-:W4:Y:S04]  /*56890*/  LDL.LU R19, [R1+0x2438] ;  /* 0x0024380001137983 */ /* 0x000f280000300800 */
[----:B------:R-:W4:Y:S01]  /*568a0*/  LDL.LU R0, [R1+0x30] ;  /* 0x0000300001007983 */ /* 0x000f220000300800 */
[----:B---3--:R-:W-:-:S04]  /*568b0*/  LOP3.LUT R5, R5, 0x7fffffff, RZ, 0xc0, !PT ;  /* 0x7fffffff05057812 */ /* 0x008fc800078ec0ff */
[----:B------:R-:W-:-:S04]  /*568c0*/  @P1 LOP3.LUT R5, R5, 0x80000000, RZ, 0xfc, !PT ;  /* 0x8000000005051812 */ /* 0x000fc800078efcff */
[----:B------:R-:W-:-:S04]  /*568d0*/  LOP3.LUT R5, R5, 0xdfffffff, RZ, 0xc0, !PT ;  /* 0xdfffffff05057812 */ /* 0x000fc800078ec0ff */
[----:B------:R-:W-:Y:S02]  /*568e0*/  @P0 LOP3.LUT R5, R5, 0x20000000, RZ, 0xfc, !PT ;  /* 0x2000000005050812 */ /* 0x000fe400078efcff */
[----:B--2---:R-:W-:Y:S01]  /*568f0*/  ISETP.GE.AND P0, PT, R21, UR13, PT ;  /* 0x0000000d15007c0c */ /* 0x004fe2000bf06270 */
[----:B------:R-:W-:Y:S01]  /*56900*/  IMAD.MOV.U32 R21, RZ, RZ, R24 ;  /* 0x000000ffff157224 */ /* 0x000fe200078e0018 */
[----:B------:R-:W-:Y:S01]  /*56910*/  LOP3.LUT R5, R5, 0xefffffff, RZ, 0xc0, !PT ;  /* 0xefffffff05057812 */ /* 0x000fe200078ec0ff */
[----:B------:R-:W2:Y:S01]  /*56920*/  LDL.LU R24, [R1+0x1c] ;  /* 0x00001c0001187983 */ /* 0x000ea20000300800 */
[----:B------:R-:W-:Y:S01]  /*56930*/  ISETP.LT.AND P2, PT, R28, UR22, !P0 ;  /* 0x000000161c007c0c */ /* 0x000fe2000c741270 */
[----:B------:R-:W-:Y:S01]  /*56940*/  ULDC.64 UR12, c[0x0][0x228] ;  /* 0x00008a00000c7ab9 */ /* 0x000fe20000000a00 */
[----:B------:R-:W-:Y:S02]  /*56950*/  ISETP.LT.AND P1, PT, R4, UR33, !P0 ;  /* 0x0000002104007c0c */ /* 0x000fe4000c721270 */
[----:B------:R-:W-:Y:S01]  /*56960*/  ISETP.GE.AND P0, PT, R26, UR19, PT ;  /* 0x000000131a007c0c */ /* 0x000fe2000bf06270 */
[----:B------:R-:W-:Y:S01]  /*56970*/  IMAD.MOV.U32 R26, RZ, RZ, R27 ;  /* 0x000000ffff1a7224 */ /* 0x000fe200078e001b */
[----:B------:R-:W-:Y:S01]  /*56980*/  ULDC.64 UR18, c[0x0][0x228] ;  /* 0x00008a0000127ab9 */ /* 0x000fe20000000a00 */
[----:B------:R-:W-:-:S02]  /*56990*/  IMAD.MOV.U32 R27, RZ, RZ, R2 ;  /* 0x000000ffff1b7224 */ /* 0x000fc400078e0002 */
[----:B------:R-:W-:-:S05]  /*569a0*/  IMAD.U32 R2, RZ, RZ, UR19 ;  /* 0x00000013ff027e24 */ /* 0x000fca000f8e00ff */
[----:B------:R0:W-:Y:S04]  /*569b0*/  STL [R1+0x1300], R2 ;  /* 0x0013000201007387 */ /* 0x0001e80000100800 */
[----:B0-----:R-:W3:Y:S01]  /*569c0*/  LDL.LU R2, [R1+0x18] ;  /* 0x0000180001027983 */ /* 0x001ee20000300800 */
        /* <DEDUP_REMOVED lines=10> */
[----:B------:R-:W-:-:S03]  /*56a70*/  ULDC.64 UR28, c[0x0][0x228] ;  /* 0x00008a00001c7ab9 */ /* 0x000fc60000000a00 */
[----:B------:R-:W-:Y:S02]  /*56a80*/  ISETP.LT.AND P1, PT, R28, UR16, !P0 ;  /* 0x000000101c007c0c */ /* 0x000fe4000c721270 */
[----:B------:R-:W-:Y:S02]  /*56a90*/  ISETP.LT.AND P0, PT, R4, UR59, !P0 ;  /* 0x0000003b04007c0c */ /* 0x000fe4000c701270 */
[----:B------:R-:W-:-:S09]  /*56aa0*/  LOP3.LUT R5, R5, 0xffbfffff, RZ, 0xc0, !PT ;  /* 0xffbfffff05057812 */ /* 0x000fd200078ec0ff */
[----:B------:R-:W-:-:S04]  /*56ab0*/  @P1 LOP3.LUT R5, R5, 0x400000, RZ, 0xfc, !PT ;  /* 0x0040000005051812 */ /* 0x000fc800078efcff */
[----:B------:R-:W-:-:S04]  /*56ac0*/  LOP3.LUT R5, R5, 0xffdfffff, RZ, 0xc0, !PT ;  /* 0xffdfffff05057812 */ /* 0x000fc800078ec0ff */
[----:B------:R-:W-:Y:S02]  /*56ad0*/  @P0 LOP3.LUT R5, R5, 0x200000, RZ, 0xfc, !PT ;  /* 0x0020000005050812 */ /* 0x000fe400078efcff */
[----:B----4-:R-:W-:Y:S02]  /*56ae0*/  ISETP.GE.AND P0, PT, R0, UR23, PT ;  /* 0x0000001700007c0c */ /* 0x010fe4000bf06270 */
[----:B------:R-:W-:Y:S01]  /*56af0*/  LOP3.LUT R5, R5, 0xfffbffff, RZ, 0xc0, !PT ;  /* 0xfffbffff05057812 */ /* 0x000fe200078ec0ff */
[----:B------:R-:W-:Y:S01]  /*56b00*/  IMAD.U32 R20, RZ, RZ, UR29 ;  /* 0x0000001dff147e24 */ /* 0x000fe2000f8e00ff */
[----:B------:R-:W-:Y:S01]  /*56b10*/  ISETP.LT.AND P1, PT, R28, UR26, !P0 ;  /* 0x0000001a1c007c0c */ /* 0x000fe2000c721270 */
[----:B------:R-:W-:Y:S01]  /*56b20*/  UMOV UR33, UR28 ;  /* 0x0000001c00217c82 */ /* 0x000fe20008000000 */
[----:B------:R-:W-:Y:S01]  /*56b30*/  ISETP.LT.AND P0, PT, R4, UR5, !P0 ;  /* 0x0000000504007c0c */ /* 0x000fe2000c701270 */
[----:B------:R-:W-:Y:S01]  /*56b40*/  ULDC.64 UR28, c[0x0][0x228] ;  /* 0x00008a00001c7ab9 */ /* 0x000fe20000000a00 */
[----:B------:R-:W-:Y:S01]  /*56b50*/  IMAD.MOV.U32 R0, RZ, RZ, R21 ;  /* 0x000000ffff007224 */ /* 0x000fe200078e0015 */
[----:B------:R-:W-:Y:S01]  /*56b60*/  UMOV UR37, UR18 ;  /* 0x0000001200257c82 */ /* 0x000fe20008000000 */
[----:B------:R-:W-:-:S07]  /*56b70*/  ULDC.64 UR22, c[0x0][0x228] ;  /* 0x00008a0000167ab9 */ /* 0x000fce0000000a00 */
[----:B------:R-:W-:Y:S01]  /*56b80*/  @P1 LOP3.LUT R5, R5, 0x40000, RZ, 0xfc, !PT ;  /* 0x0004000005051812 */ /* 0x000fe200078efcff */
[----:B------:R-:W-:Y:S01]  /*56b90*/  IMAD.U32 R21, RZ, RZ, UR29 ;  /* 0x0000001dff157e24 */ /* 0x000fe2000f8e00ff */
[----:B------:R0:W-:Y:S01]  /*56ba0*/  STL [R1+0x1308], R20 ;  /* 0x0013081401007387 */ /* 0x0001e20000100800 */
[----:B------:R-:W-:Y:S01]  /*56bb0*/  UMOV UR5, UR28 ;  /* 0x0000001c00057c82 */ /* 0x000fe20008000000 */
[----:B------:R-:W-:Y:S01]  /*56bc0*/  LOP3.LUT R5, R5, 0xfffdffff, RZ, 0xc0, !PT ;  /* 0xfffdffff05057812 */ /* 0x000fe200078ec0ff */
[----:B------:R-:W-:-:S03]  /*56bd0*/  ULDC.64 UR18, c[0x0][0x228] ;  /* 0x00008a0000127ab9 */ /* 0x000fc60000000a00 */
[----:B------:R-:W-:Y:S01]  /*56be0*/  @P0 LOP3.LUT R5, R5, 0x20000, RZ, 0xfc, !PT ;  /* 0x0002000005050812 */ /* 0x000fe200078efcff */
[----:B0-----:R-:W4:Y:S04]  /*56bf0*/  LDL.LU R20, [R1+0x2434] ;  /* 0x0024340001147983 */ /* 0x001f280000300800 */
[----:B------:R0:W-:Y:S04]  /*56c00*/  STL [R1+0x130c], R21 ;  /* 0x00130c1501007387 */ /* 0x0001e80000100800 */
[----:B0-----:R-:W4:Y:S01]  /*56c10*/  LDL.LU R21, [R1+0x2430] ;  /* 0x0024300001157983 */ /* 0x001f220000300800 */
[----:B--2---:R-:W-:Y:S01]  /*56c20*/  ISETP.GE.AND P0, PT, R24, UR11, PT ;  /* 0x0000000b18007c0c */ /* 0x004fe2000bf06270 */
[----:B------:R-:W-:Y:S01]  /*56c30*/  IMAD.MOV.U32 R24, RZ, RZ, R26 ;  /* 0x000000ffff187224 */ /* 0x000fe200078e001a */
[----:B------:R-:W-:Y:S01]  /*56c40*/  LOP3.LUT R5, R5, 0xffffbfff, RZ, 0xc0, !PT ;  /* 0xffffbfff05057812 */ /* 0x000fe200078ec0ff */
[----:B------:R-:W2:Y:S01]  /*56c50*/  LDL.LU R26, [R1+0xc] ;  /* 0x00000c00011a7983 */ /* 0x000ea20000300800 */
[----:B------:R-:W-:Y:S01]  /*56c60*/  ISETP.LT.AND P2, PT, R28, UR8, !P0 ;  /* 0x000000081c007c0c */ /* 0x000fe2000c741270 */
[----:B------:R-:W-:Y:S01]  /*56c70*/  ULDC.64 UR10, c[0x0][0x228] ;  /* 0x00008a00000a7ab9 */ /* 0x000fe20000000a00 */
[----:B------:R-:W-:-:S02]  /*56c80*/  ISETP.LT.AND P1, PT, R4, UR58, !P0 ;  /* 0x0000003a04007c0c */ /* 0x000fc4000c721270 */
[----:B---3--:R-:W-:Y:S01]  /*56c90*/  ISETP.GE.AND P0, PT, R2, UR17, PT ;  /* 0x0000001102007c0c */ /* 0x008fe2000bf06270 */
[----:B------:R-:W-:Y:S02]  /*56ca0*/  ULDC.64 UR16, c[0x0][0x228] ;  /* 0x00008a0000107ab9 */ /* 0x000fe40000000a00 */
        /* <DEDUP_REMOVED lines=13> */
[----:B------:R-:W-:Y:S02]  /*56d80*/  ULDC.64 UR26, c[0x0][0x228] ;  /* 0x00008a00001a7ab9 */ /* 0x000fe40000000a00 */
[----:B------:R-:W-:Y:S01]  /*56d90*/  IMAD.U32 R0, RZ, RZ, UR27 ;  /* 0x0000001bff007e24 */ /* 0x000fe2000f8e00ff */
[----:B------:R-:W-:-:S04]  /*56da0*/  ISETP.LT.AND P1, PT, R28, UR6, !P0 ;  /* 0x000000061c007c0c */ /* 0x000fc8000c721270 */
[----:B------:R0:W-:Y:S01]  /*56db0*/  STL [R1+0x1314], R0 ;  /* 0x0013140001007387 */ /* 0x0001e20000100800 */
[----:B------:R-:W-:Y:S02]  /*56dc0*/  ISETP.LT.AND P0, PT, R4, UR52, !P0 ;  /* 0x0000003404007c0c */ /* 0x000fe4000c701270 */
[----:B------:R-:W-:Y:S01]  /*56dd0*/  LOP3.LUT R5, R5, 0xffffffbf, RZ, 0xc0, !PT ;  /* 0xffffffbf05057812 */ /* 0x000fe200078ec0ff */
[----:B------:R-:W-:Y:S01]  /*56de0*/  UMOV UR28, UR26 ;  /* 0x0000001a001c7c82 */ /* 0x000fe20008000000 */
[----:B------:R-:W-:Y:S01]  /*56df0*/  ULDC.64 UR26, c[0x0][0x228] ;  /* 0x00008a00001a7ab9 */ /* 0x000fe20000000a00 */
[----:B------:R-:W-:Y:S01]  /*56e00*/  UMOV UR29, UR16 ;  /* 0x00000010001d7c82 */ /* 0x000fe20008000000 */
[----:B------:R-:W-:Y:S01]  /*56e10*/  ULDC.64 UR16, c[0x0][0x228] ;  /* 0x00008a0000107ab9 */ /* 0x000fe20000000a00 */
[----:B------:R-:W-:Y:S02]  /*56e20*/  VIADD R11, R23, 0xe8 ;  /* 0x000000e8170b7836 */ /* 0x000fe40000000000 */
[----:B0-----:R-:W-:Y:S01]  /*56e30*/  IMAD.MOV.U32 R0, RZ, RZ, R29 ;  /* 0x000000ffff007224 */ /* 0x001fe200078e001d */
[----:B------:R-:W-:Y:S01]  /*56e40*/  ULDC.64 UR52, c[0x0][0x228] ;  /* 0x00008a0000347ab9 */ /* 0x000fe20000000a00 */
[----:B------:R-:W4:Y:S01]  /*56e50*/  LDL.LU R29, [R1+0x2c] ;  /* 0x00002c00011d7983 */ /* 0x000f220000300800 */
[----:B------:R-:W-:-:S04]  /*56e60*/  @P1 LOP3.LUT R5, R5, 0x40, RZ, 0xfc, !PT ;  /* 0x0000004005051812 */ /* 0x000fc800078efcff */
[----:B------:R-:W-:-:S04]  /*56e70*/  LOP3.LUT R5, R5, 0xffffffdf, RZ, 0xc0, !PT ;  /* 0xffffffdf05057812 */ /* 0x000fc800078ec0ff */
[----:B------:R-:W-:Y:S02]  /*56e80*/  @P0 LOP3.LUT R5, R5, 0x20, RZ, 0xfc, !PT ;  /* 0x0000002005050812 */ /* 0x000fe400078efcff */
[----:B------:R-:W-:Y:S02]  /*56e90*/  ISETP.GE.AND P0, PT, R24, UR9, PT ;  /* 0x0000000918007c0c */ /* 0x000fe4000bf06270 */
[----:B------:R-:W-:Y:S01]  /*56ea0*/  LOP3.LUT R5, R5, 0xfffffffb, RZ, 0xc0, !PT ;  /* 0xfffffffb05057812 */ /* 0x000fe200078ec0ff */
[----:B------:R-:W-:Y:S01]  /*56eb0*/  IMAD.U32 R24, RZ, RZ, UR27 ;  /* 0x0000001bff187e24 */ /* 0x000fe2000f8e00ff */
[----:B------:R-:W-:Y:S01]  /*56ec0*/  ISETP.LT.AND P1, PT, R28, UR24, !P0 ;  /* 0x000000181c007c0c */ /* 0x000fe2000c721270 */
[----:B------:R-:W-:Y:S01]  /*56ed0*/  ULDC.64 UR8, c[0x0][0x228] ;  /* 0x00008a0000087ab9 */ /* 0x000fe20000000a00 */
[----:B------:R-:W-:-:S11]  /*56ee0*/  ISETP.LT.AND P0, PT, R4, UR49, !P0 ;  /* 0x0000003104007c0c */ /* 0x000fd6000c701270 */
[----:B------:R-:W-:-:S04]  /*56ef0*/  @P1 LOP3.LUT R5, R5, 0x4, RZ, 0xfc, !PT ;  /* 0x0000000405051812 */ /* 0x000fc800078efcff */
[----:B------:R-:W-:-:S04]  /*56f00*/  LOP3.LUT R5, R5, 0xfffffffd, RZ, 0xc0, !PT ;  /* 0xfffffffd05057812 */ /* 0x000fc800078ec0ff */
[----:B------:R-:W-:Y:S01]  /*56f10*/  @P0 LOP3.LUT R5, R5, 0x2, RZ, 0xfc, !PT ;  /* 0x0000000205050812 */ /* 0x000fe200078efcff */
[----:B------:R0:W-:Y:S04]  /*56f20*/  STL [R1+0x1318], R24 ;  /* 0x0013181801007387 */ /* 0x0001e80000100800 */
[----:B0-----:R-:W3:Y:S01]  /*56f30*/  LDL.LU R24, [R1+0x242c] ;  /* 0x00242c0001187983 */ /* 0x001ee20000300800 */
[----:B--2---:R-:W-:Y:S02]  /*56f40*/  ISETP.GE.AND P0, PT, R26, UR21, PT ;  /* 0x000000151a007c0c */ /* 0x004fe4000bf06270 */
[----:B----4-:R-:W-:Y:S01]  /*56f50*/  LOP3.LUT R29, R29, 0xbfffffff, RZ, 0xc0, !PT ;  /* 0xbfffffff1d1d7812 */ /* 0x010fe200078ec0ff */
[----:B------:R-:W2:Y:S01]  /*56f60*/  LDL.LU R26, [R1+0x2428] ;  /* 0x00242800011a7983 */ /* 0x000ea20000300800 */
[----:B------:R-:W-:Y:S01]  /*56f70*/  ISETP.LT.AND P2, PT, R28, UR14, !P0 ;  /* 0x0000000e1c007c0c */ /* 0x000fe2000c741270 */
[----:B------:R-:W-:Y:S01]  /*56f80*/  UMOV UR27, UR26 ;  /* 0x0000001a001b7c82 */ /* 0x000fe20008000000 */
[----:B------:R-:W-:Y:S01]  /*56f90*/  ISETP.LT.AND P1, PT, R4, UR48, !P0 ;  /* 0x0000003004007c0c */ /* 0x000fe2000c721270 */
[----:B------:R-:W-:Y:S01]  /*56fa0*/  ULDC.64 UR48, c[0x0][0x228] ;  /* 0x00008a0000307ab9 */ /* 0x000fe20000000a00 */
[----:B---3--:R-:W-:Y:S01]  /*56fb0*/  ISETP.GE.AND P0, PT, R2, UR7, PT ;  /* 0x0000000702007c0c */ /* 0x008fe2000bf06270 */
[----:B------:R-:W-:Y:S01]  /*56fc0*/  ULDC.64 UR6, c[0x0][0x228] ;  /* 0x00008a0000067ab9 */ /* 0x000fe20000000a00 */
[----:B------:R-:W-:Y:S01]  /*56fd0*/  VIADD R10, R23, 0xe6 ;  /* 0x000000e6170a7836 */ /* 0x000fe20000000000 */
[----:B------:R-:W-:Y:S01]  /*56fe0*/  ULDC.64 UR20, c[0x0][0x228] ;  /* 0x00008a0000147ab9 */ /* 0x000fe20000000a00 */
        /* <DEDUP_REMOVED lines=16> */
[----:B------:R-:W-:Y:S01]  /*570f0*/  LOP3.LUT R29, R29, 0xffbfffff, RZ, 0xc0, !PT ;  /* 0xffbfffff1d1d7812 */ /* 0x000fe200078ec0ff */
[----:B------:R-:W-:-:S08]  /*57100*/  IMAD.U32 R27, RZ, RZ, UR25 ;  /* 0x00000019ff1b7e24 */ /* 0x000fd0000f8e00ff */
[----:B------:R-:W-:Y:S01]  /*57110*/  @P1 LOP3.LUT R29, R29, 0x400000, RZ, 0xfc, !PT ;  /* 0x004000001d1d1812 */ /* 0x000fe200078efcff */
[----:B------:R0:W-:Y:S03]  /*57120*/  STL [R1+0x1320], R27 ;  /* 0x0013201b01007387 */ /* 0x0001e60000100800 */
[----:B------:R-:W-:-:S04]  /*57130*/  LOP3.LUT R29, R29, 0xffdfffff, RZ, 0xc0, !PT ;  /* 0xffdfffff1d1d7812 */ /* 0x000fc800078ec0ff */
[----:B------:R-:W-:Y:S01]  /*57140*/  @P0 LOP3.LUT R29, R29, 0x200000, RZ, 0xfc, !PT ;  /* 0x002000001d1d0812 */ /* 0x000fe200078efcff */
[----:B0-----:R-:W-:Y:S01]  /*57150*/  IMAD.U32 R27, RZ, RZ, UR49 ;  /* 0x00000031ff1b7e24 */ /* 0x001fe2000f8e00ff */
[----:B---3--:R-:W-:Y:S01]  /*57160*/  ISETP.GE.AND P0, PT, R2, UR15, PT ;  /* 0x0000000f02007c0c */ /* 0x008fe2000bf06270 */
[----:B------:R-:W-:Y:S01]  /*57170*/  VIADD R9, R23, 0xe4 ;  /* 0x000000e417097836 */ /* 0x000fe20000000000 */
[----:B------:R-:W3:Y:S01]  /*57180*/  LDL.LU R2, [R1+0x20] ;  /* 0x0000200001027983 */ /* 0x000ee20000300800 */
[----:B------:R-:W-:Y:S01]  /*57190*/  LOP3.LUT R29, R29, 0xfffbffff, RZ, 0xc0, !PT ;  /* 0xfffbffff1d1d7812 */ /* 0x000fe200078ec0ff */
[C---:B------:R-:W-:Y:S02]  /*571a0*/  VIADD R8, R23.reuse, 0xe2 ;  /* 0x000000e217087836 */ /* 0x040fe40000000000 */
[C---:B------:R-:W-:Y:S01]  /*571b0*/  VIADD R7, R23.reuse, 0xe0 ;  /* 0x000000e017077836 */ /* 0x040fe20000000000 */
[----:B------:R0:W-:Y:S01]  /*571c0*/  STL [R1+0x1324], R27 ;  /* 0x0013241b01007387 */ /* 0x0001e20000100800 */
[----:B------:R-:W-:Y:S01]  /*571d0*/  VIADD R6, R23, 0xde ;  /* 0x000000de17067836 */ /* 0x000fe20000000000 */
[----:B------:R-:W-:Y:S01]  /*571e0*/  UMOV UR26, UR6 ;  /* 0x00000006001a7c82 */ /* 0x000fe20008000000 */
[----:B------:R-:W-:Y:S01]  /*571f0*/  ISETP.LT.AND P1, PT, R28, UR22, !P0 ;  /* 0x000000161c007c0c */ /* 0x000fe2000c721270 */
[----:B------:R-:W-:Y:S01]  /*57200*/  ULDC.64 UR6, c[0x0][0x228] ;  /* 0x00008a0000067ab9 */ /* 0x000fe20000000a00 */
[----:B------:R-:W-:Y:S01]  /*57210*/  UMOV UR25, UR24 ;  /* 0x0000001800197c82 */ /* 0x000fe20008000000 */
[----:B------:R-:W-:Y:S01]  /*57220*/  ULDC.64 UR14, c[0x0][0x228] ;  /* 0x00008a00000e7ab9 */ /* 0x000fe20000000a00 */
[----:B0-----:R-:W4:Y:S01]  /*57230*/  LDL.LU R27, [R1+0x2420] ;  /* 0x00242000011b7983 */ /* 0x001f220000300800 */
[----:B------:R-:W-:-:S08]  /*57240*/  ISETP.LT.AND P0, PT, R4, UR5, !P0 ;  /* 0x0000000504007c0c */ /* 0x000fd0000c701270 */
[----:B------:R-:W-:-:S04]  /*57250*/  @P1 LOP3.LUT R29, R29, 0x40000, RZ, 0xfc, !PT ;  /* 0x000400001d1d1812 */ /* 0x000fc800078efcff */
[----:B------:R-:W-:-:S04]  /*57260*/  LOP3.LUT R29, R29, 0xfffdffff, RZ, 0xc0, !PT ;  /* 0xfffdffff1d1d7812 */ /* 0x000fc800078ec0ff */
[----:B------:R-:W-:-:S04]  /*57270*/  @P0 LOP3.LUT R29, R29, 0x20000, RZ, 0xfc, !PT ;  /* 0x000200001d1d0812 */ /* 0x000fc800078efcff */
[----:B------:R-:W-:Y:S02]  /*57280*/  LOP3.LUT R29, R29, 0xffffbfff, RZ, 0xc0, !PT ;  /* 0xffffbfff1d1d7812 */ /* 0x000fe400078ec0ff */
[----:B----4-:R-:W-:Y:S01]  /*57290*/  ISETP.GE.AND P0, PT, R27, UR13, PT ;  /* 0x0000000d1b007c0c */ /* 0x010fe2000bf06270 */
[----:B------:R-:W-:Y:S01]  /*572a0*/  IMAD.MOV.U32 R27, RZ, RZ, R25 ;  /* 0x000000ffff1b7224 */ /* 0x000fe200078e0019 */
[----:B------:R-:W-:Y:S01]  /*572b0*/  UMOV UR5, UR48 ;  /* 0x0000003000057c82 */ /* 0x000fe20008000000 */
[----:B------:R-:W4:Y:S01]  /*572c0*/  LDL.LU R25, [R1+0x241c] ;  /* 0x00241c0001197983 */ /* 0x000f220000300800 */
[----:B------:R-:W-:Y:S01]  /*572d0*/  ISETP.LT.AND P2, PT, R28, UR10, !P0 ;  /* 0x0000000a1c007c0c */ /* 0x000fe2000c741270 */
[----:B------:R-:W-:Y:S01]  /*572e0*/  ULDC.64 UR12, c[0x0][0x228] ;  /* 0x00008a00000c7ab9 */ /* 0x000fe20000000a00 */
[----:B------:R-:W-:Y:S01]  /*572f0*/  ISETP.LT.AND P1, PT, R4, UR29, !P0 ;  /* 0x0000001d04007c0c */ /* 0x000fe2000c721270 */
[----:B------:R-:W-:Y:S01]  /*57300*/  ULDC.64 UR48, c[0x0][0x228] ;  /* 0x00008a0000307ab9 */ /* 0x000fe20000000a00 */
[----:B--2---:R-:W-:-:S09]  /*57310*/  ISETP.GE.AND P0, PT, R26, UR19, PT ;  /* 0x000000131a007c0c */ /* 0x004fd2000bf06270 */
[----:B------:R-:W-:Y:S01]  /*57320*/  @P2 LOP3.LUT R29, R29, 0x4000, RZ, 0xfc, !PT ;  /* 0x000040001d1d2812 */ /* 0x000fe200078efcff */
[----:B------:R-:W-:Y:S01]  /*57330*/  IMAD.MOV.U32 R26, RZ, RZ, R27 ;  /* 0x000000ffff1a7224 */ /* 0x000fe200078e001b */
[----:B------:R-:W-:Y:S02]  /*57340*/  ULDC.64 UR18, c[0x0][0x228] ;  /* 0x00008a0000127ab9 */ /* 0x000fe40000000a00 */
[----:B------:R-:W-:-:S04]  /*57350*/  LOP3.LUT R29, R29, 0xffffdfff, RZ, 0xc0, !PT ;  /* 0xffffdfff1d1d7812 */ /* 0x000fc800078ec0ff */
[----:B------:R-:W-:Y:S02]  /*57360*/  @P1 LOP3.LUT R29, R29, 0x2000, RZ, 0xfc, !PT ;  /* 0x000020001d1d1812 */ /* 0x000fe400078efcff */
[----:B------:R-:W-:Y:S02]  /*57370*/  ISETP.LT.AND P1, PT, R28, UR16, !P0 ;  /* 0x000000101c007c0c */ /* 0x000fe4000c721270 */
[----:B------:R-:W-:Y:S01]  /*57380*/  ISETP.LT.AND P0, PT, R4, UR28, !P0 ;  /* 0x0000001c04007c0c */ /* 0x000fe2000c701270 */
[----:B------:R-:W-:Y:S01]  /*57390*/  IMAD.MOV.U32 R27, RZ, RZ, R3 ;  /* 0x000000ffff1b7224 */ /* 0x000fe200078e0003 */
[----:B------:R-:W-:Y:S01]  /*573a0*/  LOP3.LUT R29, R29, 0xfffffbff, RZ, 0xc0, !PT ;  /* 0xfffffbff1d1d7812 */ /* 0x000fe200078ec0ff */
[----:B------:R-:W-:Y:S01]  /*573b0*/  UMOV UR24, UR18 ;  /* 0x0000001200187c82 */ /* 0x000fe20008000000 */
[----:B------:R-:W-:-:S07]  /*573c0*/  ULDC.64 UR28, c[0x0][0x228] ;  /* 0x00008a00001c7ab9 */ /* 0x000fce0000000a00 */
[----:B------:R-:W-:-:S04]  /*573d0*/  @P1 LOP3.LUT R29, R29, 0x400, RZ, 0xfc, !PT ;  /* 0x000004001d1d1812 */ /* 0x000fc800078efcff */
[----:B------:R-:W-:-:S04]  /*573e0*/  LOP3.LUT R29, R29, 0xfffffdff, RZ, 0xc0, !PT ;  /* 0xfffffdff1d1d7812 */ /* 0x000fc800078ec0ff */
[----:B------:R-:W-:-:S04]  /*573f0*/  @P0 LOP3.LUT R29, R29, 0x200, RZ, 0xfc, !PT ;  /* 0x000002001d1d0812 */ /* 0x000fc800078efcff */
[----:B------:R-:W-:Y:S01]  /*57400*/  LOP3.LUT R29, R29, 0xffffffbf, RZ, 0xc0, !PT ;  /* 0xffffffbf1d1d7812 */ /* 0x000fe200078ec0ff */
[----:B------:R-:W-:Y:S01]  /*57410*/  IMAD.U32 R3, RZ, RZ, UR19 ;  /* 0x00000013ff037e24 */ /* 0x000fe2000f8e00ff */
[----:B------:R-:W-:-:S04]  /*57420*/  ULDC.64 UR18, c[0x0][0x228] ;  /* 0x00008a0000127ab9 */ /* 0x000fc80000000a00 */
[----:B------:R0:W-:Y:S04]  /*57430*/  STL [R1+0x2004], R3 ;  /* 0x0020040301007387 */ /* 0x0001e80000100800 */
[----:B0-----:R-:W2:Y:S01]  /*57440*/  LDL.LU R3, [R1+0x24] ;  /* 0x0000240001037983 */ /* 0x001ea20000300800 */
[----:B----4-:R-:W-:-:S04]  /*57450*/  ISETP.GE.AND P0, PT, R25, UR23, PT ;  /* 0x0000001719007c0c */ /* 0x010fc8000bf06270 */
[----:B------:R-:W-:Y:S02]  /*57460*/  ISETP.LT.AND P1, PT, R28, UR8, !P0 ;  /* 0x000000081c007c0c */ /* 0x000fe4000c721270 */
[----:B------:R-:W-:Y:S01]  /*57470*/  ISETP.LT.AND P0, PT, R4, UR27, !P0 ;  /* 0x0000001b04007c0c */ /* 0x000fe2000c701270 */
[----:B------:R-:W-:Y:S02]  /*57480*/  IMAD.MOV.U32 R25, RZ, RZ, R22 ;  /* 0x000000ffff197224 */ /* 0x000fe400078e0016 */
[----:B------:R-:W4:Y:S08]  /*57490*/  LDL.LU R22, [R1+0x2418] ;  /* 0x0024180001167983 */ /* 0x000f300000300800 */
[----:B------:R-:W-:-:S04]  /*574a0*/  @P1 LOP3.LUT R29, R29, 0x40, RZ, 0xfc, !PT ;  /* 0x000000401d1d1812 */ /* 0x000fc800078efcff */
[----:B------:R-:W-:-:S04]  /*574b0*/  LOP3.LUT R29, R29, 0xffffffdf, RZ, 0xc0, !PT ;  /* 0xffffffdf1d1d7812 */ /* 0x000fc800078ec0ff */
[----:B------:R-:W-:Y:S02]  /*574c0*/  @P0 LOP3.LUT R29, R29, 0x20, RZ, 0xfc, !PT ;  /* 0x000000201d1d0812 */ /* 0x000fe400078efcff */
[----:B------:R-:W-:Y:S01]  /*574d0*/  ISETP.GE.AND P0, PT, R24, UR11, PT ;  /* 0x0000000b18007c0c */ /* 0x000fe2000bf06270 */
[----:B------:R-:W-:Y:S01]  /*574e0*/  IMAD.MOV.U32 R24, RZ, RZ, R23 ;  /* 0x000000ffff187224 */ /* 0x000fe200078e0017 */
[----:B------:R-:W-:Y:S01]  /*574f0*/  LOP3.LUT R29, R29, 0xfffffffb, RZ, 0xc0, !PT ;  /* 0xfffffffb1d1d7812 */ /* 0x000fe200078ec0ff */
[----:B------:R-:W3:Y:S01]  /*57500*/  LDL.LU R23, [R1+0x2414] ;  /* 0x0024140001177983 */ /* 0x000ee20000300800 */
[----:B------:R-:W-:Y:S01]  /*57510*/  ISETP.LT.AND P1, PT, R28, UR20, !P0 ;  /* 0x000000141c007c0c */ /* 0x000fe2000c721270 */
[----:B------:R-:W-:Y:S01]  /*57520*/  UMOV UR23, UR28 ;  /* 0x0000001c00177c82 */ /* 0x000fe20008000000 */
[----:B------:R-:W-:Y:S01]  /*57530*/  ISETP.LT.AND P0, PT, R4, UR26, !P0 ;  /* 0x0000001a04007c0c */ /* 0x000fe2000c701270 */
[----:B------:R-:W2:Y:S01]  /*57540*/  LDL.LU R28, [R1+0x28] ;  /* 0x00002800011c7983 */ /* 0x000ea20000300800 */
[----:B------:R-:W-:Y:S01]  /*57550*/  ULDC.64 UR10, c[0x0][0x228] ;  /* 0x00008a00000a7ab9 */ /* 0x000fe20000000a00 */
[----:B------:R-:W-:-:S08]  /*57560*/  ULDC.64 UR26, c[0x0][0x228] ;  /* 0x00008a00001a7ab9 */ /* 0x000fd00000000a00 */
[----:B------:R-:W-:-:S04]  /*57570*/  @P1 LOP3.LUT R29, R29, 0x4, RZ, 0xfc, !PT ;  /* 0x000000041d1d1812 */ /* 0x000fc800078efcff */
[----:B------:R-:W-:-:S04]  /*57580*/  LOP3.LUT R29, R29, 0xfffffffd, RZ, 0xc0, !PT ;  /* 0xfffffffd1d1d7812 */ /* 0x000fc800078ec0ff */
[----:B------:R-:W-:-:S05]  /*57590*/  @P0 LOP3.LUT R29, R29, 0x2, RZ, 0xfc, !PT ;  /* 0x000000021d1d0812 */ /* 0x000fca00078efcff */
[----:B------:R0:W-:Y:S04]  /*575a0*/  STL [R1+0x2c], R29 ;  /* 0x00002c1d01007387 */ /* 0x0001e80000100800 */
[----:B0-----:R-:W4:Y:S01]  /*575b0*/  LDL.LU R29, [R1+0x2410] ;  /* 0x00241000011d7983 */ /* 0x001f220000300800 */
[----:B---3--:R-:W-:Y:S02]  /*575c0*/  ISETP.GE.AND P0, PT, R23, UR17, PT ;  /* 0x0000001117007c0c */ /* 0x008fe4000bf06270 */
[----:B--2---:R-:W-:Y:S01]  /*575d0*/  LOP3.LUT R28, R28, 0xbfffffff, RZ, 0xc0, !PT ;  /* 0xbfffffff1c1c7812 */ /* 0x004fe200078ec0ff */
[----:B------:R-:W2:Y:S01]  /*575e0*/  LDL R23, [R1+0xc0] ;  /* 0x0000c00001177983 */ /* 0x000ea20000100800 */
[----:B------:R-:W-:Y:S01]  /*575f0*/  ISETP.LT.AND P1, PT, R4, UR25, !P0 ;  /* 0x0000001904007c0c */ /* 0x000fe2000c721270 */
[----:B------:R-:W-:Y:S01]  /*57600*/  UMOV UR22, UR26 ;  /* 0x0000001a00167c82 */ /* 0x000fe20008000000 */
[----:B------:R-:W-:Y:S01]  /*57610*/  ULDC.64 UR16, c[0x0][0x228] ;  /* 0x00008a0000107ab9 */ /* 0x000fe20000000a00 */
[----:B------:R-:W-:Y:S01]  /*57620*/  UMOV UR33, UR43 ;  /* 0x0000002b00217c82 */ /* 0x000fe20008000000 */
[----:B------:R-:W-:Y:S01]  /*57630*/  UMOV UR26, UR42 ;  /* 0x0000002a001a7c82 */ /* 0x000fe20008000000 */
[----:B------:R-:W-:Y:S01]  /*57640*/  ULDC.64 UR42, c[0x0][0x228] ;  /* 0x00008a00002a7ab9 */ /* 0x000fe20000000a00 */
[----:B------:R-:W-:-:S02]  /*57650*/  LOP3.LUT R3, R3, 0xbfffffff, RZ, 0xc0, !PT ;  /* 0xbfffffff03037812 */ /* 0x000fc400078ec0ff */
[----:B--2---:R-:W-:Y:S02]  /*57660*/  ISETP.LT.AND P2, PT, R23, UR6, !P0 ;  /* 0x0000000617007c0c */ /* 0x004fe4000c741270 */
[----:B----4-:R-:W-:Y:S01]  /*57670*/  ISETP.GE.AND P0, PT, R22, UR9, PT ;  /* 0x0000000916007c0c */ /* 0x010fe2000bf06270 */
[----:B------:R-:W-:-:S10]  /*57680*/  ULDC.64 UR8, c[0x0][0x228] ;  /* 0x00008a0000087ab9 */ /* 0x000fd40000000a00 */
[----:B------:R-:W-:-:S05]  /*57690*/  @P2 LOP3.LUT R28, R28, 0x40000000, RZ, 0xfc, !PT ;  /* 0x400000001c1c2812 */ /* 0x000fca00078efcff */
[----:B------:R-:W-:Y:S01]  /*576a0*/  IMAD.MOV.U32 R22, RZ, RZ, R28 ;  /* 0x000000ffff167224 */ /* 0x000fe200078e001c */
[----:B------:R-:W-:Y:S01]  /*576b0*/  UMOV UR20, UR8 ;  /* 0x0000000800147c82 */ /* 0x000fe20008000000 */
[----:B------:R-:W-:Y:S01]  /*576c0*/  UMOV UR59, UR29 ;  /* 0x0000001d003b7c82 */ /* 0x000fe20008000000 */
[----:B------:R-:W-:Y:S01]  /*576d0*/  ULDC.64 UR28, c[0x0][0x228] ;  /* 0x00008a00001c7ab9 */ /* 0x000fe20000000a00 */
[----:B------:R-:W2:Y:S01]  /*576e0*/  LDL.LU R28, [R1+0x240c] ;  /* 0x00240c00011c7983 */ /* 0x000ea20000300800 */
        /* <DEDUP_REMOVED lines=8> */
[----:B------:R-:W-:-:S04]  /*57770*/  ISETP.GE.AND P0, PT, R21, UR21, PT ;  /* 0x0000001515007c0c */ /* 0x000fc8000bf06270 */
[----:B------:R-:W-:Y:S02]  /*57780*/  ISETP.LT.AND P2, PT, R23, UR12, !P0 ;  /* 0x0000000c17007c0c */ /* 0x000fe4000c741270 */
[----:B------:R-:W-:Y:S02]  /*57790*/  ISETP.LT.AND P1, PT, R4, UR24, !P0 ;  /* 0x0000001804007c0c */ /* 0x000fe4000c721270 */
[----:B------:R-:W-:Y:S02]  /*577a0*/  LOP3.LUT R22, R22, 0xffbfffff, RZ, 0xc0, !PT ;  /* 0xffbfffff16167812 */ /* 0x000fe400078ec0ff */
[----:B------:R-:W-:Y:S01]  /*577b0*/  ISETP.GE.AND P0, PT, R20, UR7, PT ;  /* 0x0000000714007c0c */ /* 0x000fe2000bf06270 */
[----:B------:R-:W-:Y:S01]  /*577c0*/  UMOV UR5, UR9 ;  /* 0x0000000900057c82 */ /* 0x000fe20008000000 */
[----:B------:R-:W-:Y:S01]  /*577d0*/  ULDC.64 UR8, c[0x0][0x228] ;  /* 0x00008a0000087ab9 */ /* 0x000fe20000000a00 */
[----:B------:R-:W-:-:S04]  /*577e0*/  ULDC.64 UR6, c[0x0][0x228] ;  /* 0x00008a0000067ab9 */ /* 0x000fc80000000a00 */
        /* <DEDUP_REMOVED lines=12> */
[----:B------:R-:W-:Y:S01]  /*578b0*/  ISETP.LT.AND P1, PT, R4, UR22, !P0 ;  /* 0x0000001604007c0c */ /* 0x000fe2000c721270 */
[----:B------:R-:W-:Y:S01]  /*578c0*/  UMOV UR24, UR36 ;  /* 0x0000002400187c82 */ /* 0x000fe20008000000 */
[----:B------:R-:W-:Y:S01]  /*578d0*/  LOP3.LUT R22, R22, 0xffffbfff, RZ, 0xc0, !PT ;  /* 0xffffbfff16167812 */ /* 0x000fe200078ec0ff */
[----:B------:R-:W-:Y:S01]  /*578e0*/  ULDC.64 UR36, c[0x0][0x228] ;  /* 0x00008a0000247ab9 */ /* 0x000fe20000000a00 */
[----:B------:R-:W-:Y:S01]  /*578f0*/  ISETP.GE.AND P0, PT, R18, UR13, PT ;  /* 0x0000000d12007c0c */ /* 0x000fe2000bf06270 */
[----:B------:R-:W-:Y:S01]  /*57900*/  ULDC.64 UR12, c[0x0][0x228] ;  /* 0x00008a00000c7ab9 */ /* 0x000fe20000000a00 */
[----:B------:R-:W-:-:S05]  /*57910*/  ULDC.64 UR22, c[0x0][0x228] ;  /* 0x00008a0000167ab9 */ /* 0x000fca0000000a00 */
[----:B------:R-:W-:-:S04]  /*57920*/  @P2 LOP3.LUT R22, R22, 0x4000, RZ, 0xfc, !PT ;  /* 0x0000400016162812 */ /* 0x000fc800078efcff */
[----:B------:R-:W-:-:S04]  /*57930*/  LOP3.LUT R22, R22, 0xffffdfff, RZ, 0xc0, !PT ;  /* 0xffffdfff16167812 */ /* 0x000fc800078ec0ff */
[----:B------:R-:W-:Y:S02]  /*57940*/  @P1 LOP3.LUT R22, R22, 0x2000, RZ, 0xfc, !PT ;  /* 0x0000200016161812 */ /* 0x000fe400078efcff */
[----:B------:R-:W-:Y:S02]  /*57950*/  ISETP.LT.AND P1, PT, R23, UR16, !P0 ;  /* 0x0000001017007c0c */ /* 0x000fe4000c721270 */
[----:B------:R-:W-:Y:S01]  /*57960*/  ISETP.LT.AND P0, PT, R4, UR20, !P0 ;  /* 0x0000001404007c0c */ /* 0x000fe2000c701270 */
[----:B------:R-:W-:Y:S01]  /*57970*/  ULDC.64 UR20, c[0x0][0x228] ;  /* 0x00008a0000147ab9 */ /* 0x000fe20000000a00 */
        /* <DEDUP_REMOVED lines=8> */
[----:B------:R-:W-:Y:S02]  /*57a00*/  LOP3.LUT R22, R22, 0xffffffbf, RZ, 0xc0, !PT ;  /* 0xffffffbf16167812 */ /* 0x000fe400078ec0ff */
[----:B------:R-:W-:Y:S01]  /*57a10*/  ISETP.GE.AND P0, PT, R16, UR11, PT ;  /* 0x0000000b10007c0c */ /* 0x000fe2000bf06270 */
[----:B------:R-:W-:-:S06]  /*57a20*/  ULDC.64 UR10, c[0x0][0x228] ;  /* 0x00008a00000a7ab9 */ /* 0x000fcc0000000a00 */
        /* <DEDUP_REMOVED lines=13> */
[----:B------:R-:W-:Y:S01]  /*57b00*/  ISETP.GE.AND P0, PT, R14, UR9, PT ;  /* 0x000000090e007c0c */ /* 0x000fe2000bf06270 */
[----:B------:R-:W-:-:S08]  /*57b10*/  ULDC.64 UR8, c[0x0][0x228] ;  /* 0x00008a0000087ab9 */ /* 0x000fd00000000a00 */
        /* <DEDUP_REMOVED lines=42> */
[----:B------:R-:W-:Y:S01]  /*57dc0*/  UMOV UR52, UR41 ;  /* 0x0000002900347c82 */ /* 0x000fe20008000000 */
[----:B------:R-:W-:Y:S01]  /*57dd0*/  LOP3.LUT R3, R3, 0xffffffbf, RZ, 0xc0, !PT ;  /* 0xffffffbf03037812 */ /* 0x000fe200078ec0ff */
[----:B------:R-:W-:Y:S01]  /*57de0*/  UMOV UR48, UR40 ;  /* 0x0000002800307c82 */ /* 0x000fe20008000000 */
[----:B------:R-:W-:Y:S01]  /*57df0*/  ISETP.LT.AND P2, PT, R23, UR14, !P0 ;  /* 0x0000000e17007c0c */ /* 0x000fe2000c741270 */
[----:B------:R-:W-:Y:S01]  /*57e00*/  ULDC.64 UR40, c[0x0][0x228] ;  /* 0x00008a0000287ab9 */ /* 0x000fe20000000a00 */
[----:B------:R-:W-:Y:S01]  /*57e10*/  ISETP.LT.AND P1, PT, R4, UR12, !P0 ;  /* 0x0000000c04007c0c */ /* 0x000fe2000c721270 */
[----:B------:R-:W-:Y:S01]  /*57e20*/  UMOV UR58, UR27 ;  /* 0x0000001b003a7c82 */ /* 0x000fe20008000000 */
[----:B------:R-:W-:Y:S01]  /*57e30*/  ISETP.GE.AND P0, PT, R8, UR19, PT ;  /* 0x0000001308007c0c */ /* 0x000fe2000bf06270 */
[----:B------:R-:W-:Y:S01]  /*57e40*/  UMOV UR6, UR26 ;  /* 0x0000001a00067c82 */ /* 0x000fe20008000000 */
[----:B------:R-:W-:Y:S01]  /*57e50*/  ULDC.64 UR26, c[0x0][0x228] ;  /* 0x00008a00001a7ab9 */ /* 0x000fe20000000a00 */
[----:B------:R-:W-:Y:S01]  /*57e60*/  ULDC.64 UR18, c[0x0][0x228] ;  /* 0x00008a0000127ab9 */ /* 0x000fe20000000a00 */
[----:B------:R-:W-:Y:S01]  /*57e70*/  LOP3.LUT R2, R2, 0xbfffffff, RZ, 0xc0, !PT ;  /* 0xbfffffff02027812 */ /* 0x000fe200078ec0ff */
        /* <DEDUP_REMOVED lines=12> */
[----:B------:R-:W-:Y:S02]  /*57f40*/  ULDC.64 UR16, c[0x0][0x228] ;  /* 0x00008a0000107ab9 */ /* 0x000fe40000000a00 */
[----:B------:R-:W-:Y:S02]  /*57f50*/  ISETP.LT.AND P1, PT, R23, UR26, !P0 ;  /* 0x0000001a17007c0c */ /* 0x000fe4000c721270 */
[----:B------:R-:W-:-:S11]  /*57f60*/  ISETP.LT.AND P0, PT, R4, UR18, !P0 ;  /* 0x0000001204007c0c */ /* 0x000fd6000c701270 */
[----:B------:R-:W-:-:S04]  /*57f70*/  @P1 LOP3.LUT R2, R2, 0x40000000, RZ, 0xfc, !PT ;  /* 0x4000000002021812 */ /* 0x000fc800078efcff */
[----:B------:R-:W-:-:S04]  /*57f80*/  LOP3.LUT R2, R2, 0xdfffffff, RZ, 0xc0, !PT ;  /* 0xdfffffff02027812 */ /* 0x000fc800078ec0ff */
[----:B------:R-:W-:Y:S02]  /*57f90*/  @P0 LOP3.LUT R2, R2, 0x20000000, RZ, 0xfc, !PT ;  /* 0x2000000002020812 */ /* 0x000fe400078efcff */
[----:B------:R-:W-:Y:S01]  /*57fa0*/  ISETP.GE.AND P0, PT, R6, UR15, PT ;  /* 0x0000000f06007c0c */ /* 0x000fe2000bf06270 */
[----:B------:R-:W-:Y:S01]  /*57fb0*/  UMOV UR18, UR33 ;  /* 0x0000002100127c82 */ /* 0x000fe20008000000 */
[----:B------:R-:W-:Y:S01]  /*57fc0*/  ULDC.64 UR32, c[0x0][0x228] ;  /* 0x00008a0000207ab9 */ /* 0x000fe20000000a00 */
[----:B------:R-:W-:Y:S01]  /*57fd0*/  LOP3.LUT R2, R2, 0xfbffffff, RZ, 0xc0, !PT ;  /* 0xfbffffff02027812 */ /* 0x000fe200078ec0ff */
[----:B------:R-:W-:Y:S01]  /*57fe0*/  VIADD R6, R24, 0xdc ;  /* 0x000000dc18067836 */ /* 0x000fe20000000000 */
[----:B------:R-:W-:Y:S01]  /*57ff0*/  ISETP.LT.AND P1, PT, R23, UR22, !P0 ;  /* 0x0000001617007c0c */ /* 0x000fe2000c721270 */
[----:B------:R-:W-:Y:S01]  /*58000*/  ULDC.64 UR14, c[0x0][0x228] ;  /* 0x00008a00000e7ab9 */ /* 0x000fe20000000a00 */
        /* <DEDUP_REMOVED lines=15> */
[----:B------:R-:W-:Y:S02]  /*58100*/  ISETP.GE.AND P0, PT, R6, UR27, PT ;  /* 0x0000001b06007c0c */ /* 0x000fe4000bf06270 */
        /* <DEDUP_REMOVED lines=10> */
[----:B------:R-:W-:Y:S01]  /*581b0*/  UMOV UR12, UR54 ;  /* 0x00000036000c7c82 */ /* 0x000fe20008000000 */
[----:B------:R-:W-:Y:S01]  /*581c0*/  ULDC.64 UR54, c[0x0][0x228] ;  /* 0x00008a0000367ab9 */ /* 0x000fe20000000a00 */
[----:B------:R-:W-:Y:S02]  /*581d0*/  ISETP.LT.AND P1, PT, R23, UR26, !P0 ;  /* 0x0000001a17007c0c */ /* 0x000fe4000c721270 */
[----:B------:R-:W-:Y:S01]  /*581e0*/  LOP3.LUT R2, R2, 0xffffbfff, RZ, 0xc0, !PT ;  /* 0xffffbfff02027812 */ /* 0x000fe200078ec0ff */
[----:B------:R-:W-:Y:S01]  /*581f0*/  VIADD R6, R24, 0xd6 ;  /* 0x000000d618067836 */ /* 0x000fe20000000000 */
[----:B------:R-:W-:Y:S01]  /*58200*/  ISETP.LT.AND P0, PT, R4, UR54, !P0 ;  /* 0x0000003604007c0c */ /* 0x000fe2000c701270 */
[----:B------:R-:W-:-:S08]  /*58210*/  ULDC.64 UR22, c[0x0][0x228] ;  /* 0x00008a0000167ab9 */ /* 0x000fd00000000a00 */
        /* <DEDUP_REMOVED lines=27> */
[----:B------:R-:W-:-:S04]  /*583d0*/  ISETP.GE.AND P0, PT, R6, UR27, PT ;  /* 0x0000001b06007c0c */ /* 0x000fc8000bf06270 */
[----:B------:R-:W-:Y:S01]  /*583e0*/  ISETP.LT.AND P1, PT, R23, UR10, !P0 ;  /* 0x0000000a17007c0c */ /* 0x000fe2000c721270 */
[----:B------:R-:W-:Y:S01]  /*583f0*/  UMOV UR36, UR35 ;  /* 0x0000002300247c82 */ /* 0x000fe20008000000 */
[----:B------:R-:W-:Y:S01]  /*58400*/  UMOV UR22, UR45 ;  /* 0x0000002d00167c82 */ /* 0x000fe20008000000 */
[----:B------:R-:W-:Y:S01]  /*58410*/  UMOV UR35, UR44 ;  /* 0x0000002c00237c82 */ /* 0x000fe20008000000 */
[----:B------:R-:W-:Y:S01]  /*58420*/  ULDC.64 UR44, c[0x0][0x228] ;  /* 0x00008a00002c7ab9 */ /* 0x000fe20000000a00 */
[----:B------:R-:W-:Y:S02]  /*58430*/  LOP3.LUT R2, R2, 0xfffffffb, RZ, 0xc0, !PT ;  /* 0xfffffffb02027812 */ /* 0x000fe400078ec0ff */
[----:B------:R-:W-:Y:S01]  /*58440*/  ISETP.LT.AND P0, PT, R4, UR44, !P0 ;  /* 0x0000002c04007c0c */ /* 0x000fe2000c701270 */
[----:B------:R-:W-:-:S05]  /*58450*/  VIADD R6, R24, 0xd0 ;  /* 0x000000d018067836 */ /* 0x000fca0000000000 */
[----:B------:R-:W-:-:S04]  /*58460*/  @P1 LOP3.LUT R2, R2, 0x4, RZ, 0xfc, !PT ;  /* 0x0000000402021812 */ /* 0x000fc800078efcff */
[----:B------:R-:W-:Y:S01]  /*58470*/  LOP3.LUT R2, R2, 0xfffffffd, RZ, 0xc0, !PT ;  /* 0xfffffffd02027812 */ /* 0x000fe200078ec0ff */
[----:B------:R-:W-:Y:S01]  /*58480*/  UMOV UR26, UR52 ;  /* 0x00000034001a7c82 */ /* 0x000fe20008000000 */
[----:B------:R-:W-:Y:S02]  /*58490*/  UMOV UR52, UR57 ;  /* 0x0000003900347c82 */ /* 0x000fe40008000000 */
[----:B------:R-:W-:Y:S01]  /*584a0*/  @P0 LOP3.LUT R2, R2, 0x2, RZ, 0xfc, !PT ;  /* 0x0000000202020812 */ /* 0x000fe200078efcff */
[----:B------:R-:W-:Y:S01]  /*584b0*/  UMOV UR20, UR56 ;  /* 0x0000003800147c82 */ /* 0x000fe20008000000 */
[----:B------:R-:W-:Y:S01]  /*584c0*/  ISETP.GE.AND P0, PT, R6, UR23, PT ;  /* 0x0000001706007c0c */ /* 0x000fe2000bf06270 */
[----:B------:R-:W-:Y:S01]  /*584d0*/  ULDC.64 UR56, c[0x0][0x228] ;  /* 0x00008a0000387ab9 */ /* 0x000fe20000000a00 */
[----:B------:R-:W-:Y:S02]  /*584e0*/  UMOV UR54, UR48 ;  /* 0x0000003000367c82 */ /* 0x000fe40008000000 */
[----:B------:R-:W-:Y:S01]  /*584f0*/  ISETP.LT.AND P1, PT, R23, UR56, !P0 ;  /* 0x0000003817007c0c */ /* 0x000fe2000c721270 */
[----:B------:R-:W-:Y:S01]  /*58500*/  UMOV UR48, UR30 ;  /* 0x0000001e00307c82 */ /* 0x000fe20008000000 */
[----:B------:R-:W-:Y:S01]  /*58510*/  UMOV UR30, UR34 ;  /* 0x00000022001e7c82 */ /* 0x000fe20008000000 */
[----:B------:R-:W-:Y:S01]  /*58520*/  UMOV UR34, UR39 ;  /* 0x0000002700227c82 */ /* 0x000fe20008000000 */
[----:B------:R-:W-:Y:S01]  /*58530*/  UMOV UR50, UR38 ;  /* 0x0000002600327c82 */ /* 0x000fe20008000000 */
[----:B------:R-:W-:Y:S01]  /*58540*/  ULDC.64 UR38, c[0x0][0x228] ;  /* 0x00008a0000267ab9 */ /* 0x000fe20000000a00 */
[----:B------:R-:W-:-:S02]  /*58550*/  LOP3.LUT R29, R29, 0xbfffffff, RZ, 0xc0, !PT ;  /* 0xbfffffff1d1d7812 */ /* 0x000fc400078ec0ff */
[----:B------:R-:W-:Y:S01]  /*58560*/  ISETP.LT.AND P0, PT, R4, UR38, !P0 ;  /* 0x0000002604007c0c */ /* 0x000fe2000c701270 */
[----:B------:R-:W-:-:S04]  /*58570*/  VIADD R6, R24, 0xce ;  /* 0x000000ce18067836 */ /* 0x000fc80000000000 */
[----:B------:R-:W-:-:S04]  /*58580*/  @P1 LOP3.LUT R29, R29, 0x40000000, RZ, 0xfc, !PT ;  /* 0x400000001d1d1812 */ /* 0x000fc800078efcff */
[----:B------:R-:W-:Y:S01]  /*58590*/  LOP3.LUT R29, R29, 0xdfffffff, RZ, 0xc0, !PT ;  /* 0xdfffffff1d1d7812 */ /* 0x000fe200078ec0ff */
[----:B------:R-:W-:Y:S01]  /*585a0*/  UMOV UR56, UR50 ;  /* 0x0000003200387c82 */ /* 0x000fe20008000000 */
[----:B------:R-:W-:Y:S02]  /*585b0*/  UMOV UR50, UR24 ;  /* 0x0000001800327c82 */ /* 0x000fe40008000000 */
[----:B------:R-:W-:Y:S01]  /*585c0*/  @P0 LOP3.LUT R29, R29, 0x20000000, RZ, 0xfc, !PT ;  /* 0x200000001d1d0812 */ /* 0x000fe200078efcff */
[----:B------:R-:W-:Y:S01]  /*585d0*/  UMOV UR24, UR35 ;  /* 0x0000002300187c82 */ /* 0x000fe20008000000 */
[----:B------:R-:W-:Y:S01]  /*585e0*/  ISETP.GE.AND P0, PT, R6, UR17, PT ;  /* 0x0000001106007c0c */ /* 0x000fe2000bf06270 */
[----:B------:R-:W-:Y:S01]  /*585f0*/  UMOV UR38, UR34 ;  /* 0x0000002200267c82 */ /* 0x000fe20008000000 */
[----:B------:R-:W-:Y:S01]  /*58600*/  ULDC.64 UR34, c[0x0][0x228] ;  /* 0x00008a0000227ab9 */ /* 0x000fe20000000a00 */
[----:B------:R-:W-:Y:S01]  /*58610*/  UMOV UR46, UR14 ;  /* 0x0000000e002e7c82 */ /* 0x000fe20008000000 */
[----:B------:R-:W-:Y:S01]  /*58620*/  ISETP.LT.AND P1, PT, R23, UR34, !P0 ;  /* 0x0000002217007c0c */ /* 0x000fe2000c721270 */
[----:B------:R-:W-:Y:S01]  /*58630*/  UMOV UR14, UR8 ;  /* 0x00000008000e7c82 */ /* 0x000fe20008000000 */
[----:B------:R-:W-:Y:S01]  /*58640*/  UMOV UR44, UR28 ;  /* 0x0000001c002c7c82 */ /* 0x000fe20008000000 */
[----:B------:R-:W-:Y:S01]  /*58650*/  UMOV UR8, UR20 ;  /* 0x0000001400087c82 */ /* 0x000fe20008000000 */
[----:B------:R-:W-:Y:S01]  /*58660*/  UMOV UR28, UR36 ;  /* 0x00000024001c7c82 */ /* 0x000fe20008000000 */
[----:B------:R-:W-:Y:S01]  /*58670*/  UMOV UR20, UR52 ;  /* 0x0000003400147c82 */ /* 0x000fe20008000000 */
[----:B------:R-:W-:Y:S01]  /*58680*/  UMOV UR52, UR31 ;  /* 0x0000001f00347c82 */ /* 0x000fe20008000000 */
[----:B------:R-:W-:Y:S01]  /*58690*/  UMOV UR36, UR30 ;  /* 0x0000001e00247c82 */ /* 0x000fe20008000000 */
[----:B------:R-:W-:Y:S01]  /*586a0*/  ULDC.64 UR30, c[0x0][0x228] ;  /* 0x00008a00001e7ab9 */ /* 0x000fe20000000a00 */
[----:B--2---:R-:W-:Y:S01]  /*586b0*/  LOP3.LUT R28, R28, 0xffbfffff, RZ, 0xc0, !PT ;  /* 0xffbfffff1c1c7812 */ /* 0x004fe200078ec0ff */
[----:B------:R-:W-:Y:S01]  /*586c0*/  VIADD R6, R24, 0xcc ;  /* 0x000000cc18067836 */ /* 0x000fe20000000000 */
[----:B------:R-:W-:Y:S01]  /*586d0*/  ISETP.LT.AND P0, PT, R4, UR30, !P0 ;  /* 0x0000001e04007c0c */ /* 0x000fe2000c701270 */
[----:B------:R-:W-:Y:S01]  /*586e0*/  ULDC.64 UR16, c[0x0][0x228] ;  /* 0x00008a0000107ab9 */ /* 0x000fe20000000a00 */
[----:B------:R-:W-:-:S04]  /*586f0*/  @P1 LOP3.LUT R28, R28, 0x400000, RZ, 0xfc, !PT ;  /* 0x004000001c1c1812 */ /* 0x000fc800078efcff */
[----:B------:R-:W-:Y:S01]  /*58700*/  LOP3.LUT R28, R28, 0xffdfffff, RZ, 0xc0, !PT ;  /* 0xffdfffff1c1c7812 */ /* 0x000fe200078ec0ff */
[----:B------:R-:W-:Y:S01]  /*58710*/  UMOV UR30, UR26 ;  /* 0x0000001a001e7c82 */ /* 0x000fe20008000000 */
[----:B------:R-:W-:-:S05]  /*58720*/  ULDC.64 UR26, c[0x0][0x228] ;  /* 0x00008a00001a7ab9 */ /* 0x000fca0000000a00 */
        /* <DEDUP_REMOVED lines=12> */
[----:B------:R-:W-:-:S04]  /*587f0*/  ISETP.GE.AND P0, PT, R6, UR57, PT ;  /* 0x0000003906007c0c */ /* 0x000fc8000bf06270 */
[----:B------:R-:W-:Y:S02]  /*58800*/  ISETP.LT.AND P1, PT, R23, UR16, !P0 ;  /* 0x0000001017007c0c */ /* 0x000fe4000c721270 */
[----:B------:R-:W-:Y:S02]  /*58810*/  ISETP.LT.AND P0, PT, R4, UR10, !P0 ;  /* 0x0000000a04007c0c */ /* 0x000fe4000c701270 */
[----:B------:R-:W-:-:S09]  /*58820*/  LOP3.LUT R28, R28, 0xffffbfff, RZ, 0xc0, !PT ;  /* 0xffffbfff1c1c7812 */ /* 0x000fd200078ec0ff */
[----:B------:R-:W-:-:S04]  /*58830*/  @P1 LOP3.LUT R28, R28, 0x4000, RZ, 0xfc, !PT ;  /* 0x000040001c1c1812 */ /* 0x000fc800078efcff */
[----:B------:R-:W-:Y:S01]  /*58840*/  LOP3.LUT R28, R28, 0xffffdfff, RZ, 0xc0, !PT ;  /* 0xffffdfff1c1c7812 */ /* 0x000fe200078ec0ff */
[----:B------:R-:W-:Y:S03]  /*58850*/  STL [R1+0x28], R22 ;  /* 0x0000281601007387 */ /* 0x000fe60000100800 */
[----:B------:R-:W-:Y:S01]  /*58860*/  @P0 LOP3.LUT R28, R28, 0x2000, RZ, 0xfc, !PT ;  /* 0x000020001c1c0812 */ /* 0x000fe200078efcff */
[----:B------:R-:W-:Y:S04]  /*58870*/  STL [R1+0x200c], R3 ;  /* 0x00200c0301007387 */ /* 0x000fe80000100800 */
[----:B------:R-:W-:Y:S04]  /*58880*/  STL [R1+0x2008], R2 ;  /* 0x0020080201007387 */ /* 0x000fe80000100800 */
[----:B------:R-:W-:Y:S04]  /*58890*/  STL [R1+0x2010], R29 ;  /* 0x0020101d01007387 */ /* 0x000fe80000100800 */
[----:B------:R0:W-:Y:S04]  /*588a0*/  STL [R1+0x2000], R28 ;  /* 0x0020001c01007387 */ /* 0x0001e80000100800 */
[----:B0-----:R-:W2:Y:S01]  /*588b0*/  LDL R28, [R1+0xb8] ;  /* 0x0000b800011c7983 */ /* 0x001ea20000100800 */
[----:B------:R-:W-:Y:S01]  /*588c0*/  VIADD R6, R24, 0x158 ;  /* 0x0000015818067836 */ /* 0x000fe20000000000 */
[----:B------:R-:W-:Y:S01]  /*588d0*/  UMOV UR16, UR30 ;  /* 0x0000001e00107c82 */ /* 0x000fe20008000000 */
[----:B------:R-:W-:Y:S01]  /*588e0*/  UMOV UR30, UR56 ;  /* 0x00000038001e7c82 */ /* 0x000fe20008000000 */
[----:B------:R-:W-:-:S02]  /*588f0*/  ULDC.64 UR56, c[0x0][0x228] ;  /* 0x00008a0000387ab9 */ /* 0x000fc40000000a00 */
[----:B------:R-:W-:Y:S01]  /*58900*/  ISETP.GE.AND P0, PT, R6, UR57, PT ;  /* 0x0000003906007c0c */ /* 0x000fe2000bf06270 */
[----:B------:R-:W-:Y:S01]  /*58910*/  UMOV UR26, UR6 ;  /* 0x00000006001a7c82 */ /* 0x000fe20008000000 */
[----:B------:R-:W-:Y:S02]  /*58920*/  ULDC UR6, c[0x0][0x228] ;  /* 0x00008a0000067ab9 */ /* 0x000fe40000000800 */
[----:B------:R-:W-:Y:S01]  /*58930*/  ISETP.LT.AND P1, PT, R23, UR56, !P0 ;  /* 0x0000003817007c0c */ /* 0x000fe2000c721270 */
[----:B------:R-:W-:Y:S01]  /*58940*/  ULDC.64 UR56, c[0x0][0x228] ;  /* 0x00008a0000387ab9 */ /* 0x000fe20000000a00 */
[----:B------:R-:W-:Y:S02]  /*58950*/  ISETP.LT.AND P0, PT, R4, UR6, !P0 ;  /* 0x0000000604007c0c */ /* 0x000fe4000c701270 */
[----:B------:R-:W-:Y:S01]  /*58960*/  LOP3.LUT R26, R26, 0xbfffffff, RZ, 0xc0, !PT ;  /* 0xbfffffff1a1a7812 */ /* 0x000fe200078ec0ff */
[----:B------:R-:W-:Y:S01]  /*58970*/  UMOV UR10, UR57 ;  /* 0x00000039000a7c82 */ /* 0x000fe20008000000 */
[----:B------:R-:W-:Y:S01]  /*58980*/  UMOV UR22, UR18 ;  /* 0x0000001200167c82 */ /* 0x000fe20008000000 */
[----:B------:R-:W-:Y:S01]  /*58990*/  LOP3.LUT R25, R25, 0xfffffbff, RZ, 0xc0, !PT ;  /* 0xfffffbff19197812 */ /* 0x000fe200078ec0ff */
[----:B------:R-:W-:Y:S01]  /*589a0*/  UMOV UR18, UR4 ;  /* 0x0000000400127c82 */ /* 0x000fe20008000000 */
[----:B------:R-:W-:Y:S01]  /*589b0*/  UMOV UR4, UR56 ;  /* 0x0000003800047c82 */ /* 0x000fe20008000000 */
[----:B------:R-:W-:Y:S01]  /*589c0*/  ULDC.64 UR56, c[0x0][0x228] ;  /* 0x00008a0000387ab9 */ /* 0x000fe20000000a00 */
[----:B------:R-:W-:-:S04]  /*589d0*/  ULDC UR6, c[0x0][0x228] ;  /* 0x00008a0000067ab9 */ /* 0x000fc80000000800 */
[----:B------:R-:W-:Y:S02]  /*589e0*/  @P0 LOP3.LUT R26, R26, 0x40000000, RZ, 0xfc, !PT ;  /* 0x400000001a1a0812 */ /* 0x000fe400078efcff */
[----:B------:R-:W-:Y:S02]  /*589f0*/  @P1 LOP3.LUT R25, R25, 0x400, RZ, 0xfc, !PT ;  /* 0x0000040019191812 */ /* 0x000fe400078efcff */
[----:B------:R-:W-:Y:S02]  /*58a00*/  LOP3.LUT R26, R26, 0xefffffff, RZ, 0xc0, !PT ;  /* 0xefffffff1a1a7812 */ /* 0x000fe400078ec0ff */
[----:B------:R-:W-:Y:S01]  /*58a10*/  LOP3.LUT R27, R27, 0xbfffffff, RZ, 0xc0, !PT ;  /* 0xbfffffff1b1b7812 */ /* 0x000fe200078ec0ff */
[----:B--2---:R-:W-:-:S05]  /*58a20*/  VIADD R6, R28, 0x157 ;  /* 0x000001571c067836 */ /* 0x004fca0000000000 */
[----:B------:R-:W-:-:S04]  /*58a30*/  ISETP.GE.AND P0, PT, R6, UR10, PT ;  /* 0x0000000a06007c0c */ /* 0x000fc8000bf06270 */
[----:B------:R-:W-:Y:S02]  /*58a40*/  ISETP.LT.AND P1, PT, R23, UR56, !P0 ;  /* 0x0000003817007c0c */ /* 0x000fe4000c721270 */
[----:B------:R-:W-:Y:S01]  /*58a50*/  ISETP.LT.AND P0, PT, R4, UR6, !P0 ;  /* 0x0000000604007c0c */ /* 0x000fe2000c701270 */
[----:B------:R-:W-:Y:S01]  /*58a60*/  VIADD R6, R28, 0x156 ;  /* 0x000001561c067836 */ /* 0x000fe20000000000 */
[----:B------:R-:W-:Y:S01]  /*58a70*/  UMOV UR10, UR61 ;  /* 0x0000003d000a7c82 */ /* 0x000fe20008000000 */
[----:B------:R-:W-:Y:S01]  /*58a80*/  UMOV UR56, UR60 ;  /* 0x0000003c00387c82 */ /* 0x000fe20008000000 */
[----:B------:R-:W-:Y:S01]  /*58a90*/  ULDC.64 UR60, c[0x0][0x228] ;  /* 0x00008a00003c7ab9 */ /* 0x000fe20000000a00 */
[----:B------:R-:W-:-:S06]  /*58aa0*/  ULDC UR6, c[0x0][0x228] ;  /* 0x00008a0000067ab9 */ /* 0x000fcc0000000800 */
[----:B------:R-:W-:-:S04]  /*58ab0*/  @P1 LOP3.LUT R26, R26, 0x10000000, RZ, 0xfc, !PT ;  /* 0x100000001a1a1812 */ /* 0x000fc800078efcff */
[----:B------:R-:W-:-:S04]  /*58ac0*/  LOP3.LUT R26, R26, 0xf7ffffff, RZ, 0xc0, !PT ;  /* 0xf7ffffff1a1a7812 */ /* 0x000fc800078ec0ff */
[----:B------:R-:W-:Y:S02]  /*58ad0*/  @P0 LOP3.LUT R26, R26, 0x8000000, RZ, 0xfc, !PT ;  /* 0x080000001a1a0812 */ /* 0x000fe400078efcff */
[----:B------:R-:W-:-:S04]  /*58ae0*/  ISETP.GE.AND P0, PT, R6, UR57, PT ;  /* 0x0000003906007c0c */ /* 0x000fc8000bf06270 */
[----:B------:R-:W-:Y:S02]  /*58af0*/  ISETP.LT.AND P1, PT, R23, UR60, !P0 ;  /* 0x0000003c17007c0c */ /* 0x000fe4000c721270 */
[----:B------:R-:W-:Y:S02]  /*58b00*/  ISETP.LT.AND P0, PT, R4, UR6, !P0 ;  /* 0x0000000604007c0c */ /* 0x000fe4000c701270 */
[----:B------:R-:W-:Y:S01]  /*58b10*/  LOP3.LUT R26, R26, 0xfdffffff, RZ, 0xc0, !PT ;  /* 0xfdffffff1a1a7812 */ /* 0x000fe200078ec0ff */
[----:B------:R-:W-:Y:S01]  /*58b20*/  VIADD R6, R28, 0x155 ;  /* 0x000001551c067836 */ /* 0x000fe20000000000 */
[----:B------:R-:W-:Y:S01]  /*58b30*/  UMOV UR60, UR56 ;  /* 0x00000038003c7c82 */ /* 0x000fe20008000000 */
[----:B------:R-:W-:Y:S01]  /*58b40*/  ULDC.64 UR56, c[0x0][0x228] ;  /* 0x00008a0000387ab9 */ /* 0x000fe20000000a00 */
[----:B------:R-:W-:-:S05]  /*58b50*/  ULDC UR6, c[0x0][0x228] ;  /* 0x00008a0000067ab9 */ /* 0x000fca0000000800 */
        /* <DEDUP_REMOVED lines=82> */
[----:B------:R-:W-:Y:S01]  /*59080*/  ISETP.LT.AND P0, PT, R4, UR6, !P0 ;  /* 0x0000000604007c0c */ /* 0x000fe2000c701270 */
[----:B------:R-:W-:Y:S01]  /*59090*/  VIADD R6, R28, 0x14d ;  /* 0x0000014d1c067836 */ /* 0x000fe20000000000 */
[----:B------:R-:W-:Y:S01]  /*590a0*/  LOP3.LUT R26, R26, 0xfffffffe, RZ, 0xc0, !PT ;  /* 0xfffffffe1a1a7812 */ /* 0x000fe200078ec0ff */
[----:B------:R-:W-:Y:S01]  /*590b0*/  UMOV UR60, UR56 ;  /* 0x00000038003c7c82 */ /* 0x000fe20008000000 */
[----:B------:R-:W-:Y:S01]  /*590c0*/  ULDC.64 UR56, c[0x0][0x228] ;  /* 0x00008a0000387ab9 */ /* 0x000fe20000000a00 */
[----:B------:R-:W-:-:S08]  /*590d0*/  ULDC UR6, c[0x0][0x228] ;  /* 0x00008a0000067ab9 */ /* 0x000fd00000000800 */
[----:B------:R-:W-:Y:S02]  /*590e0*/  @P0 LOP3.LUT R27, R27, 0x40000000, RZ, 0xfc, !PT ;  /* 0x400000001b1b0812 */ /* 0x000fe400078efcff */
[----:B------:R-:W-:Y:S02]  /*590f0*/  ISETP.GE.AND P0, PT, R6, UR61, PT ;  /* 0x0000003d06007c0c */ /* 0x000fe4000bf06270 */
[----:B------:R-:W-:Y:S02]  /*59100*/  @P1 LOP3.LUT R26, R26, 0x1, RZ, 0xfc, !PT ;  /* 0x000000011a1a1812 */ /* 0x000fe400078efcff */
        /* <DEDUP_REMOVED lines=102> */
[----:B------:R-:W-:Y:S02]  /*59770*/  LOP3.LUT R5, R5, 0xbfffffff, RZ, 0xc0, !PT ;  /* 0xbfffffff05057812 */ /* 0x000fe400078ec0ff */
[----:B------:R-:W-:Y:S01]  /*59780*/  LOP3.LUT R27, R27, 0xfffffffe, RZ, 0xc0, !PT ;  /* 0xfffffffe1b1b7812 */ /* 0x000fe200078ec0ff */
[----:B------:R-:W-:Y:S01]  /*59790*/  UMOV UR60, UR56 ;  /* 0x00000038003c7c82 */ /* 0x000fe20008000000 */
[----:B------:R-:W-:Y:S01]  /*597a0*/  ULDC.64 UR56, c[0x0][0x228] ;  /* 0x00008a0000387ab9 */ /* 0x000fe20000000a00 */
[----:B------:R-:W-:-:S06]  /*597b0*/  ULDC UR6, c[0x0][0x228] ;  /* 0x00008a0000067ab9 */ /* 0x000fcc0000000800 */
        /* <DEDUP_REMOVED lines=18> */
[----:B------:R-:W-:-:S07]  /*598e0*/  ULDC UR6, c[0x0][0x228] ;  /* 0x00008a0000067ab9 */ /* 0x000fce0000000800 */
        /* <DEDUP_REMOVED lines=8> */
[----:B------:R-:W-:Y:S01]  /*59970*/  ISETP.LT.AND P0, PT, R4, UR6, !P0 ;  /* 0x0000000604007c0c */ /* 0x000fe2000c701270 */
[----:B------:R-:W-:Y:S01]  /*59980*/  ULDC UR6, c[0x0][0x228] ;  /* 0x00008a0000067ab9 */ /* 0x000fe20000000800 */
[----:B------:R-:W-:Y:S01]  /*59990*/  STL [R1+0x11d0], R25 ;  /* 0x0011d01901007387 */ /* 0x000fe20000100800 */
[----:B------:R-:W-:-:S08]  /*599a0*/  ULDC UR61, c[0x0][0x228] ;  /* 0x00008a00003d7ab9 */ /* 0x000fd00000000800 */
[----:B------:R-:W-:-:S04]  /*599b0*/  @P1 LOP3.LUT R5, R5, 0x10000, RZ, 0xfc, !PT ;  /* 0x0001000005051812 */ /* 0x000fc800078efcff */
[----:B------:R-:W-:-:S04]  /*599c0*/  LOP3.LUT R5, R5, 0xffff7fff, RZ, 0xc0, !PT ;  /* 0xffff7fff05057812 */ /* 0x000fc800078ec0ff */
[----:B------:R-:W-:Y:S02]  /*599d0*/  @P0 LOP3.LUT R5, R5, 0x8000, RZ, 0xfc, !PT ;  /* 0x0000800005050812 */ /* 0x000fe400078efcff */
[----:B------:R-:W-:-:S04]  /*599e0*/  ISETP.GE.AND P0, PT, R6, UR16, PT ;  /* 0x0000001006007c0c */ /* 0x000fc8000bf06270 */
[----:B------:R-:W-:Y:S01]  /*599f0*/  ISETP.LT.AND P1, PT, R23, UR56, !P0 ;  /* 0x0000003817007c0c */ /* 0x000fe2000c721270 */
[----:B------:R-:W-:Y:S01]  /*59a00*/  STL [R1+0xc4], R26 ;  /* 0x0000c41a01007387 */ /* 0x000fe20000100800 */
[----:B------:R-:W-:Y:S01]  /*59a10*/  ISETP.LT.AND P0, PT, R4, UR6, !P0 ;  /* 0x0000000604007c0c */ /* 0x000fe2000c701270 */
[----:B------:R-:W-:Y:S01]  /*59a20*/  ULDC UR6, c[0x0][0x248] ;  /* 0x0000920000067ab9 */ /* 0x000fe20000000800 */
[----:B------:R-:W-:Y:S01]  /*59a30*/  LOP3.LUT R5, R5, 0xffffefff, RZ, 0xc0, !PT ;  /* 0xffffefff05057812 */ /* 0x000fe200078ec0ff */
[----:B------:R-:W-:Y:S01]  /*59a40*/  VIADD R0, R0, UR6 ;  /* 0x0000000600007c36 */ /* 0x000fe20008000000 */
[----:B------:R-:W-:Y:S01]  /*59a50*/  STL [R1+0x44], R27 ;  /* 0x0000441b01007387 */ /* 0x000fe20000100800 */
[----:B------:R-:W-:Y:S01]  /*59a60*/  VIADD R6, R28, 0x139 ;  /* 0x000001391c067836 */ /* 0x000fe20000000000 */
[----:B------:R-:W-:Y:S01]  /*59a70*/  UMOV UR16, UR22 ;  /* 0x0000001600107c82 */ /* 0x000fe20008000000 */
[----:B------:R-:W-:Y:S01]  /*59a80*/  ULDC UR6, c[0x0][0x228] ;  /* 0x00008a0000067ab9 */ /* 0x000fe20000000800 */
[----:B------:R0:W-:Y:S01]  /*59a90*/  STL [R1+0x122c], R0 ;  /* 0x00122c0001007387 */ /* 0x0001e20000100800 */
[----:B------:R-:W-:-:S03]  /*59aa0*/  ULDC UR56, c[0x0][0x228] ;  /* 0x00008a0000387ab9 */ /* 0x000fc60000000800 */
[----:B------:R-:W2:Y:S01]  /*59ab0*/  LDL.LU R8, [R1+0x2c] ;  /* 0x00002c0001087983 */ /* 0x000ea20000300800 */
[----:B------:R-:W-:Y:S01]  /*59ac0*/  @P1 LOP3.LUT R5, R5, 0x1000, RZ, 0xfc, !PT ;  /* 0x0000100005051812 */ /* 0x000fe200078efcff */
[----:B------:R-:W-:-:S03]  /*59ad0*/  UMOV UR22, UR30 ;  /* 0x0000001e00167c82 */ /* 0x000fc60008000000 */
[----:B------:R-:W-:Y:S01]  /*59ae0*/  LOP3.LUT R5, R5, 0xfffff7ff, RZ, 0xc0, !PT ;  /* 0xfffff7ff05057812 */ /* 0x000fe200078ec0ff */
[----:B------:R-:W-:Y:S01]  /*59af0*/  UMOV UR30, UR46 ;  /* 0x0000002e001e7c82 */ /* 0x000fe20008000000 */
[----:B------:R-:W-:Y:S02]  /*59b00*/  UMOV UR46, UR24 ;  /* 0x00000018002e7c82 */ /* 0x000fe40008000000 */
[----:B------:R-:W-:Y:S01]  /*59b10*/  @P0 LOP3.LUT R5, R5, 0x800, RZ, 0xfc, !PT ;  /* 0x0000080005050812 */ /* 0x000fe200078efcff */
[----:B------:R-:W-:Y:S01]  /*59b20*/  UMOV UR24, UR8 ;  /* 0x0000000800187c82 */ /* 0x000fe20008000000 */
[----:B------:R-:W-:Y:S01]  /*59b30*/  ISETP.GE.AND P0, PT, R6, UR10, PT ;  /* 0x0000000a06007c0c */ /* 0x000fe2000bf06270 */
[----:B------:R-:W-:Y:S01]  /*59b40*/  ULDC UR8, c[0x0][0x228] ;  /* 0x00008a0000087ab9 */ /* 0x000fe20000000800 */
[----:B------:R-:W-:Y:S01]  /*59b50*/  LOP3.LUT R5, R5, 0xfffffeff, RZ, 0xc0, !PT ;  /* 0xfffffeff05057812 */ /* 0x000fe200078ec0ff */
[----:B------:R-:W-:Y:S01]  /*59b60*/  VIADD R6, R28, 0x137 ;  /* 0x000001371c067836 */ /* 0x000fe20000000000 */
[----:B------:R-:W-:Y:S01]  /*59b70*/  ISETP.LT.AND P1, PT, R23, UR8, !P0 ;  /* 0x0000000817007c0c */ /* 0x000fe2000c721270 */
[----:B------:R-:W-:Y:S01]  /*59b80*/  ULDC UR8, c[0x0][0x228] ;  /* 0x00008a0000087ab9 */ /* 0x000fe20000000800 */
[----:B------:R-:W-:Y:S01]  /*59b90*/  ISETP.LT.AND P0, PT, R4, UR6, !P0 ;  /* 0x0000000604007c0c */ /* 0x000fe2000c701270 */
[----:B------:R-:W-:Y:S01]  /*59ba0*/  ULDC UR6, c[0x0][0x248] ;  /* 0x0000920000067ab9 */ /* 0x000fe20000000800 */
[----:B------:R-:W-:-:S09]  /*59bb0*/  ULDC UR10, c[0x0][0x248] ;  /* 0x00009200000a7ab9 */ /* 0x000fd20000000800 */
[----:B------:R-:W-:-:S04]  /*59bc0*/  @P1 LOP3.LUT R5, R5, 0x100, RZ, 0xfc, !PT ;  /* 0x0000010005051812 */ /* 0x000fc800078efcff */
[----:B------:R-:W-:-:S04]  /*59bd0*/  LOP3.LUT R5, R5, 0xffffff7f, RZ, 0xc0, !PT ;  /* 0xffffff7f05057812 */ /* 0x000fc800078ec0ff */
[----:B------:R-:W-:Y:S02]  /*59be0*/  @P0 LOP3.LUT R5, R5, 0x80, RZ, 0xfc, !PT ;  /* 0x0000008005050812 */ /* 0x000fe400078efcff */
[----:B------:R-:W-:Y:S01]  /*59bf0*/  ISETP.GE.AND P0, PT, R6, UR16, PT ;  /* 0x0000001006007c0c */ /* 0x000fe2000bf06270 */
[----:B0-----:R-:W-:Y:S01]  /*59c00*/  VIADD R0, R0, UR6 ;  /* 0x0000000600007c36 */ /* 0x001fe20008000000 */
[----:B------:R-:W-:Y:S01]  /*59c10*/  ULDC UR6, c[0x0][0x228] ;  /* 0x00008a0000067ab9 */ /* 0x000fe20000000800 */
[----:B------:R-:W-:Y:S01]  /*59c20*/  LOP3.LUT R5, R5, 0xffffffef, RZ, 0xc0, !PT ;  /* 0xffffffef05057812 */ /* 0x000fe200078ec0ff */
[----:B------:R-:W-:Y:S01]  /*59c30*/  VIADD R6, R28, 0x135 ;  /* 0x000001351c067836 */ /* 0x000fe20000000000 */
[----:B------:R-:W-:Y:S01]  /*59c40*/  ISETP.LT.AND P1, PT, R23, UR8, !P0 ;  /* 0x0000000817007c0c */ /* 0x000fe2000c721270 */
[----:B------:R0:W-:Y:S01]  /*59c50*/  STL [R1+0x11e4], R0 ;  /* 0x0011e40001007387 */ /* 0x0001e20000100800 */
[----:B------:R-:W-:Y:S01]  /*59c60*/  ISETP.LT.AND P0, PT, R4, UR6, !P0 ;  /* 0x0000000604007c0c */ /* 0x000fe2000c701270 */
[----:B------:R-:W-:Y:S01]  /*59c70*/  ULDC UR6, c[0x0][0x248] ;  /* 0x0000920000067ab9 */ /* 0x000fe20000000800 */
[----:B------:R-:W-:Y:S01]  /*59c80*/  ULDC UR8, c[0x0][0x228] ;  /* 0x00008a0000087ab9 */ /* 0x000fe20000000800 */
[----:B------:R-:W-:-:S08]  /*59c90*/  ULDC UR16, c[0x0][0x248] ;  /* 0x0000920000107ab9 */ /* 0x000fd00000000800 */
[----:B------:R-:W-:-:S04]  /*59ca0*/  @P1 LOP3.LUT R5, R5, 0x10, RZ, 0xfc, !PT ;  /* 0x0000001005051812 */ /* 0x000fc800078efcff */
[----:B------:R-:W-:Y:S01]  /*59cb0*/  LOP3.LUT R5, R5, 0xfffffff7, RZ, 0xc0, !PT ;  /* 0xfffffff705057812 */ /* 0x000fe200078ec0ff */
[----:B0-----:R-:W-:Y:S01]  /*59cc0*/  VIADD R0, R0, UR6 ;  /* 0x0000000600007c36 */ /* 0x001fe20008000000 */
[----:B------:R-:W-:Y:S02]  /*59cd0*/  ULDC UR6, c[0x0][0x228] ;  /* 0x00008a0000067ab9 */ /* 0x000fe40000000800 */
[----:B------:R-:W-:Y:S02]  /*59ce0*/  @P0 LOP3.LUT R5, R5, 0x8, RZ, 0xfc, !PT ;  /* 0x0000000805050812 */ /* 0x000fe400078efcff */
[----:B------:R-:W-:Y:S01]  /*59cf0*/  ISETP.GE.AND P0, PT, R6, UR57, PT ;  /* 0x0000003906007c0c */ /* 0x000fe2000bf06270 */
[----:B------:R-:W-:Y:S01]  /*59d00*/  VIADD R6, R28, 0x133 ;  /* 0x000001331c067836 */ /* 0x000fe20000000000 */
[----:B------:R-:W-:Y:S01]  /*59d10*/  LOP3.LUT R5, R5, 0xfffffffe, RZ, 0xc0, !PT ;  /* 0xfffffffe05057812 */ /* 0x000fe200078ec0ff */
[----:B------:R0:W-:Y:S01]  /*59d20*/  STL [R1+0x11e8], R0 ;  /* 0x0011e80001007387 */ /* 0x0001e20000100800 */
[----:B------:R-:W-:Y:S01]  /*59d30*/  ISETP.LT.AND P1, PT, R23, UR8, !P0 ;  /* 0x0000000817007c0c */ /* 0x000fe2000c721270 */
[----:B------:R-:W-:Y:S01]  /*59d40*/  ULDC UR8, c[0x0][0x228] ;  /* 0x00008a0000087ab9 */ /* 0x000fe20000000800 */
[----:B------:R-:W-:Y:S01]  /*59d50*/  ISETP.LT.AND P0, PT, R4, UR6, !P0 ;  /* 0x0000000604007c0c */ /* 0x000fe2000c701270 */
[----:B------:R-:W-:Y:S01]  /*59d60*/  ULDC UR6, c[0x0][0x248] ;  /* 0x0000920000067ab9 */ /* 0x000fe20000000800 */
[----:B------:R-:W-:-:S09]  /*59d70*/  ULDC UR57, c[0x0][0x228] ;  /* 0x00008a0000397ab9 */ /* 0x000fd20000000800 */
[----:B------:R-:W-:Y:S01]  /*59d80*/  @P1 LOP3.LUT R5, R5, 0x1, RZ, 0xfc, !PT ;  /* 0x0000000105051812 */ /* 0x000fe200078efcff */
[----:B0-----:R-:W-:Y:S01]  /*59d90*/  VIADD R0, R0, UR6 ;  /* 0x0000000600007c36 */ /* 0x001fe20008000000 */
[----:B------:R-:W-:-:S03]  /*59da0*/  ULDC UR6, c[0x0][0x228] ;  /* 0x00008a0000067ab9 */ /* 0x000fc60000000800 */
[----:B------:R-:W-:Y:S04]  /*59db0*/  STL [R1+0x40], R5 ;  /* 0x0000400501007387 */ /* 0x000fe80000100800 */
[----:B------:R0:W-:Y:S01]  /*59dc0*/  STL [R1+0x11ec], R0 ;  /* 0x0011ec0001007387 */ /* 0x0001e20000100800 */
[----:B--2---:R-:W-:-:S04]  /*59dd0*/  LOP3.LUT R8, R8, 0x7fffffff, RZ, 0xc0, !PT ;  /* 0x7fffffff08087812 */ /* 0x004fc800078ec0ff */
[----:B------:R-:W-:Y:S02]  /*59de0*/  @P0 LOP3.LUT R8, R8, 0x80000000, RZ, 0xfc, !PT ;  /* 0x8000000008080812 */ /* 0x000fe400078efcff */
[----:B------:R-:W-:Y:S02]  /*59df0*/  ISETP.GE.AND P0, PT, R6, UR22, PT ;  /* 0x0000001606007c0c */ /* 0x000fe4000bf06270 */
        /* <DEDUP_REMOVED lines=24> */
[----:B------:R0:W-:Y:S01]  /*59f80*/  STL [R1+0x11f0], R0 ;  /* 0x0011f00001007387 */ /* 0x0001e20000100800 */
[----:B------:R-:W-:Y:S01]  /*59f90*/  LOP3.LUT R8, R8, 0xffefffff, RZ, 0xc0, !PT ;  /* 0xffefffff08087812 */ /* 0x000fe200078ec0ff */
[----:B------:R-:W-:Y:S01]  /*59fa0*/  VIADD R6, R28, 0x12d ;  /* 0x0000012d1c067836 */ /* 0x000fe20000000000 */
[----:B------:R-:W-:Y:S01]  /*59fb0*/  ISETP.LT.AND P1, PT, R23, UR8, !P0 ;  /* 0x0000000817007c0c */ /* 0x000fe2000c721270 */
[----:B------:R-:W-:Y:S01]  /*59fc0*/  ULDC UR8, c[0x0][0x228] ;  /* 0x00008a0000087ab9 */ /* 0x000fe20000000800 */
[----:B------:R-:W-:Y:S01]  /*59fd0*/  ULDC UR30, c[0x0][0x228] ;  /* 0x00008a00001e7ab9 */ /* 0x000fe20000000800 */
[----:B0-----:R-:W-:Y:S01]  /*59fe0*/  VIADD R0, R0, UR6 ;  /* 0x0000000600007c36 */ /* 0x001fe20008000000 */
[----:B------:R-:W-:-:S02]  /*59ff0*/  ULDC UR6, c[0x0][0x228] ;  /* 0x00008a0000067ab9 */ /* 0x000fc40000000800 */
[----:B------:R-:W-:Y:S01]  /*5a000*/  ISETP.LT.AND P0, PT, R4, UR6, !P0 ;  /* 0x0000000604007c0c */ /* 0x000fe2000c701270 */
[----:B------:R-:W-:-:S06]  /*5a010*/  ULDC UR6, c[0x0][0x248] ;  /* 0x0000920000067ab9 */ /* 0x000fcc0000000800 */
        /* <DEDUP_REMOVED lines=29> */
[----:B------:R-:W-:Y:S01]  /*5a1f0*/  LOP3.LUT R8, R8, 0xfffff7ff, RZ, 0xc0, !PT ;  /* 0xfffff7ff08087812 */ /* 0x000fe200078ec0ff */
[----:B------:R0:W-:Y:S03]  /*5a200*/  STL [R1+0x11fc], R0 ;  /* 0x0011fc0001007387 */ /* 0x0001e60000100800 */
[----:B------:R-:W-:Y:S02]  /*5a210*/  @P0 LOP3.LUT R8, R8, 0x800, RZ, 0xfc, !PT ;  /* 0x0000080008080812 */ /* 0x000fe400078efcff */
[----:B------:R-:W-:Y:S01]  /*5a220*/  ISETP.GE.AND P0, PT, R6, UR44, PT ;  /* 0x0000002c06007c0c */ /* 0x000fe2000bf06270 */
[----:B0-----:R-:W-:Y:S01]  /*5a230*/  VIADD R0, R0, UR6 ;  /* 0x0000000600007c36 */ /* 0x001fe20008000000 */
[----:B------:R-:W-:Y:S02]  /*5a240*/  ULDC UR6, c[0x0][0x228] ;  /* 0x00008a0000067ab9 */ /* 0x000fe40000000800 */
[----:B------:R-:W-:-:S02]  /*5a250*/  ISETP.LT.AND P1, PT, R23, UR8, !P0 ;  /* 0x0000000817007c0c */ /* 0x000fc4000c721270 */
[----:B------:R-:W-:Y:S01]  /*5a260*/  LOP3.LUT R8, R8, 0xfffffeff, RZ, 0xc0, !PT ;  /* 0xfffffeff08087812 */ /* 0x000fe200078ec0ff */
[----:B------:R0:W-:Y:S01]  /*5a270*/  STL [R1+0x1200], R0 ;  /* 0x0012000001007387 */ /* 0x0001e20000100800 */
[----:B------:R-:W-:Y:S01]  /*5a280*/  ISETP.LT.AND P0, PT, R4, UR6, !P0 ;  /* 0x0000000604007c0c */ /* 0x000fe2000c701270 */
[----:B------:R-:W-:Y:S01]  /*5a290*/  ULDC UR6, c[0x0][0x248] ;  /* 0x0000920000067ab9 */ /* 0x000fe20000000800 */
[----:B------:R-:W-:Y:S01]  /*5a2a0*/  VIADD R6, R28, 0x127 ;  /* 0x000001271c067836 */ /* 0x000fe20000000000 */
[----:B------:R-:W2:Y:S01]  /*5a2b0*/  LDL.LU R18, [R1+0x1d0] ;  /* 0x0001d00001127983 */ /* 0x000ea20000300800 */
[----:B------:R-:W-:Y:S01]  /*5a2c0*/  ULDC UR8, c[0x0][0x228] ;  /* 0x00008a0000087ab9 */ /* 0x000fe20000000800 */
[----:B------:R-:W-:Y:S02]  /*5a2d0*/  ULDC UR44, c[0x0][0x228] ;  /* 0x00008a00002c7ab9 */ /* 0x000fe40000000800 */
[----:B------:R-:W2:Y:S01]  /*5a2e0*/  LDL.LU R19, [R1+0x1d4] ;  /* 0x0001d40001137983 */ /* 0x000ea20000300800 */
[----:B0-----:R-:W-:Y:S01]  /*5a2f0*/  VIADD R0, R0, UR6 ;  /* 0x0000000600007c36 */ /* 0x001fe20008000000 */
[----:B------:R-:W-:-:S02]  /*5a300*/  @P1 LOP3.LUT R8, R8, 0x100, RZ, 0xfc, !PT ;  /* 0x0000010008081812 */ /* 0x000fc400078efcff */
[----:B------:R-:W3:Y:S01]  /*5a310*/  LDL.LU R20, [R1+0x1d8] ;  /* 0x0001d80001147983 */ /* 0x000ee20000300800 */
[----:B------:R-:W-:-:S03]  /*5a320*/  ULDC UR6, c[0x0][0x228] ;  /* 0x00008a0000067ab9 */ /* 0x000fc60000000800 */
[----:B------:R0:W-:Y:S04]  /*5a330*/  STL [R1+0x1204], R0 ;  /* 0x0012040001007387 */ /* 0x0001e80000100800 */
[----:B------:R-:W3:Y:S04]  /*5a340*/  LDL.LU R21, [R1+0x1dc] ;  /* 0x0001dc0001157983 */ /* 0x000ee80000300800 */
[----:B------:R-:W4:Y:S04]  /*5a350*/  LDL.LU R22, [R1+0x220] ;  /* 0x0002200001167983 */ /* 0x000f280000300800 */
[----:B------:R-:W4:Y:S01]  /*5a360*/  LDL.LU R24, [R1+0x224] ;  /* 0x0002240001187983 */ /* 0x000f220000300800 */
[----:B------:R-:W-:-:S03]  /*5a370*/  LOP3.LUT R8, R8, 0xffffff7f, RZ, 0xc0, !PT ;  /* 0xffffff7f08087812 */ /* 0x000fc600078ec0ff */
[----:B------:R-:W4:Y:S01]  /*5a380*/  LDL.LU R25, [R1+0x228] ;  /* 0x0002280001197983 */ /* 0x000f220000300800 */
[----:B------:R-:W-:Y:S02]  /*5a390*/  @P0 LOP3.LUT R8, R8, 0x80, RZ, 0xfc, !PT ;  /* 0x0000008008080812 */ /* 0x000fe400078efcff */
[----:B------:R-:W-:Y:S01]  /*5a3a0*/  ISETP.GE.AND P0, PT, R6, UR46, PT ;  /* 0x0000002e06007c0c */ /* 0x000fe2000bf06270 */
[----:B------:R-:W4:Y:S03]  /*5a3b0*/  LDL.LU R26, [R1+0x22c] ;  /* 0x00022c00011a7983 */ /* 0x000f260000300800 */
[----:B------:R-:W-:Y:S01]  /*5a3c0*/  ISETP.LT.AND P1, PT, R23, UR8, !P0 ;  /* 0x0000000817007c0c */ /* 0x000fe2000c721270 */
[----:B------:R-:W4:Y:S01]  /*5a3d0*/  LDL.LU R27, [R1+0x240] ;  /* 0x00024000011b7983 */ /* 0x000f220000300800 */
[----:B------:R-:W-:Y:S01]  /*5a3e0*/  ISETP.LT.AND P0, PT, R4, UR6, !P0 ;  /* 0x0000000604007c0c */ /* 0x000fe2000c701270 */
[----:B------:R-:W-:Y:S01]  /*5a3f0*/  ULDC UR6, c[0x0][0x248] ;  /* 0x0000920000067ab9 */ /* 0x000fe20000000800 */
[----:B------:R-:W-:Y:S01]  /*5a400*/  LOP3.LUT R8, R8, 0xffffffef, RZ, 0xc0, !PT ;  /* 0xffffffef08087812 */ /* 0x000fe200078ec0ff */
[----:B------:R-:W4:Y:S01]  /*5a410*/  LDL.LU R5, [R1+0x244] ;  /* 0x0002440001057983 */ /* 0x000f220000300800 */
[----:B------:R-:W-:-:S07]  /*5a420*/  ULDC UR8, c[0x0][0x228] ;  /* 0x00008a0000087ab9 */ /* 0x000fce0000000800 */
[----:B------:R-:W-:-:S04]  /*5a430*/  @P1 LOP3.LUT R8, R8, 0x10, RZ, 0xfc, !PT ;  /* 0x0000001008081812 */ /* 0x000fc800078efcff */
[----:B------:R-:W-:Y:S01]  /*5a440*/  LOP3.LUT R8, R8, 0xfffffff7, RZ, 0xc0, !PT ;  /* 0xfffffff708087812 */ /* 0x000fe200078ec0ff */
[----:B0-----:R-:W-:Y:S01]  /*5a450*/  VIADD R0, R0, UR6 ;  /* 0x0000000600007c36 */ /* 0x001fe20008000000 */
[----:B------:R-:W-:Y:S01]  /*5a460*/  STL [R1+0x208c], R28 ;  /* 0x00208c1c01007387 */ /* 0x000fe20000100800 */
[----:B------:R-:W-:Y:S01]  /*5a470*/  ULDC UR6, c[0x0][0x228] ;  /* 0x00008a0000067ab9 */ /* 0x000fe20000000800 */
[----:B------:R-:W-:Y:S02]  /*5a480*/  @P0 LOP3.LUT R8, R8, 0x8, RZ, 0xfc, !PT ;  /* 0x0000000808080812 */ /* 0x000fe400078efcff */
[----:B------:R-:W-:Y:S04]  /*5a490*/  STL [R1+0x2090], R23 ;  /* 0x0020901701007387 */ /* 0x000fe80000100800 */
[----:B------:R-:W-:Y:S04]  /*5a4a0*/  STL [R1+0x2094], R4 ;  /* 0x0020940401007387 */ /* 0x000fe80000100800 */
[----:B------:R-:W-:Y:S04]  /*5a4b0*/  STL [R1+0x2098], R8 ;  /* 0x0020980801007387 */ /* 0x000fe80000100800 */
[----:B------:R-:W-:Y:S04]  /*5a4c0*/  STL [R1+0x1208], R0 ;  /* 0x0012080001007387 */ /* 0x000fe80000100800 */
[----:B------:R-:W-:Y:S01]  /*5a4d0*/  STL [R1+0x209c], R0 ;  /* 0x00209c0001007387 */ /* 0x000fe20000100800 */
[----:B--2---:R-:W-:-:S05]  /*5a4e0*/  F2FP.SATFINITE.E4M3.F32.PACK_AB_MERGE_C R2, R19, R18, RZ ;  /* 0x000000121302723e */ /* 0x004fca00048070ff */
[----:B------:R3:W-:Y:S02]  /*5a4f0*/  STL [R1+0x12f4], R2 ;  /* 0x0012f40201007387 */ /* 0x0007e40000100800 */
[----:B---3--:R-:W-:Y:S02]  /*5a500*/  F2FP.SATFINITE.E4M3.F32.PACK_AB_MERGE_C R2, R21, R20, RZ ;  /* 0x000000141502723e */ /* 0x008fe400048070ff */
[----:B----4-:R-:W-:-:S03]  /*5a510*/  F2FP.SATFINITE.E4M3.F32.PACK_AB_MERGE_C R0, R24, R22, RZ ;  /* 0x000000161800723e */ /* 0x010fc600048070ff */
[----:B------:R-:W-:Y:S04]  /*5a520*/  STL [R1+0x12f8], R2 ;  /* 0x0012f80201007387 */ /* 0x000fe80000100800 */
[----:B------:R0:W-:Y:S04]  /*5a530*/  STL [R1+0x12f0], R0 ;  /* 0x0012f00001007387 */ /* 0x0001e80000100800 */
[----:B0-----:R-:W2:Y:S01]  /*5a540*/  LDL.LU R0, [R1+0x34c] ;  /* 0x00034c0001007983 */ /* 0x001ea20000300800 */
[----:B------:R-:W-:Y:S02]  /*5a550*/  F2FP.SATFINITE.E4M3.F32.PACK_AB_MERGE_C R3, R26, R25, RZ ;  /* 0x000000191a03723e */ /* 0x000fe400048070ff */
[----:B------:R-:W-:-:S03]  /*5a560*/  F2FP.SATFINITE.E4M3.F32.PACK_AB_MERGE_C R2, R5, R27, RZ ;  /* 0x0000001b0502723e */ /* 0x000fc600048070ff */
        /* <DEDUP_REMOVED lines=34> */
[----:B------:R-:W3:Y:S04]  /*5a790*/  LDL.LU R8, [R1+0x360] ;  /* 0x0003600001087983 */ /* 0x000ee80000300800 */
[----:B---3--:R0:W-:Y:S04]  /*5a7a0*/  STL [R1+0x2388], R8 ;  /* 0x0023880801007387 */ /* 0x0081e80000100800 */
[----:B0-----:R-:W3:Y:S04]  /*5a7b0*/  LDL.LU R8, [R1+0x348] ;  /* 0x0003480001087983 */ /* 0x001ee80000300800 */
        /* <DEDUP_REMOVED lines=31> */
[----:B0-----:R-:W2:Y:S04]  /*5a9b0*/  LDL.LU R8, [R1+0x248] ;  /* 0x0002480001087983 */ /* 0x001ea80000300800 */
[----:B------:R-:W3:Y:S04]  /*5a9c0*/  LDL.LU R4, [R1+0x364] ;  /* 0x0003640001047983 */ /* 0x000ee80000300800 */
[----:B------:R-:W4:Y:S04]  /*5a9d0*/  LDL.LU R23, [R1+0x368] ;  /* 0x0003680001177983 */ /* 0x000f280000300800 */
        /* <DEDUP_REMOVED lines=25> */
[----:B--2---:R-:W-:-:S03]  /*5ab70*/  F2FP.SATFINITE.E4M3.F32.PACK_AB_MERGE_C R0, R0, R8, RZ ;  /* 0x000000080000723e */ /* 0x004fc600048070ff */
[----:B------:R-:W2:Y:S04]  /*5ab80*/  LDL.LU R8, [R1+0x2408] ;  /* 0x0024080001087983 */ /* 0x000ea80000300800 */
[----:B------:R0:W-:Y:S04]  /*5ab90*/  STL [R1+0x12e4], R0 ;  /* 0x0012e40001007387 */ /* 0x0001e80000100800 */
[----:B0-----:R-:W2:Y:S02]  /*5aba0*/  LDL.LU R0, [R1+0x2404] ;  /* 0x0024040001007983 */ /* 0x001ea40000300800 */
[----:B--2---:R-:W-:-:S02]  /*5abb0*/  F2FP.SATFINITE.E4M3.F32.PACK_AB_MERGE_C R0, R0, R8, RZ ;  /* 0x000000080000723e */ /* 0x004fc400048070ff */
        /* <DEDUP_REMOVED lines=60> */
[----:B------:R-:W2:Y:S01]  /*5af80*/  LDL.LU R8, [R1+0x2388] ;  /* 0x0023880001087983 */ /* 0x000ea20000300800 */
[----:B----4-:R-:W-:-:S03]  /*5af90*/  F2FP.SATFINITE.E4M3.F32.PACK_AB_MERGE_C R6, R6, R23, RZ ;  /* 0x000000170606723e */ /* 0x010fc600048070ff */
[----:B------:R3:W-:Y:S02]  /*5afa0*/  STL [R1+0x129c], R0 ;  /* 0x00129c0001007387 */ /* 0x0007e40000100800 */
[----:B---3--:R-:W-:Y:S02]  /*5afb0*/  F2FP.SATFINITE.E4M3.F32.PACK_AB_MERGE_C R0, R29, R28, RZ ;  /* 0x0000001c1d00723e */ /* 0x008fe400048070ff */
[----:B--2---:R-:W-:-:S05]  /*5afc0*/  F2FP.SATFINITE.E4M3.F32.PACK_AB_MERGE_C R4, R4, R8, RZ ;  /* 0x000000080404723e */ /* 0x004fca00048070ff */
[----:B------:R0:W-:Y:S04]  /*5afd0*/  STL [R1+0x1298], R4 ;  /* 0x0012980401007387 */ /* 0x0001e80000100800 */
[----:B------:R-:W-:Y:S04]  /*5afe0*/  STL [R1+0x127c], R6 ;  /* 0x00127c0601007387 */ /* 0x000fe80000100800 */
[----:B------:R1:W-:Y:S01]  /*5aff0*/  STL [R1+0x1278], R0 ;  /* 0x0012780001007387 */ /* 0x0003e20000100800 */
[----:B0-----:R-:W-:Y:S02]  /*5b000*/  F2FP.SATFINITE.E4M3.F32.PACK_AB_MERGE_C R4, R7, R2, RZ ;  /* 0x000000020704723e */ /* 0x001fe400048070ff */
[----:B------:R-:W-:-:S02]  /*5b010*/  F2FP.SATFINITE.E4M3.F32.PACK_AB_MERGE_C R2, R9, R3, RZ ;  /* 0x000000030902723e */ /* 0x000fc400048070ff */
[----:B------:R-:W-:Y:S01]  /*5b020*/  F2FP.SATFINITE.E4M3.F32.PACK_AB_MERGE_C R3, R13, R12, RZ ;  /* 0x0000000c0d03723e */ /* 0x000fe200048070ff */
[----:B------:R-:W-:Y:S01]  /*5b030*/  STL [R1+0x1274], R4 ;  /* 0x0012740401007387 */ /* 0x000fe20000100800 */
[----:B-1----:R-:W-:-:S03]  /*5b040*/  F2FP.SATFINITE.E4M3.F32.PACK_AB_MERGE_C R0, R11, R10, RZ ;  /* 0x0000000a0b00723e */ /* 0x002fc600048070ff */
[----:B------:R0:W-:Y:S04]  /*5b050*/  STL [R1+0x1270], R2 ;  /* 0x0012700201007387 */ /* 0x0001e80000100800 */
[----:B------:R1:W-:Y:S01]  /*5b060*/  STL [R1+0x126c], R0 ;  /* 0x00126c0001007387 */ /* 0x0003e20000100800 */
[----:B0-----:R-:W-:-:S03]  /*5b070*/  F2FP.SATFINITE.E4M3.F32.PACK_AB_MERGE_C R2, R15, R14, RZ ;  /* 0x0000000e0f02723e */ /* 0x001fc600048070ff */
[----:B------:R0:W-:Y:S01]  /*5b080*/  STL [R1+0x1268], R3 ;  /* 0x0012680301007387 */ /* 0x0001e20000100800 */
[----:B-1----:R-:W-:-:S03]  /*5b090*/  F2FP.SATFINITE.E4M3.F32.PACK_AB_MERGE_C R0, R17, R16, RZ ;  /* 0x000000101100723e */ /* 0x002fc600048070ff */
[----:B------:R1:W-:Y:S04]  /*5b0a0*/  STL [R1+0x1264], R2 ;  /* 0x0012640201007387 */ /* 0x0003e80000100800 */
[----:B------:R2:W-:Y:S01]  /*5b0b0*/  STL [R1+0x1260], R0 ;  /* 0x0012600001007387 */ /* 0x0005e20000100800 */
[----:B0-----:R-:W-:Y:S02]  /*5b0c0*/  F2FP.SATFINITE.E4M3.F32.PACK_AB_MERGE_C R3, R19, R18, RZ ;  /* 0x000000121303723e */ /* 0x001fe400048070ff */
[----:B-1----:R-:W-:-:S03]  /*5b0d0*/  F2FP.SATFINITE.E4M3.F32.PACK_AB_MERGE_C R2, R21, R20, RZ ;  /* 0x000000141502723e */ /* 0x002fc600048070ff */
[----:B------:R-:W-:Y:S01]  /*5b0e0*/  STL [R1+0x125c], R3 ;  /* 0x00125c0301007387 */ /* 0x000fe20000100800 */
[----:B--2---:R-:W-:-:S03]  /*5b0f0*/  F2FP.SATFINITE.E4M3.F32.PACK_AB_MERGE_C R0, R24, R22, RZ ;  /* 0x000000161800723e */ /* 0x004fc600048070ff */
        /* <DEDUP_REMOVED lines=552> */
[----:B------:R1:W-:Y:S04]  /*5d380*/  STL [R1+0xffc], R0 ;  /* 0x000ffc0001007387 */ /* 0x0003e80000100800 */
[----:B------:R2:W-:Y:S01]  /*5d390*/  STL [R1+0x2cc], R3 ;  /* 0x0002cc0301007387 */ /* 0x0005e20000100800 */
[----:B0-----:R-:W-:Y:S02]  /*5d3a0*/  F2FP.SATFINITE.E4M3.F32.PACK_AB_MERGE_C R2, R15, R14, RZ ;  /* 0x0000000e0f02723e */ /* 0x001fe400048070ff */
[----:B-1----:R-:W-:-:S02]  /*5d3b0*/  F2FP.SATFINITE.E4M3.F32.PACK_AB_MERGE_C R0, R17, R16, RZ ;  /* 0x000000101100723e */ /* 0x002fc400048070ff */
[----:B--2---:R-:W-:Y:S01]  /*5d3c0*/  F2FP.SATFINITE.E4M3.F32.PACK_AB_MERGE_C R3, R19, R18, RZ ;  /* 0x000000121303723e */ /* 0x004fe200048070ff */
[----:B------:R-:W-:Y:S04]  /*5d3d0*/  STL [R1+0x2c8], R2 ;  /* 0x0002c80201007387 */ /* 0x000fe80000100800 */
[----:B------:R0:W-:Y:S04]  /*5d3e0*/  STL [R1+0x2018], R3 ;  /* 0x0020180301007387 */ /* 0x0001e80000100800 */
[----:B------:R1:W-:Y:S01]  /*5d3f0*/  STL [R1+0x26c], R0 ;  /* 0x00026c0001007387 */ /* 0x0003e20000100800 */
[----:B0-----:R-:W-:-:S02]  /*5d400*/  F2FP.SATFINITE.E4M3.F32.PACK_AB_MERGE_C R3, R24, R22, RZ ;  /* 0x000000161803723e */ /* 0x001fc400048070ff */
[----:B-1----:R-:W-:-:S05]  /*5d410*/  F2FP.SATFINITE.E4M3.F32.PACK_AB_MERGE_C R0, R21, R20, RZ ;  /* 0x000000141500723e */ /* 0x002fca00048070ff */
        /* <DEDUP_REMOVED lines=167> */
[----:B------:R3:W-:Y:S01]  /*5de90*/  STL [R1+0xe70], R3 ;  /* 0x000e700301007387 */ /* 0x0007e20000100800 */
[----:B----4-:R-:W-:Y:S02]  /*5dea0*/  F2FP.SATFINITE.E4M3.F32.PACK_AB_MERGE_C R2, R2, R29, RZ ;  /* 0x0000001d0202723e */ /* 0x010fe400048070ff */
[----:B---3--:R-:W-:Y:S02]  /*5deb0*/  F2FP.SATFINITE.E4M3.F32.PACK_AB_MERGE_C R3, R28, R6, RZ ;  /* 0x000000061c03723e */ /* 0x008fe400048070ff */
[----:B--2---:R-:W-:Y:S02]  /*5dec0*/  F2FP.SATFINITE.E4M3.F32.PACK_AB_MERGE_C R8, R8, R0, RZ ;  /* 0x000000000808723e */ /* 0x004fe400048070ff */
[----:B------:R-:W-:-:S03]  /*5ded0*/  F2FP.SATFINITE.E4M3.F32.PACK_AB_MERGE_C R0, R23, R4, RZ ;  /* 0x000000041700723e */ /* 0x000fc600048070ff */
[----:B------:R-:W-:Y:S04]  /*5dee0*/  STL [R1+0xe74], R8 ;  /* 0x000e740801007387 */ /* 0x000fe80000100800 */
        /* <DEDUP_REMOVED lines=9> */
[----:B------:R0:W-:Y:S01]  /*5df80*/  STL [R1+0xe40], R2 ;  /* 0x000e400201007387 */ /* 0x0001e20000100800 */
[----:B--2---:R-:W-:-:S03]  /*5df90*/  F2FP.SATFINITE.E4M3.F32.PACK_AB_MERGE_C R3, R17, R16, RZ ;  /* 0x000000101103723e */ /* 0x004fc600048070ff */
        /* <DEDUP_REMOVED lines=180> */
[----:B------:R1:W-:Y:S04]  /*5eae0*/  STL [R1+0x2a4], R3 ;  /* 0x0002a40301007387 */ /* 0x0003e80000100800 */
[----:B------:R2:W-:Y:S01]  /*5eaf0*/  STL [R1+0x2a0], R2 ;  /* 0x0002a00201007387 */ /* 0x0005e20000100800 */
[----:B0-----:R-:W-:-:S02]  /*5eb00*/  F2FP.SATFINITE.E4M3.F32.PACK_AB_MERGE_C R0, R9, R7, RZ ;  /* 0x000000070900723e */ /* 0x001fc400048070ff */
[----:B-1----:R-:W-:Y:S02]  /*5eb10*/  F2FP.SATFINITE.E4M3.F32.PACK_AB_MERGE_C R3, R11, R10, RZ ;  /* 0x0000000a0b03723e */ /* 0x002fe400048070ff */
[----:B--2---:R-:W-:Y:S01]  /*5eb20*/  F2FP.SATFINITE.E4M3.F32.PACK_AB_MERGE_C R2, R13, R12, RZ ;  /* 0x0000000c0d02723e */ /* 0x004fe200048070ff */
        /* <DEDUP_REMOVED lines=13> */
[----:B------:R-:W-:Y:S04]  /*5ec00*/  STL [R1+0x168], R3 ;  /* 0x0001680301007387 */ /* 0x000fe80000100800 */
[----:B------:R-:W2:Y:S04]  /*5ec10*/  LDL.LU R17, [R1+0xd24] ;  /* 0x000d240001117983 */ /* 0x000ea80000300800 */
[----:B------:R-:W-:Y:S04]  /*5ec20*/  STL [R1+0x134], R2 ;  /* 0x0001340201007387 */ /* 0x000fe80000100800 */
[----:B------:R-:W3:Y:S01]  /*5ec30*/  LDL.LU R14, [R1+0xd2c] ;  /* 0x000d2c00010e7983 */ /* 0x000ee20000300800 */
[----:B0-----:R-:W-:-:S05]  /*5ec40*/  F2FP.SATFINITE.E4M3.F32.PACK_AB_MERGE_C R0, R5, R27, RZ ;  /* 0x0000001b0500723e */ /* 0x001fca00048070ff */
[----:B------:R-:W-:Y:S04]  /*5ec50*/  STL [R1+0x140], R0 ;  /* 0x0001400001007387 */ /* 0x000fe80000100800 */
[----:B---3--:R0:W-:Y:S04]  /*5ec60*/  STL [R1+0x20f8], R14 ;  /* 0x0020f80e01007387 */ /* 0x0081e80000100800 */
        /* <DEDUP_REMOVED lines=24> */
[----:B------:R-:W4:Y:S04]  /*5edf0*/  LDL.LU R8, [R1+0xcc8] ;  /* 0x000cc80001087983 */ /* 0x000f280000300800 */
[----:B----4-:R0:W-:Y:S04]  /*5ee00*/  STL [R1+0x20a0], R8 ;  /* 0x0020a00801007387 */ /* 0x0101e80000100800 */
[----:B0-----:R-:W4:Y:S04]  /*5ee10*/  LDL.LU R8, [R1+0xcc0] ;  /* 0x000cc00001087983 */ /* 0x001f280000300800 */
        /* <DEDUP_REMOVED lines=17> */
[----:B0-----:R-:W4:Y:S01]  /*5ef30*/  LDL.LU R8, [R1+0xd18] ;  /* 0x000d180001087983 */ /* 0x001f220000300800 */
[----:B--2---:R-:W-:-:S03]  /*5ef40*/  F2FP.SATFINITE.E4M3.F32.PACK_AB_MERGE_C R17, R17, R14, RZ ;  /* 0x0000000e1111723e */ /* 0x004fc600048070ff */
        /* <DEDUP_REMOVED lines=27> */
[----:B------:R-:W3:Y:S04]  /*5f100*/  LDL.LU R14, [R1+0x20f8] ;  /* 0x0020f800010e7983 */ /* 0x000ee80000300800 */
[----:B------:R0:W-:Y:S04]  /*5f110*/  STL [R1+0x204c], R17 ;  /* 0x00204c1101007387 */ /* 0x0001e80000100800 */
[----:B0-----:R-:W4:Y:S01]  /*5f120*/  LDL.LU R17, [R1+0xcbc] ;  /* 0x000cbc0001117983 */ /* 0x001f220000300800 */
[----:B---3--:R-:W-:-:S03]  /*5f130*/  F2FP.SATFINITE.E4M3.F32.PACK_AB_MERGE_C R14, R14, R0, RZ ;  /* 0x000000000e0e723e */ /* 0x008fc600048070ff */
[----:B------:R-:W2:Y:S04]  /*5f140*/  LDL.LU R0, [R1+0x20f4] ;  /* 0x0020f40001007983 */ /* 0x000ea80000300800 */
[----:B------:R0:W-:Y:S04]  /*5f150*/  STL [R1+0x2050], R14 ;  /* 0x0020500e01007387 */ /* 0x0001e80000100800 */
[----:B0-----:R-:W3:Y:S01]  /*5f160*/  LDL.LU R14, [R1+0xcb8] ;  /* 0x000cb800010e7983 */ /* 0x001ee20000300800 */
        /* <DEDUP_REMOVED lines=43> */
[----:B----4-:R-:W-:-:S03]  /*5f420*/  F2FP.SATFINITE.E4M3.F32.PACK_AB_MERGE_C R28, R28, R23, RZ ;  /* 0x000000171c1c723e */ /* 0x010fc600048070ff */
[----:B0-----:R-:W4:Y:S01]  /*5f430*/  LDL.LU R0, [R1+0x209c] ;  /* 0x00209c0001007983 */ /* 0x001f220000300800 */
[----:B---3--:R-:W-:Y:S02]  /*5f440*/  F2FP.SATFINITE.E4M3.F32.PACK_AB_MERGE_C R14, R17, R14, RZ ;  /* 0x0000000e110e723e */ /* 0x008fe400048070ff */
[----:B------:R-:W-:Y:S02]  /*5f450*/  F2FP.SATFINITE.E4M3.F32.PACK_AB_MERGE_C R3, R6, R3, RZ ;  /* 0x000000030603723e */ /* 0x000fe400048070ff */
[----:B--2---:R-:W-:Y:S02]  /*5f460*/  F2FP.SATFINITE.E4M3.F32.PACK_AB_MERGE_C R4, R4, R8, RZ ;  /* 0x000000080404723e */ /* 0x004fe400048070ff */
[----:B------:R-:W2:Y:S04]  /*5f470*/  LDL.LU R8, [R1+0x2098] ;  /* 0x0020980001087983 */ /* 0x000ea80000300800 */
[----:B------:R0:W-:Y:S04]  /*5f480*/  STL [R1+0xcc0], R4 ;  /* 0x000cc00401007387 */ /* 0x0001e80000100800 */
[----:B0-----:R-:W3:Y:S04]  /*5f490*/  LDL.LU R4, [R1+0x2094] ;  /* 0x0020940001047983 */ /* 0x001ee80000300800 */
[----:B------:R-:W4:Y:S04]  /*5f4a0*/  LDL.LU R23, [R1+0x2090] ;  /* 0x0020900001177983 */ /* 0x000f280000300800 */
[----:B------:R0:W-:Y:S04]  /*5f4b0*/  STL [R1+0xcb4], R28 ;  /* 0x000cb41c01007387 */ /* 0x0001e80000100800 */
[----:B0-----:R-:W2:Y:S01]  /*5f4c0*/  LDL.LU R28, [R1+0x208c] ;  /* 0x00208c00011c7983 */ /* 0x001ea20000300800 */
[----:B------:R-:W-:-:S02]  /*5f4d0*/  F2FP.SATFINITE.E4M3.F32.PACK_AB_MERGE_C R2, R2, R29, RZ ;  /* 0x0000001d0202723e */ /* 0x000fc400048070ff */
[----:B------:R-:W-:Y:S01]  /*5f4e0*/  F2FP.SATFINITE.E4M3.F32.PACK_AB_MERGE_C R6, R9, R7, RZ ;  /* 0x000000070906723e */ /* 0x000fe200048070ff */
[----:B------:R-:W-:Y:S04]  /*5f4f0*/  STL [R1+0xd08], R14 ;  /* 0x000d080e01007387 */ /* 0x000fe80000100800 */
[----:B------:R0:W-:Y:S04]  /*5f500*/  STL [R1+0xcb0], R3 ;  /* 0x000cb00301007387 */ /* 0x0001e80000100800 */
[----:B------:R1:W-:Y:S01]  /*5f510*/  STL [R1+0xca4], R2 ;  /* 0x000ca40201007387 */ /* 0x0003e20000100800 */
[----:B------:R-:W-:-:S02]  /*5f520*/  F2FP.SATFINITE.E4M3.F32.PACK_AB_MERGE_C R7, R16, R15, RZ ;  /* 0x0000000f1007723e */ /* 0x000fc400048070ff */
[----:B0-----:R-:W-:Y:S01]  /*5f530*/  F2FP.SATFINITE.E4M3.F32.PACK_AB_MERGE_C R3, R11, R10, RZ ;  /* 0x0000000a0b03723e */ /* 0x001fe200048070ff */
[----:B-1----:R-:W3:Y:S04]  /*5f540*/  LDL.LU R2, [R1+0x28] ;  /* 0x0000280001027983 */ /* 0x002ee80000300800 */
[----:B------:R0:W-:Y:S04]  /*5f550*/  STL [R1+0xca0], R6 ;  /* 0x000ca00601007387 */ /* 0x0001e80000100800 */
[----:B------:R1:W-:Y:S01]  /*5f560*/  STL [R1+0xd0c], R3 ;  /* 0x000d0c0301007387 */ /* 0x0003e20000100800 */
[----:B0-----:R-:W-:-:S02]  /*5f570*/  F2FP.SATFINITE.E4M3.F32.PACK_AB_MERGE_C R6, R13, R12, RZ ;  /* 0x0000000c0d06723e */ /* 0x001fc400048070ff */
[----:B-1----:R-:W-:-:S03]  /*5f580*/  F2FP.SATFINITE.E4M3.F32.PACK_AB_MERGE_C R3, R19, R18, RZ ;  /* 0x000000121303723e */ /* 0x002fc600048070ff */
[----:B------:R0:W-:Y:S04]  /*5f590*/  STL [R1+0xc94], R6 ;  /* 0x000c940601007387 */ /* 0x0001e80000100800 */
[----:B------:R1:W-:Y:S04]  /*5f5a0*/  STL [R1+0xc90], R7 ;  /* 0x000c900701007387 */ /* 0x0003e80000100800 */
[----:B------:R1:W-:Y:S01]  /*5f5b0*/  STL [R1+0xc8c], R3 ;  /* 0x000c8c0301007387 */ /* 0x0003e20000100800 */
[----:B0-----:R-:W-:Y:S02]  /*5f5c0*/  F2FP.SATFINITE.E4M3.F32.PACK_AB_MERGE_C R6, R21, R20, RZ ;  /* 0x000000141506723e */ /* 0x001fe400048070ff */
[----:B-1----:R-:W-:-:S02]  /*5f5d0*/  F2FP.SATFINITE.E4M3.F32.PACK_AB_MERGE_C R7, R24, R22, RZ ;  /* 0x000000161807723e */ /* 0x002fc400048070ff */
[----:B------:R-:W-:Y:S01]  /*5f5e0*/  F2FP.SATFINITE.E4M3.F32.PACK_AB_MERGE_C R3, R26, R25, RZ ;  /* 0x000000191a03723e */ /* 0x000fe200048070ff */
[----:B------:R-:W-:Y:S04]  /*5f5f0*/  STL [R1+0xd18], R6 ;  /* 0x000d180601007387 */ /* 0x000fe80000100800 */
[----:B------:R-:W-:Y:S04]  /*5f600*/  STL [R1+0xc88], R7 ;  /* 0x000c880701007387 */ /* 0x000fe80000100800 */
[----:B--2---:R-:W-:Y:S04]  /*5f610*/  STL [R1+0x2014], R28 ;  /* 0x0020141c01007387 */ /* 0x004fe80000100800 */
[----:B------:R0:W-:Y:S04]  /*5f620*/  STL [R1+0xc84], R3 ;  /* 0x000c840301007387 */ /* 0x0001e80000100800 */
[----:B------:R-:W2:Y:S04]  /*5f630*/  LDL.LU R9, [R1+0xc58] ;  /* 0x000c580001097983 */ /* 0x000ea80000300800 */
[----:B------:R-:W2:Y:S01]  /*5f640*/  LDL.LU R10, [R1+0xc5c] ;  /* 0x000c5c00010a7983 */ /* 0x000ea20000300800 */
[----:B0-----:R-:W-:-:S05]  /*5f650*/  F2FP.SATFINITE.E4M3.F32.PACK_AB_MERGE_C R3, R5, R27, RZ ;  /* 0x0000001b0503723e */ /* 0x001fca00048070ff */
[----:B------:R2:W-:Y:S04]  /*5f660*/  STL [R1+0xc80], R3 ;  /* 0x000c800301007387 */ /* 0x0005e80000100800 */
[----:B------:R-:W2:Y:S04]  /*5f670*/  LDL.LU R16, [R1+0xc40] ;  /* 0x000c400001107983 */ /* 0x000ea80000300800 */
[----:B------:R-:W2:Y:S04]  /*5f680*/  LDL.LU R20, [R1+0xc44] ;  /* 0x000c440001147983 */ /* 0x000ea80000300800 */
[----:B------:R-:W2:Y:S04]  /*5f690*/  LDL.LU R21, [R1+0xc48] ;  /* 0x000c480001157983 */ /* 0x000ea80000300800 */
[----:B------:R-:W2:Y:S04]  /*5f6a0*/  LDL.LU R24, [R1+0xc4c] ;  /* 0x000c4c0001187983 */ /* 0x000ea80000300800 */
[----:B------:R-:W2:Y:S04]  /*5f6b0*/  LDL.LU R25, [R1+0xc30] ;  /* 0x000c300001197983 */ /* 0x000ea80000300800 */
[----:B------:R-:W2:Y:S04]  /*5f6c0*/  LDL.LU R26, [R1+0xc34] ;  /* 0x000c3400011a7983 */ /* 0x000ea80000300800 */
[----:B------:R-:W2:Y:S04]  /*5f6d0*/  LDL.LU R27, [R1+0xc38] ;  /* 0x000c3800011b7983 */ /* 0x000ea80000300800 */
[----:B------:R-:W2:Y:S01]  /*5f6e0*/  LDL.LU R5, [R1+0xc3c] ;  /* 0x000c3c0001057983 */ /* 0x000ea20000300800 */
[----:B------:R-:W-:-:S03]  /*5f6f0*/  VIADD R6, R28, 0x125 ;  /* 0x000001251c067836 */ /* 0x000fc60000000000 */
[----:B------:R-:W2:Y:S04]  /*5f700*/  LDL.LU R11, [R1+0xc20] ;  /* 0x000c2000010b7983 */ /* 0x000ea80000300800 */
[----:B------:R-:W2:Y:S04]  /*5f710*/  LDL.LU R12, [R1+0xc24] ;  /* 0x000c2400010c7983 */ /* 0x000ea80000300800 */
[----:B------:R-:W2:Y:S04]  /*5f720*/  LDL.LU R13, [R1+0xc28] ;  /* 0x000c2800010d7983 */ /* 0x000ea80000300800 */
[----:B------:R-:W2:Y:S01]  /*5f730*/  LDL.LU R15, [R1+0xc2c] ;  /* 0x000c2c00010f7983 */ /* 0x000ea20000300800 */
[----:B------:R-:W-:-:S03]  /*5f740*/  ISETP.GE.AND P0, PT, R6, UR50, PT ;  /* 0x0000003206007c0c */ /* 0x000fc6000bf06270 */
[----:B------:R-:W2:Y:S04]  /*5f750*/  LDL.LU R18, [R1+0xc10] ;  /* 0x000c100001127983 */ /* 0x000ea80000300800 */
[----:B------:R-:W2:Y:S04]  /*5f760*/  LDL.LU R19, [R1+0xc14] ;  /* 0x000c140001137983 */ /* 0x000ea80000300800 */
[----:B------:R-:W2:Y:S01]  /*5f770*/  LDL.LU R22, [R1+0xc18] ;  /* 0x000c180001167983 */ /* 0x000ea20000300800 */
[----:B----4-:R-:W-:Y:S02]  /*5f780*/  ISETP.LT.AND P1, PT, R23, UR8, !P0 ;  /* 0x0000000817007c0c */ /* 0x010fe4000c721270 */
[----:B---3--:R-:W-:Y:S01]  /*5f790*/  ISETP.LT.AND P0, PT, R4, UR6, !P0 ;  /* 0x0000000604007c0c */ /* 0x008fe2000c701270 */
[----:B------:R-:W3:Y:S01]  /*5f7a0*/  LDL.LU R23, [R1+0xc1c] ;  /* 0x000c1c0001177983 */ /* 0x000ee20000300800 */
[----:B------:R-:W-:-:S02]  /*5f7b0*/  LOP3.LUT R8, R8, 0xfffffffe, RZ, 0xc0, !PT ;  /* 0xfffffffe08087812 */ /* 0x000fc400078ec0ff */
[----:B------:R-:W-:Y:S01]  /*5f7c0*/  LOP3.LUT R2, R2, 0x7fffffff, RZ, 0xc0, !PT ;  /* 0x7fffffff02027812 */ /* 0x000fe200078ec0ff */
[----:B------:R-:W-:Y:S01]  /*5f7d0*/  STL [R1+0x201c], R4 ;  /* 0x00201c0401007387 */ /* 0x000fe20000100800 */
[----:B------:R-:W-:Y:S01]  /*5f7e0*/  ULDC UR6, c[0x0][0x248] ;  /* 0x0000920000067ab9 */ /* 0x000fe20000000800 */
[----:B------:R-:W-:Y:S01]  /*5f7f0*/  ULDC UR8, c[0x0][0x228] ;  /* 0x00008a0000087ab9 */ /* 0x000fe20000000800 */
[----:B------:R-:W-:-:S03]  /*5f800*/  ULDC UR50, c[0x0][0x228] ;  /* 0x00008a0000327ab9 */ /* 0x000fc60000000800 */
[----:B------:R-:W-:Y:S02]  /*5f810*/  @P1 LOP3.LUT R8, R8, 0x1, RZ, 0xfc, !PT ;  /* 0x0000000108081812 */ /* 0x000fe400078efcff */
[----:B------:R-:W-:Y:S01]  /*5f820*/  @P0 LOP3.LUT R2, R2, 0x80000000, RZ, 0xfc, !PT ;  /* 0x8000000002020812 */ /* 0x000fe200078efcff */
[----:B------:R-:W-:Y:S01]  /*5f830*/  VIADD R0, R0, UR6 ;  /* 0x0000000600007c36 */ /* 0x000fe20008000000 */
[----:B------:R-:W-:Y:S01]  /*5f840*/  ULDC UR6, c[0x0][0x248] ;  /* 0x0000920000067ab9 */ /* 0x000fe20000000800 */
[----:B------:R-:W-:Y:S01]  /*5f850*/  STL [R1+0x2c], R8 ;  /* 0x00002c0801007387 */ /* 0x000fe20000100800 */
[----:B--2---:R-:W-:-:S05]  /*5f860*/  F2FP.SATFINITE.E4M3.F32.PACK_AB_MERGE_C R3, R10, R9, RZ ;  /* 0x000000090a03723e */ /* 0x004fca00048070ff */
[----:B------:R0:W-:Y:S04]  /*5f870*/  STL [R1+0xd1c], R3 ;  /* 0x000d1c0301007387 */ /* 0x0001e80000100800 */
[----:B------:R1:W-:Y:S01]  /*5f880*/  STL [R1+0x2020], R2 ;  /* 0x0020200201007387 */ /* 0x0003e20000100800 */
[----:B0-----:R-:W-:Y:S02]  /*5f890*/  F2FP.SATFINITE.E4M3.F32.PACK_AB_MERGE_C R3, R20, R16, RZ ;  /* 0x000000101403723e */ /* 0x001fe400048070ff */
[----:B-1----:R-:W-:-:S03]  /*5f8a0*/  F2FP.SATFINITE.E4M3.F32.PACK_AB_MERGE_C R2, R24, R21, RZ ;  /* 0x000000151802723e */ /* 0x002fc600048070ff */
[----:B------:R0:W-:Y:S04]  /*5f8b0*/  STL [R1+0xc7c], R3 ;  /* 0x000c7c0301007387 */ /* 0x0001e80000100800 */
[----:B------:R1:W-:Y:S04]  /*5f8c0*/  STL [R1+0x480], R0 ;  /* 0x0004800001007387 */ /* 0x0003e80000100800 */
[----:B------:R2:W-:Y:S01]  /*5f8d0*/  STL [R1+0xc78], R2 ;  /* 0x000c780201007387 */ /* 0x0005e20000100800 */
[----:B0-----:R-:W-:Y:S01]  /*5f8e0*/  F2FP.SATFINITE.E4M3.F32.PACK_AB_MERGE_C R3, R26, R25, RZ ;  /* 0x000000191a03723e */ /* 0x001fe200048070ff */
[----:B-1----:R-:W-:Y:S01]  /*5f8f0*/  VIADD R0, R0, UR6 ;  /* 0x0000000600007c36 */ /* 0x002fe20008000000 */
[----:B--2---:R-:W-:Y:S01]  /*5f900*/  F2FP.SATFINITE.E4M3.F32.PACK_AB_MERGE_C R2, R5, R27, RZ ;  /* 0x0000001b0502723e */ /* 0x004fe200048070ff */
[----:B------:R-:W-:-:S02]  /*5f910*/  ULDC UR6, c[0x0][0x248] ;  /* 0x0000920000067ab9 */ /* 0x000fc40000000800 */
[----:B------:R-:W-:Y:S04]  /*5f920*/  STL [R1+0xc74], R3 ;  /* 0x000c740301007387 */ /* 0x000fe80000100800 */
[----:B------:R0:W-:Y:S04]  /*5f930*/  STL [R1+0x484], R0 ;  /* 0x0004840001007387 */ /* 0x0001e80000100800 */
[----:B------:R1:W-:Y:S04]  /*5f940*/  STL [R1+0xd20], R2 ;  /* 0x000d200201007387 */ /* 0x0003e80000100800 */
[----:B------:R-:W2:Y:S04]  /*5f950*/  LDL.LU R14, [R1+0xc00] ;  /* 0x000c0000010e7983 */ /* 0x000ea80000300800 */
[----:B------:R-:W2:Y:S04]  /*5f960*/  LDL.LU R17, [R1+0xc04] ;  /* 0x000c040001117983 */ /* 0x000ea80000300800 */
[----:B------:R-:W4:Y:S01]  /*5f970*/  LDL.LU R16, [R1+0xc08] ;  /* 0x000c080001107983 */ /* 0x000f220000300800 */
[----:B0-----:R-:W-:Y:S01]  /*5f980*/  VIADD R0, R0, UR6 ;  /* 0x0000000600007c36 */ /* 0x001fe20008000000 */
[----:B------:R-:W-:-:S02]  /*5f990*/  F2FP.SATFINITE.E4M3.F32.PACK_AB_MERGE_C R3, R12, R11, RZ ;  /* 0x0000000b0c03723e */ /* 0x000fc400048070ff */
[----:B-1----:R-:W-:Y:S01]  /*5f9a0*/  F2FP.SATFINITE.E4M3.F32.PACK_AB_MERGE_C R2, R15, R13, RZ ;  /* 0x0000000d0f02723e */ /* 0x002fe200048070ff */
[----:B------:R-:W-:Y:S01]  /*5f9b0*/  ULDC UR6, c[0x0][0x248] ;  /* 0x0000920000067ab9 */ /* 0x000fe20000000800 */
[----:B------:R0:W-:Y:S04]  /*5f9c0*/  STL [R1+0x488], R0 ;  /* 0x0004880001007387 */ /* 0x0001e80000100800 */
[----:B------:R-:W4:Y:S04]  /*5f9d0*/  LDL.LU R20, [R1+0xc0c] ;  /* 0x000c0c0001147983 */ /* 0x000f280000300800 */
[----:B------:R-:W4:Y:S04]  /*5f9e0*/  LDL.LU R21, [R1+0xbf0] ;  /* 0x000bf00001157983 */ /* 0x000f280000300800 */
[----:B------:R-:W4:Y:S04]  /*5f9f0*/  LDL.LU R24, [R1+0xbf4] ;  /* 0x000bf40001187983 */ /* 0x000f280000300800 */
[----:B------:R-:W4:Y:S04]  /*5fa00*/  LDL.LU R25, [R1+0xbf8] ;  /* 0x000bf80001197983 */ /* 0x000f280000300800 */
[----:B------:R-:W4:Y:S04]  /*5fa10*/  LDL.LU R26, [R1+0xbfc] ;  /* 0x000bfc00011a7983 */ /* 0x000f280000300800 */
[----:B------:R-:W4:Y:S04]  /*5fa20*/  LDL.LU R27, [R1+0xbe0] ;  /* 0x000be000011b7983 */ /* 0x000f280000300800 */
[----:B------:R-:W4:Y:S04]  /*5fa30*/  LDL.LU R5, [R1+0xbe4] ;  /* 0x000be40001057983 */ /* 0x000f280000300800 */
[----:B------:R1:W-:Y:S01]  /*5fa40*/  STL [R1+0xc6c], R3 ;  /* 0x000c6c0301007387 */ /* 0x0003e20000100800 */
[----:B0-----:R-:W-:-:S03]  /*5fa50*/  VIADD R0, R0, UR6 ;  /* 0x0000000600007c36 */ /* 0x001fc60008000000 */
[----:B------:R3:W-:Y:S01]  /*5fa60*/  STL [R1+0xc58], R2 ;  /* 0x000c580201007387 */ /* 0x0007e20000100800 */
[----:B------:R-:W-:Y:S01]  /*5fa70*/  ULDC UR6, c[0x0][0x248] ;  /* 0x0000920000067ab9 */ /* 0x000fe20000000800 */
[----:B-1----:R-:W-:Y:S02]  /*5fa80*/  F2FP.SATFINITE.E4M3.F32.PACK_AB_MERGE_C R3, R19, R18, RZ ;  /* 0x000000121303723e */ /* 0x002fe400048070ff */
[----:B---3--:R-:W-:-:S03]  /*5fa90*/  F2FP.SATFINITE.E4M3.F32.PACK_AB_MERGE_C R2, R23, R22, RZ ;  /* 0x000000161702723e */ /* 0x008fc600048070ff */
[----:B------:R0:W-:Y:S04]  /*5faa0*/  STL [R1+0xc38], R3 ;  /* 0x000c380301007387 */ /* 0x0001e80000100800 */
[----:B------:R1:W-:Y:S04]  /*5fab0*/  STL [R1+0x48c], R0 ;  /* 0x00048c0001007387 */ /* 0x0003e80000100800 */
[----:B------:R-:W-:Y:S04]  /*5fac0*/  STL [R1+0xd24], R2 ;  /* 0x000d240201007387 */ /* 0x000fe80000100800 */
[----:B0-----:R-:W3:Y:S01]  /*5fad0*/  LDL.LU R3, [R1+0xbe8] ;  /* 0x000be80001037983 */ /* 0x001ee20000300800 */
[----:B-1----:R-:W-:-:S03]  /*5fae0*/  VIADD R0, R0, UR6 ;  /* 0x0000000600007c36 */ /* 0x002fc60008000000 */
[----:B------:R-:W3:Y:S04]  /*5faf0*/  LDL.LU R29, [R1+0xbec] ;  /* 0x000bec00011d7983 */ /* 0x000ee80000300800 */
[----:B------:R-:W3:Y:S01]  /*5fb00*/  LDL.LU R7, [R1+0xbd0] ;  /* 0x000bd00001077983 */ /* 0x000ee20000300800 */
[----:B------:R-:W-:-:S03]  /*5fb10*/  ULDC UR6, c[0x0][0x248] ;  /* 0x0000920000067ab9 */ /* 0x000fc60000000800 */
[----:B------:R0:W-:Y:S04]  /*5fb20*/  STL [R1+0x4a0], R0 ;  /* 0x0004a00001007387 */ /* 0x0001e80000100800 */
        /* <DEDUP_REMOVED lines=11> */
[----:B0-----:R-:W-:Y:S01]  /*5fbe0*/  VIADD R0, R0, UR6 ;  /* 0x0000000600007c36 */ /* 0x001fe20008000000 */
[----:B------:R-:W-:Y:S01]  /*5fbf0*/  ULDC UR6, c[0x0][0x248] ;  /* 0x0000920000067ab9 */ /* 0x000fe20000000800 */
[----:B--2---:R-:W-:-:S05]  /*5fc00*/  F2FP.SATFINITE.E4M3.F32.PACK_AB_MERGE_C R4, R17, R14, RZ ;  /* 0x0000000e1104723e */ /* 0x004fca00048070ff */
[----:B------:R0:W-:Y:S01]  /*5fc10*/  STL [R1+0xc04], R4 ;  /* 0x000c040401007387 */ /* 0x0001e20000100800 */
[----:B----4-:R-:W-:Y:S02]  /*5fc20*/  F2FP.SATFINITE.E4M3.F32.PACK_AB_MERGE_C R2, R20, R16, RZ ;  /* 0x000000101402723e */ /* 0x010fe400048070ff */
[----:B0-----:R-:W-:-:S03]  /*5fc30*/  F2FP.SATFINITE.E4M3.F32.PACK_AB_MERGE_C R4, R24, R21, RZ ;  /* 0x000000151804723e */ /* 0x001fc600048070ff */
[----:B------:R0:W-:Y:S04]  /*5fc40*/  STL [R1+0xc00], R2 ;  /* 0x000c000201007387 */ /* 0x0001e80000100800 */
[----:B------:R-:W-:Y:S04]  /*5fc50*/  STL [R1+0x448], R4 ;  /* 0x0004480401007387 */ /* 0x000fe80000100800 */
[----:B------:R1:W-:Y:S01]  /*5fc60*/  STL [R1+0x4a4], R0 ;  /* 0x0004a40001007387 */ /* 0x0003e20000100800 */
[----:B0-----:R-:W-:-:S05]  /*5fc70*/  F2FP.SATFINITE.E4M3.F32.PACK_AB_MERGE_C R2, R26, R25, RZ ;  /* 0x000000191a02723e */ /* 0x001fca00048070ff */
[----:B------:R0:W-:Y:S04]  /*5fc80*/  STL [R1+0xd28], R2 ;  /* 0x000d280201007387 */ /* 0x0001e80000100800 */
[----:B------:R-:W2:Y:S04]  /*5fc90*/  LDL.LU R24, [R1+0xba0] ;  /* 0x000ba00001187983 */ /* 0x000ea80000300800 */
[----:B------:R-:W2:Y:S01]  /*5fca0*/  LDL.LU R25, [R1+0xba4] ;  /* 0x000ba40001197983 */ /* 0x000ea20000300800 */
[----:B-1----:R-:W-:Y:S01]  /*5fcb0*/  VIADD R0, R0, UR6 ;  /* 0x0000000600007c36 */ /* 0x002fe20008000000 */
[----:B------:R-:W-:Y:S01]  /*5fcc0*/  ULDC UR6, c[0x0][0x248] ;  /* 0x0000920000067ab9 */ /* 0x000fe20000000800 */
[----:B0-----:R-:W-:-:S05]  /*5fcd0*/  F2FP.SATFINITE.E4M3.F32.PACK_AB_MERGE_C R2, R5, R27, RZ ;  /* 0x0000001b0502723e */ /* 0x001fca00048070ff */
[----:B------:R3:W-:Y:S04]  /*5fce0*/  STL [R1+0x400], R2 ;  /* 0x0004000201007387 */ /* 0x0007e80000100800 */
[----:B------:R0:W-:Y:S04]  /*5fcf0*/  STL [R1+0x4a8], R0 ;  /* 0x0004a80001007387 */ /* 0x0001e80000100800 */
[----:B------:R-:W4:Y:S04]  /*5fd00*/  LDL.LU R16, [R1+0xba8] ;  /* 0x000ba80001107983 */ /* 0x000f280000300800 */
[----:B------:R-:W4:Y:S04]  /*5fd10*/  LDL.LU R20, [R1+0xbac] ;  /* 0x000bac0001147983 */ /* 0x000f280000300800 */
[----:B------:R-:W4:Y:S04]  /*5fd20*/  LDL.LU R21, [R1+0xb90] ;  /* 0x000b900001157983 */ /* 0x000f280000300800 */
[----:B------:R-:W4:Y:S04]  /*5fd30*/  LDL.LU R26, [R1+0xb94] ;  /* 0x000b9400011a7983 */ /* 0x000f280000300800 */
[----:B------:R-:W4:Y:S04]  /*5fd40*/  LDL.LU R27, [R1+0xb98] ;  /* 0x000b9800011b7983 */ /* 0x000f280000300800 */
[----:B------:R-:W4:Y:S01]  /*5fd50*/  LDL.LU R5, [R1+0xb9c] ;  /* 0x000b9c0001057983 */ /* 0x000f220000300800 */
[----:B---3--:R-:W-:-:S02]  /*5fd60*/  F2FP.SATFINITE.E4M3.F32.PACK_AB_MERGE_C R2, R29, R3, RZ ;  /* 0x000000031d02723e */ /* 0x008fc400048070ff */
[----:B------:R-:W-:Y:S01]  /*5fd70*/  F2FP.SATFINITE.E4M3.F32.PACK_AB_MERGE_C R3, R8, R7, RZ ;  /* 0x000000070803723e */ /* 0x000fe200048070ff */
[----:B0-----:R-:W-:Y:S01]  /*5fd80*/  VIADD R0, R0, UR6 ;  /* 0x0000000600007c36 */ /* 0x001fe20008000000 */
[----:B------:R-:W-:Y:S01]  /*5fd90*/  ULDC UR6, c[0x0][0x248] ;  /* 0x0000920000067ab9 */ /* 0x000fe20000000800 */
[----:B------:R0:W-:Y:S04]  /*5fda0*/  STL [R1+0x3ec], R2 ;  /* 0x0003ec0201007387 */ /* 0x0001e80000100800 */
[----:B------:R1:W-:Y:S04]  /*5fdb0*/  STL [R1+0x384], R3 ;  /* 0x0003840301007387 */ /* 0x0003e80000100800 */
[----:B------:R3:W-:Y:S01]  /*5fdc0*/  STL [R1+0x4ac], R0 ;  /* 0x0004ac0001007387 */ /* 0x0007e20000100800 */
[----:B0-----:R-:W-:-:S02]  /*5fdd0*/  F2FP.SATFINITE.E4M3.F32.PACK_AB_MERGE_C R2, R10, R9, RZ ;  /* 0x000000090a02723e */ /* 0x001fc400048070ff */
[----:B-1----:R-:W-:Y:S01]  /*5fde0*/  F2FP.SATFINITE.E4M3.F32.PACK_AB_MERGE_C R3, R12, R11, RZ ;  /* 0x0000000b0c03723e */ /* 0x002fe200048070ff */
[----:B---3--:R-:W-:Y:S01]  /*5fdf0*/  VIADD R0, R0, UR6 ;  /* 0x0000000600007c36 */ /* 0x008fe20008000000 */
        /* <DEDUP_REMOVED lines=9> */
[----:B------:R-:W-:Y:S04]  /*5fe90*/  STL [R1+0x2c0], R3 ;  /* 0x0002c00301007387 */ /* 0x000fe80000100800 */
[----:B------:R1:W-:Y:S01]  /*5fea0*/  STL [R1+0x4c4], R0 ;  /* 0x0004c40001007387 */ /* 0x0003e20000100800 */
[----:B0-----:R-:W-:Y:S01]  /*5feb0*/  F2FP.SATFINITE.E4M3.F32.PACK_AB_MERGE_C R2, R23, R22, RZ ;  /* 0x000000161702723e */ /* 0x001fe200048070ff */
[----:B-1----:R-:W-:Y:S01]  /*5fec0*/  VIADD R0, R0, UR6 ;  /* 0x0000000600007c36 */ /* 0x002fe20008000000 */
[----:B------:R-:W-:-:S03]  /*5fed0*/  ULDC UR6, c[0x0][0x248] ;  /* 0x0000920000067ab9 */ /* 0x000fc60000000800 */
[----:B------:R2:W-:Y:S04]  /*5fee0*/  STL [R1+0xd30], R2 ;  /* 0x000d300201007387 */ /* 0x0005e80000100800 */
[----:B------:R-:W3:Y:S04]  /*5fef0*/  LDL.LU R14, [R1+0xb80] ;  /* 0x000b8000010e7983 */ /* 0x000ee80000300800 */
[----:B------:R-:W3:Y:S04]  /*5ff00*/  LDL.LU R17, [R1+0xb84] ;  /* 0x000b840001117983 */ /* 0x000ee80000300800 */
[----:B------:R-:W3:Y:S04]  /*5ff10*/  LDL.LU R3, [R1+0xb88] ;  /* 0x000b880001037983 */ /* 0x000ee80000300800 */
[----:B------:R0:W-:Y:S04]  /*5ff20*/  STL [R1+0x4c8], R0 ;  /* 0x0004c80001007387 */ /* 0x0001e80000100800 */
[----:B------:R-:W3:Y:S04]  /*5ff30*/  LDL.LU R29, [R1+0xb8c] ;  /* 0x000b8c00011d7983 */ /* 0x000ee80000300800 */
[----:B------:R-:W3:Y:S04]  /*5ff40*/  LDL.LU R18, [R1+0xb70] ;  /* 0x000b700001127983 */ /* 0x000ee80000300800 */
[----:B------:R-:W3:Y:S04]  /*5ff50*/  LDL.LU R19, [R1+0xb74] ;  /* 0x000b740001137983 */ /* 0x000ee80000300800 */
[----:B------:R-:W3:Y:S04]  /*5ff60*/  LDL.LU R22, [R1+0xb78] ;  /* 0x000b780001167983 */ /* 0x000ee80000300800 */
[----:B------:R-:W3:Y:S01]  /*5ff70*/  LDL.LU R23, [R1+0xb7c] ;  /* 0x000b7c0001177983 */ /* 0x000ee20000300800 */
[----:B--2---:R-:W-:-:S03]  /*5ff80*/  F2FP.SATFINITE.E4M3.F32.PACK_AB_MERGE_C R2, R25, R24, RZ ;  /* 0x000000181902723e */ /* 0x004fc600048070ff */
[----:B------:R-:W2:Y:S04]  /*5ff90*/  LDL.LU R24, [R1+0xb60] ;  /* 0x000b600001187983 */ /* 0x000ea80000300800 */
[----:B------:R-:W2:Y:S04]  /*5ffa0*/  LDL.LU R25, [R1+0xb64] ;  /* 0x000b640001197983 */ /* 0x000ea80000300800 */
[----:B------:R4:W-:Y:S01]  /*5ffb0*/  STL [R1+0x268], R2 ;  /* 0x0002680201007387 */ /* 0x0009e20000100800 */
[----:B0-----:R-:W-:Y:S01]  /*5ffc0*/  VIADD R0, R0, UR6 ;  /* 0x0000000600007c36 */ /* 0x001fe20008000000 */
[----:B------:R-:W-:Y:S01]  /*5ffd0*/  ULDC UR6, c[0x0][0x248] ;  /* 0x0000920000067ab9 */ /* 0x000fe20000000800 */
[----:B----4-:R-:W-:-:S02]  /*5ffe0*/  F2FP.SATFINITE.E4M3.F32.PACK_AB_MERGE_C R2, R20, R16, RZ ;  /* 0x000000101402723e */ /* 0x010fc400048070ff */
[----:B------:R-:W-:-:S03]  /*5fff0*/  F2FP.SATFINITE.E4M3.F32.PACK_AB_MERGE_C R4, R26, R21, RZ ;  /* 0x000000151a04723e */ /* 0x000fc600048070ff */
[----:B------:R0:W-:Y:S04]  /*60000*/  STL [R1+0x264], R2 ;  /* 0x0002640201007387 */ /* 0x0001e80000100800 */
[----:B------:R-:W-:Y:S04]  /*60010*/  STL [R1+0x20c], R4 ;  /* 0x00020c0401007387 */ /* 0x000fe80000100800 */
[----:B------:R1:W-:Y:S04]  /*60020*/  STL [R1+0x4cc], R0 ;  /* 0x0004cc0001007387 */ /* 0x0003e80000100800 */
[----:B------:R-:W4:Y:S01]  /*60030*/  LDL.LU R7, [R1+0xb68] ;  /* 0x000b680001077983 */ /* 0x000f220000300800 */
[----:B0-----:R-:W-:-:S05]  /*60040*/  F2FP.SATFINITE.E4M3.F32.PACK_AB_MERGE_C R2, R5, R27, RZ ;  /* 0x0000001b0502723e */ /* 0x001fca00048070ff */
[----:B------:R-:W-:Y:S04]  /*60050*/  STL [R1+0xd34], R2 ;  /* 0x000d340201007387 */ /* 0x000fe80000100800 */
[----:B------:R-:W4:Y:S04]  /*60060*/  LDL.LU R8, [R1+0xb6c] ;  /* 0x000b6c0001087983 */ /* 0x000f280000300800 */
[----:B------:R-:W4:Y:S04]  /*60070*/  LDL.LU R9, [R1+0xb50] ;  /* 0x000b500001097983 */ /* 0x000f280000300800 */
[----:B------:R-:W4:Y:S04]  /*60080*/  LDL.LU R10, [R1+0xb54] ;  /* 0x000b5400010a7983 */ /* 0x000f280000300800 */
[----:B------:R-:W4:Y:S01]  /*60090*/  LDL.LU R11, [R1+0xb58] ;  /* 0x000b5800010b7983 */ /* 0x000f220000300800 */
[----:B-1----:R-:W-:-:S03]  /*600a0*/  VIADD R0, R0, UR6 ;  /* 0x0000000600007c36 */ /* 0x002fc60008000000 */
[----:B------:R-:W4:Y:S04]  /*600b0*/  LDL.LU R12, [R1+0xb5c] ;  /* 0x000b5c00010c7983 */ /* 0x000f280000300800 */
[----:B------:R-:W4:Y:S04]  /*600c0*/  LDL.LU R13, [R1+0x1160] ;  /* 0x00116000010d7983 */ /* 0x000f280000300800 */
[----:B------:R-:W4:Y:S04]  /*600d0*/  LDL.LU R15, [R1+0x1164] ;  /* 0x00116400010f7983 */ /* 0x000f280000300800 */
[----:B------:R-:W4:Y:S04]  /*600e0*/  LDL.LU R16, [R1+0x1168] ;  /* 0x0011680001107983 */ /* 0x000f280000300800 */
[----:B------:R0:W-:Y:S04]  /*600f0*/  STL [R1+0x4e0], R0 ;  /* 0x0004e00001007387 */ /* 0x0001e80000100800 */
[----:B------:R-:W4:Y:S04]  /*60100*/  LDL.LU R20, [R1+0x116c] ;  /* 0x00116c0001147983 */ /* 0x000f280000300800 */
[----:B------:R-:W4:Y:S04]  /*60110*/  LDL.LU R21, [R1+0x1150] ;  /* 0x0011500001157983 */ /* 0x000f280000300800 */
[----:B------:R-:W4:Y:S04]  /*60120*/  LDL.LU R26, [R1+0x1154] ;  /* 0x00115400011a7983 */ /* 0x000f280000300800 */
[----:B------:R-:W4:Y:S04]  /*60130*/  LDL.LU R27, [R1+0x1158] ;  /* 0x00115800011b7983 */ /* 0x000f280000300800 */
[----:B------:R-:W4:Y:S01]  /*60140*/  LDL.LU R5, [R1+0x115c] ;  /* 0x00115c0001057983 */ /* 0x000f220000300800 */
[----:B------:R-:W-:-:S02]  /*60150*/  ULDC UR6, c[0x0][0x248] ;  /* 0x0000920000067ab9 */ /* 0x000fc40000000800 */
[----:B0-----:R-:W-:Y:S01]  /*60160*/  VIADD R0, R0, UR6 ;  /* 0x0000000600007c36 */ /* 0x001fe20008000000 */
[----:B------:R-:W-:Y:S01]  /*60170*/  ULDC UR6, c[0x0][0x248] ;  /* 0x0000920000067ab9 */ /* 0x000fe20000000800 */
[----:B---3--:R-:W-:Y:S02]  /*60180*/  F2FP.SATFINITE.E4M3.F32.PACK_AB_MERGE_C R4, R17, R14, RZ ;  /* 0x0000000e1104723e */ /* 0x008fe400048070ff */
[----:B------:R-:W-:-:S03]  /*60190*/  F2FP.SATFINITE.E4M3.F32.PACK_AB_MERGE_C R2, R29, R3, RZ ;  /* 0x000000031d02723e */ /* 0x000fc600048070ff */
[----:B------:R-:W-:Y:S01]  /*601a0*/  STL [R1+0x1d8], R4 ;  /* 0x0001d80401007387 */ /* 0x000fe20000100800 */
[----:B------:R-:W-:-:S03]  /*601b0*/  F2FP.SATFINITE.E4M3.F32.PACK_AB_MERGE_C R3, R19, R18, RZ ;  /* 0x000000121303723e */ /* 0x000fc600048070ff */
[----:B------:R0:W-:Y:S04]  /*601c0*/  STL [R1+0x1d4], R2 ;  /* 0x0001d40201007387 */ /* 0x0001e80000100800 */
[----:B------:R-:W-:Y:S04]  /*601d0*/  STL [R1+0x174], R3 ;  /* 0x0001740301007387 */ /* 0x000fe80000100800 */
[----:B------:R1:W-:Y:S01]  /*601e0*/  STL [R1+0x4e4], R0 ;  /* 0x0004e40001007387 */ /* 0x0003e20000100800 */
[----:B0-----:R-:W-:-:S05]  /*601f0*/  F2FP.SATFINITE.E4M3.F32.PACK_AB_MERGE_C R2, R23, R22, RZ ;  /* 0x000000161702723e */ /* 0x001fca00048070ff */
[----:B------:R2:W-:Y:S01]  /*60200*/  STL [R1+0x2024], R2 ;  /* 0x0020240201007387 */ /* 0x0005e20000100800 */
[----:B-1----:R-:W-:-:S03]  /*60210*/  VIADD R0, R0, UR6 ;  /* 0x0000000600007c36 */ /* 0x002fc60008000000 */
[----:B------:R-:W3:Y:S04]  /*60220*/  LDL.LU R18, [R1+0xb40] ;  /* 0x000b400001127983 */ /* 0x000ee80000300800 */
[----:B------:R-:W3:Y:S01]  /*60230*/  LDL.LU R19, [R1+0xb44] ;  /* 0x000b440001137983 */ /* 0x000ee20000300800 */
[----:B------:R-:W-:Y:S01]  /*60240*/  ULDC UR6, c[0x0][0x248] ;  /* 0x0000920000067ab9 */ /* 0x000fe20000000800 */
[----:B--2---:R-:W-:-:S05]  /*60250*/  F2FP.SATFINITE.E4M3.F32.PACK_AB_MERGE_C R2, R25, R24, RZ ;  /* 0x000000181902723e */ /* 0x004fca00048070ff */
[----:B------:R-:W-:Y:S04]  /*60260*/  STL [R1+0x154], R2 ;  /* 0x0001540201007387 */ /* 0x000fe80000100800 */
[----:B------:R0:W-:Y:S04]  /*60270*/  STL [R1+0x4e8], R0 ;  /* 0x0004e80001007387 */ /* 0x0001e80000100800 */
[----:B------:R-:W2:Y:S04]  /*60280*/  LDL.LU R22, [R1+0xb48] ;  /* 0x000b480001167983 */ /* 0x000ea80000300800 */
[----:B------:R-:W2:Y:S04]  /*60290*/  LDL.LU R23, [R1+0xb4c] ;  /* 0x000b4c0001177983 */ /* 0x000ea80000300800 */
[----:B------:R-:W2:Y:S04]  /*602a0*/  LDL.LU R24, [R1+0xb30] ;  /* 0x000b300001187983 */ /* 0x000ea80000300800 */
[----:B------:R-:W2:Y:S01]  /*602b0*/  LDL.LU R25, [R1+0xb34] ;  /* 0x000b340001197983 */ /* 0x000ea20000300800 */
[----:B0-----:R-:W-:Y:S01]  /*602c0*/  VIADD R0, R0, UR6 ;  /* 0x0000000600007c36 */ /* 0x001fe20008000000 */
[----:B------:R-:W-:Y:S01]  /*602d0*/  ULDC UR6, c[0x0][0x248] ;  /* 0x0000920000067ab9 */ /* 0x000fe20000000800 */
[----:B----4-:R-:W-:-:S02]  /*602e0*/  F2FP.SATFINITE.E4M3.F32.PACK_AB_MERGE_C R3, R8, R7, RZ ;  /* 0x000000070803723e */ /* 0x010fc400048070ff */
[----:B------:R-:W-:-:S03]  /*602f0*/  F2FP.SATFINITE.E4M3.F32.PACK_AB_MERGE_C R2, R10, R9, RZ ;  /* 0x000000090a02723e */ /* 0x000fc600048070ff */
[----:B------:R0:W-:Y:S01]  /*60300*/  STL [R1+0x150], R3 ;  /* 0x0001500301007387 */ /* 0x0001e20000100800 */
[----:B------:R-:W-:-:S03]  /*60310*/  F2FP.SATFINITE.E4M3.F32.PACK_AB_MERGE_C R28, R12, R11, RZ ;  /* 0x0000000b0c1c723e */ /* 0x000fc600048070ff */
[----:B------:R1:W-:Y:S04]  /*60320*/  STL [R1+0x120], R2 ;  /* 0x0001200201007387 */ /* 0x0003e80000100800 */
[----:B------:R4:W-:Y:S04]  /*60330*/  STL [R1+0x4ec], R0 ;  /* 0x0004ec0001007387 */ /* 0x0009e80000100800 */
[----:B------:R-:W-:Y:S01]  /*60340*/  STL [R1+0x2028], R28 ;  /* 0x0020281c01007387 */ /* 0x000fe20000100800 */
[----:B0-----:R-:W-:Y:S02]  /*60350*/  F2FP.SATFINITE.E4M3.F32.PACK_AB_MERGE_C R3, R15, R13, RZ ;  /* 0x0000000d0f03723e */ /* 0x001fe400048070ff */
[----:B-1----:R-:W-:Y:S01]  /*60360*/  F2FP.SATFINITE.E4M3.F32.PACK_AB_MERGE_C R2, R20, R16, RZ ;  /* 0x000000101402723e */ /* 0x002fe200048070ff */
[----:B----4-:R-:W-:Y:S01]  /*60370*/  VIADD R0, R0, UR6 ;  /* 0x0000000600007c36 */ /* 0x010fe20008000000 */
[----:B------:R-:W-:Y:S01]  /*60380*/  ULDC UR6, c[0x0][0x248] ;  /* 0x0000920000067ab9 */ /* 0x000fe20000000800 */
[----:B------:R-:W-:Y:S04]  /*60390*/  STL [R1+0x108], R3 ;  /* 0x0001080301007387 */ /* 0x000fe80000100800 */
[----:B------:R0:W-:Y:S04]  /*603a0*/  STL [R1+0x500], R0 ;  /* 0x0005000001007387 */ /* 0x0001e80000100800 */
[----:B------:R1:W-:Y:S01]  /*603b0*/  STL [R1+0x104], R2 ;  /* 0x0001040201007387 */ /* 0x0003e20000100800 */
[----:B0-----:R-:W-:Y:S01]  /*603c0*/  VIADD R0, R0, UR6 ;  /* 0x0000000600007c36 */ /* 0x001fe20008000000 */
[----:B-1----:R-:W-:-:S02]  /*603d0*/  F2FP.SATFINITE.E4M3.F32.PACK_AB_MERGE_C R2, R26, R21, RZ ;  /* 0x000000151a02723e */ /* 0x002fc400048070ff */
[----:B------:R-:W-:Y:S01]  /*603e0*/  F2FP.SATFINITE.E4M3.F32.PACK_AB_MERGE_C R5, R5, R27, RZ ;  /* 0x0000001b0505723e */ /* 0x000fe200048070ff */
[----:B------:R-:W-:Y:S02]  /*603f0*/  ULDC UR6, c[0x0][0x248] ;  /* 0x0000920000067ab9 */ /* 0x000fe40000000800 */
[----:B------:R-:W-:Y:S04]  /*60400*/  STL [R1+0xdc], R2 ;  /* 0x0000dc0201007387 */ /* 0x000fe80000100800 */
        /* <DEDUP_REMOVED lines=11> */
[----:B0-----:R-:W-:-:S03]  /*604c0*/  VIADD R0, R0, UR6 ;  /* 0x0000000600007c36 */ /* 0x001fc60008000000 */
[----:B------:R-:W-:Y:S01]  /*604d0*/  STL [R1+0x1ffc], R5 ;  /* 0x001ffc0501007387 */ /* 0x000fe20000100800 */
[----:B------:R-:W-:Y:S01]  /*604e0*/  ULDC UR6, c[0x0][0x248] ;  /* 0x0000920000067ab9 */ /* 0x000fe20000000800 */
[----:B---3--:R-:W-:-:S05]  /*604f0*/  F2FP.SATFINITE.E4M3.F32.PACK_AB_MERGE_C R3, R19, R18, RZ ;  /* 0x000000121303723e */ /* 0x008fca00048070ff */
[----:B------:R-:W-:Y:S04]  /*60500*/  STL [R1+0xb4], R3 ;  /* 0x0000b40301007387 */ /* 0x000fe80000100800 */
[----:B------:R0:W-:Y:S02]  /*60510*/  STL [R1+0x508], R0 ;  /* 0x0005080001007387 */ /* 0x0001e40000100800 */
[----:B0-----:R-:W-:Y:S01]  /*60520*/  VIADD R0, R0, UR6 ;  /* 0x0000000600007c36 */ /* 0x001fe20008000000 */
[----:B------:R-:W-:Y:S01]  /*60530*/  ULDC UR6, c[0x0][0x248] ;  /* 0x0000920000067ab9 */ /* 0x000fe20000000800 */
[----:B--2---:R-:W-:-:S05]  /*60540*/  F2FP.SATFINITE.E4M3.F32.PACK_AB_MERGE_C R2, R23, R22, RZ ;  /* 0x000000161702723e */ /* 0x004fca00048070ff */
[----:B------:R0:W-:Y:S04]  /*60550*/  STL [R1+0xb0], R2 ;  /* 0x0000b00201007387 */ /* 0x0001e80000100800 */
[----:B------:R-:W2:Y:S04]  /*60560*/  LDL.LU R17, [R1+0xb00] ;  /* 0x000b000001117983 */ /* 0x000ea80000300800 */
[----:B------:R-:W2:Y:S01]  /*60570*/  LDL.LU R3, [R1+0xb04] ;  /* 0x000b040001037983 */ /* 0x000ea20000300800 */
[----:B0-----:R-:W-:-:S05]  /*60580*/  F2FP.SATFINITE.E4M3.F32.PACK_AB_MERGE_C R2, R25, R24, RZ ;  /* 0x000000181902723e */ /* 0x001fca00048070ff */
[----:B------:R-:W-:Y:S04]  /*60590*/  STL [R1+0xccc], R2 ;  /* 0x000ccc0201007387 */ /* 0x000fe80000100800 */
        /* <DEDUP_REMOVED lines=15> */
[----:B----4-:R-:W-:-:S02]  /*60690*/  F2FP.SATFINITE.E4M3.F32.PACK_AB_MERGE_C R2, R14, R6, RZ ;  /* 0x000000060e02723e */ /* 0x010fc400048070ff */
[----:B------:R-:W-:-:S03]  /*606a0*/  F2FP.SATFINITE.E4M3.F32.PACK_AB_MERGE_C R4, R11, R10, RZ ;  /* 0x0000000a0b04723e */ /* 0x000fc600048070ff */
[----:B------:R0:W-:Y:S04]  /*606b0*/  STL [R1+0xcdc], R2 ;  /* 0x000cdc0201007387 */ /* 0x0001e80000100800 */
[----:B------:R1:W-:Y:S04]  /*606c0*/  STL [R1+0xc98], R4 ;  /* 0x000c980401007387 */ /* 0x0003e80000100800 */
[----:B------:R4:W-:Y:S01]  /*606d0*/  STL [R1+0x520], R0 ;  /* 0x0005200001007387 */ /* 0x0009e20000100800 */
[----:B0-----:R-:W-:Y:S02]  /*606e0*/  F2FP.SATFINITE.E4M3.F32.PACK_AB_MERGE_C R2, R16, R15, RZ ;  /* 0x0000000f1002723e */ /* 0x001fe400048070ff */
[----:B-1----:R-:W-:Y:S01]  /*606f0*/  F2FP.SATFINITE.E4M3.F32.PACK_AB_MERGE_C R4, R21, R20, RZ ;  /* 0x000000141504723e */ /* 0x002fe200048070ff */
[----:B----4-:R-:W-:Y:S01]  /*60700*/  VIADD R0, R0, UR6 ;  /* 0x0000000600007c36 */ /* 0x010fe20008000000 */
[----:B------:R-:W-:Y:S01]  /*60710*/  ULDC UR6, c[0x0][0x248] ;  /* 0x0000920000067ab9 */ /* 0x000fe20000000800 */
[----:B------:R0:W-:Y:S04]  /*60720*/  STL [R1+0xbe8], R2 ;  /* 0x000be80201007387 */ /* 0x0001e80000100800 */
[----:B------:R-:W-:Y:S04]  /*60730*/  STL [R1+0xb38], R4 ;  /* 0x000b380401007387 */ /* 0x000fe80000100800 */
[----:B------:R1:W-:Y:S01]  /*60740*/  STL [R1+0x524], R0 ;  /* 0x0005240001007387 */ /* 0x0003e20000100800 */
[----:B0-----:R-:W-:Y:S01]  /*60750*/  F2FP.SATFINITE.E4M3.F32.PACK_AB_MERGE_C R2, R27, R26, RZ ;  /* 0x0000001a1b02723e */ /* 0x001fe200048070ff */
[----:B-1----:R-:W-:Y:S01]  /*60760*/  VIADD R0, R0, UR6 ;  /* 0x0000000600007c36 */ /* 0x002fe20008000000 */
[----:B------:R-:W-:-:S03]  /*60770*/  ULDC UR6, c[0x0][0x248] ;  /* 0x0000920000067ab9 */ /* 0x000fc60000000800 */
[----:B------:R-:W-:Y:S04]  /*60780*/  STL [R1+0xb30], R2 ;  /* 0x000b300201007387 */ /* 0x000fe80000100800 */
        /* <DEDUP_REMOVED lines=9> */
[----:B0-----:R-:W-:Y:S01]  /*60820*/  VIADD R0, R0, UR6 ;  /* 0x0000000600007c36 */ /* 0x001fe20008000000 */
[----:B------:R-:W-:Y:S01]  /*60830*/  ULDC UR6, c[0x0][0x248] ;  /* 0x0000920000067ab9 */ /* 0x000fe20000000800 */
[----:B--2---:R-:W-:-:S05]  /*60840*/  F2FP.SATFINITE.E4M3.F32.PACK_AB_MERGE_C R3, R3, R17, RZ ;  /* 0x000000110303723e */ /* 0x004fca00048070ff */
[----:B------:R0:W-:Y:S01]  /*60850*/  STL [R1+0xb18], R3 ;  /* 0x000b180301007387 */ /* 0x0001e20000100800 */
[----:B---3--:R-:W-:Y:S02]  /*60860*/  F2FP.SATFINITE.E4M3.F32.PACK_AB_MERGE_C R2, R7, R29, RZ ;  /* 0x0000001d0702723e */ /* 0x008fe400048070ff */
[----:B0-----:R-:W-:-:S03]  /*60870*/  F2FP.SATFINITE.E4M3.F32.PACK_AB_MERGE_C R3, R9, R8, RZ ;  /* 0x000000080903723e */ /* 0x001fc600048070ff */
[----:B------:R0:W-:Y:S04]  /*60880*/  STL [R1+0xb10], R2 ;  /* 0x000b100201007387 */ /* 0x0001e80000100800 */
[----:B------:R1:W-:Y:S04]  /*60890*/  STL [R1+0xb08], R3 ;  /* 0x000b080301007387 */ /* 0x0003e80000100800 */
[----:B------:R2:W-:Y:S01]  /*608a0*/  STL [R1+0x52c], R0 ;  /* 0x00052c0001007387 */ /* 0x0005e20000100800 */
[----:B0-----:R-:W-:Y:S02]  /*608b0*/  F2FP.SATFINITE.E4M3.F32.PACK_AB_MERGE_C R2, R13, R12, RZ ;  /* 0x0000000c0d02723e */ /* 0x001fe400048070ff */
[----:B-1----:R-:W-:Y:S01]  /*608c0*/  F2FP.SATFINITE.E4M3.F32.PACK_AB_MERGE_C R3, R19, R18, RZ ;  /* 0x000000121303723e */ /* 0x002fe200048070ff */
[----:B--2---:R-:W-:Y:S01]  /*608d0*/  VIADD R0, R0, UR6 ;  /* 0x0000000600007c36 */ /* 0x004fe20008000000 */
        /* <DEDUP_REMOVED lines=26> */
[----:B------:R-:W-:Y:S04]  /*60a80*/  STL [R1+0xad0], R3 ;  /* 0x000ad00301007387 */ /* 0x000fe80000100800 */
[----:B------:R1:W-:Y:S01]  /*60a90*/  STL [R1+0x548], R0 ;  /* 0x0005480001007387 */ /* 0x0003e20000100800 */
[----:B0-----:R-:W-:Y:S01]  /*60aa0*/  F2FP.SATFINITE.E4M3.F32.PACK_AB_MERGE_C R2, R21, R20, RZ ;  /* 0x000000141502723e */ /* 0x001fe200048070ff */
[----:B-1----:R-:W-:Y:S01]  /*60ab0*/  VIADD R0, R0, UR6 ;  /* 0x0000000600007c36 */ /* 0x002fe20008000000 */
[----:B------:R-:W-:-:S03]  /*60ac0*/  ULDC UR6, c[0x0][0x248] ;  /* 0x0000920000067ab9 */ /* 0x000fc60000000800 */
[----:B------:R0:W-:Y:S04]  /*60ad0*/  STL [R1+0xac4], R2 ;  /* 0x000ac40201007387 */ /* 0x0001e80000100800 */
[----:B------:R-:W4:Y:S04]  /*60ae0*/  LDL.LU R17, [R1+0xa80] ;  /* 0x000a800001117983 */ /* 0x000f280000300800 */
[----:B------:R-:W4:Y:S01]  /*60af0*/  LDL.LU R3, [R1+0xa84] ;  /* 0x000a840001037983 */ /* 0x000f220000300800 */
[----:B0-----:R-:W-:-:S05]  /*60b00*/  F2FP.SATFINITE.E4M3.F32.PACK_AB_MERGE_C R2, R27, R26, RZ ;  /* 0x0000001a1b02723e */ /* 0x001fca00048070ff */
        /* <DEDUP_REMOVED lines=29> */
[----:B------:R-:W-:Y:S04]  /*60ce0*/  STL [R1+0xa98], R2 ;  /* 0x000a980201007387 */ /* 0x000fe80000100800 */
[----:B------:R-:W2:Y:S04]  /*60cf0*/  LDL.LU R12, [R1+0xa58] ;  /* 0x000a5800010c7983 */ /* 0x000ea80000300800 */
[----:B------:R-:W2:Y:S04]  /*60d00*/  LDL.LU R13, [R1+0xa5c] ;  /* 0x000a5c00010d7983 */ /* 0x000ea80000300800 */
[----:B------:R-:W3:Y:S01]  /*60d10*/  LDL.LU R18, [R1+0xa40] ;  /* 0x000a400001127983 */ /* 0x000ee20000300800 */
[----:B0-----:R-:W-:Y:S01]  /*60d20*/  VIADD R0, R0, UR6 ;  /* 0x0000000600007c36 */ /* 0x001fe20008000000 */
[----:B------:R-:W-:-:S04]  /*60d30*/  ULDC UR6, c[0x0][0x248] ;  /* 0x0000920000067ab9 */ /* 0x000fc80000000800 */
[----:B------:R0:W-:Y:S04]  /*60d40*/  STL [R1+0x568], R0 ;  /* 0x0005680001007387 */ /* 0x0001e80000100800 */
[----:B------:R-:W3:Y:S04]  /*60d50*/  LDL.LU R19, [R1+0xa44] ;  /* 0x000a440001137983 */ /* 0x000ee80000300800 */
[----:B------:R-:W3:Y:S04]  /*60d60*/  LDL.LU R22, [R1+0xa48] ;  /* 0x000a480001167983 */ /* 0x000ee80000300800 */
[----:B------:R-:W3:Y:S04]  /*60d70*/  LDL.LU R23, [R1+0xa4c] ;  /* 0x000a4c0001177983 */ /* 0x000ee80000300800 */
[----:B------:R-:W3:Y:S04]  /*60d80*/  LDL.LU R24, [R1+0xa30] ;  /* 0x000a300001187983 */ /* 0x000ee80000300800 */
[----:B------:R-:W3:Y:S01]  /*60d90*/  LDL.LU R25, [R1+0xa34] ;  /* 0x000a340001197983 */ /* 0x000ee20000300800 */
[----:B----4-:R-:W-:Y:S01]  /*60da0*/  F2FP.SATFINITE.E4M3.F32.PACK_AB_MERGE_C R3, R3, R17, RZ ;  /* 0x000000110303723e */ /* 0x010fe200048070ff */
[----:B0-----:R-:W-:Y:S01]  /*60db0*/  VIADD R0, R0, UR6 ;  /* 0x0000000600007c36 */ /* 0x001fe20008000000 */
[----:B------:R-:W-:-:S03]  /*60dc0*/  ULDC UR6, c[0x0][0x248] ;  /* 0x0000920000067ab9 */ /* 0x000fc60000000800 */
[----:B------:R0:W-:Y:S01]  /*60dd0*/  STL [R1+0xa84], R3 ;  /* 0x000a840301007387 */ /* 0x0001e20000100800 */
[----:B------:R-:W-:Y:S02]  /*60de0*/  F2FP.SATFINITE.E4M3.F32.PACK_AB_MERGE_C R2, R7, R29, RZ ;  /* 0x0000001d0702723e */ /* 0x000fe400048070ff */
[----:B0-----:R-:W-:-:S03]  /*60df0*/  F2FP.SATFINITE.E4M3.F32.PACK_AB_MERGE_C R3, R9, R8, RZ ;  /* 0x000000080903723e */ /* 0x001fc600048070ff */
        /* <DEDUP_REMOVED lines=35> */
[----:B------:R2:W-:Y:S04]  /*61030*/  STL [R1+0x46c], R2 ;  /* 0x00046c0201007387 */ /* 0x0005e80000100800 */
[----:B------:R-:W3:Y:S04]  /*61040*/  LDL.LU R17, [R1+0xa00] ;  /* 0x000a000001117983 */ /* 0x000ee80000300800 */
[----:B0-----:R-:W3:Y:S01]  /*61050*/  LDL.LU R3, [R1+0xa04] ;  /* 0x000a040001037983 */ /* 0x001ee20000300800 */
[----:B-1----:R-:W-:Y:S01]  /*61060*/  VIADD R0, R0, UR6 ;  /* 0x0000000600007c36 */ /* 0x002fe20008000000 */
[----:B--2---:R-:W-:Y:S01]  /*61070*/  F2FP.SATFINITE.E4M3.F32.PACK_AB_MERGE_C R2, R25, R24, RZ ;  /* 0x000000181902723e */ /* 0x004fe200048070ff */
[----:B------:R-:W-:-:S04]  /*61080*/  ULDC UR6, c[0x0][0x248] ;  /* 0x0000920000067ab9 */ /* 0x000fc80000000800 */
[----:B------:R-:W-:Y:S04]  /*61090*/  STL [R1+0x420], R2 ;  /* 0x0004200201007387 */ /* 0x000fe80000100800 */
        /* <DEDUP_REMOVED lines=13> */
[----:B0-----:R-:W-:Y:S01]  /*61170*/  VIADD R0, R0, UR6 ;  /* 0x0000000600007c36 */ /* 0x001fe20008000000 */
[----:B------:R-:W-:Y:S01]  /*61180*/  ULDC UR6, c[0x0][0x248] ;  /* 0x0000920000067ab9 */ /* 0x000fe20000000800 */
[----:B----4-:R-:W-:-:S05]  /*61190*/  F2FP.SATFINITE.E4M3.F32.PACK_AB_MERGE_C R2, R14, R6, RZ ;  /* 0x000000060e02723e */ /* 0x010fca00048070ff */
[----:B------:R0:W-:Y:S01]  /*611a0*/  STL [R1+0x40c], R2 ;  /* 0x00040c0201007387 */ /* 0x0001e20000100800 */
[----:B------:R-:W-:Y:S02]  /*611b0*/  F2FP.SATFINITE.E4M3.F32.PACK_AB_MERGE_C R4, R11, R10, RZ ;  /* 0x0000000a0b04723e */ /* 0x000fe400048070ff */
[----:B0-----:R-:W-:-:S03]  /*611c0*/  F2FP.SATFINITE.E4M3.F32.PACK_AB_MERGE_C R2, R16, R15, RZ ;  /* 0x0000000f1002723e */ /* 0x001fc600048070ff */
[----:B------:R0:W-:Y:S04]  /*611d0*/  STL [R1+0x3c4], R4 ;  /* 0x0003c40401007387 */ /* 0x0001e80000100800 */
[----:B------:R1:W-:Y:S04]  /*611e0*/  STL [R1+0xa90], R0 ;  /* 0x000a900001007387 */ /* 0x0003e80000100800 */
[----:B------:R4:W-:Y:S01]  /*611f0*/  STL [R1+0x3c0], R2 ;  /* 0x0003c00201007387 */ /* 0x0009e20000100800 */
[----:B0-----:R-:W-:Y:S01]  /*61200*/  F2FP.SATFINITE.E4M3.F32.PACK_AB_MERGE_C R4, R21, R20, RZ ;  /* 0x000000141504723e */ /* 0x001fe200048070ff */
[----:B-1----:R-:W-:Y:S01]  /*61210*/  VIADD R0, R0, UR6 ;  /* 0x0000000600007c36 */ /* 0x002fe20008000000 */
[----:B----4-:R-:W-:Y:S01]  /*61220*/  F2FP.SATFINITE.E4M3.F32.PACK_AB_MERGE_C R2, R27, R26, RZ ;  /* 0x0000001a1b02723e */ /* 0x010fe200048070ff */
[----:B------:R-:W-:-:S02]  /*61230*/  ULDC UR6, c[0x0][0x248] ;  /* 0x0000920000067ab9 */ /* 0x000fc40000000800 */
[----:B------:R-:W-:Y:S04]  /*61240*/  STL [R1+0x34c], R4 ;  /* 0x00034c0401007387 */ /* 0x000fe80000100800 */
[----:B------:R0:W-:Y:S04]  /*61250*/  STL [R1+0xa94], R0 ;  /* 0x000a940001007387 */ /* 0x0001e80000100800 */
[----:B------:R-:W-:Y:S04]  /*61260*/  STL [R1+0x348], R2 ;  /* 0x0003480201007387 */ /* 0x000fe80000100800 */
[----:B------:R-:W4:Y:S04]  /*61270*/  LDL.LU R10, [R1+0x9d8] ;  /* 0x0009d800010a7983 */ /* 0x000f280000300800 */
[----:B------:R-:W4:Y:S04]  /*61280*/  LDL.LU R11, [R1+0x9dc] ;  /* 0x0009dc00010b7983 */ /* 0x000f280000300800 */
[----:B------:R-:W4:Y:S01]  /*61290*/  LDL.LU R15, [R1+0x9c0] ;  /* 0x0009c000010f7983 */ /* 0x000f220000300800 */
[----:B0-----:R-:W-:Y:S01]  /*612a0*/  VIADD R0, R0, UR6 ;  /* 0x0000000600007c36 */ /* 0x001fe20008000000 */
[----:B------:R-:W-:-:S04]  /*612b0*/  ULDC UR6, c[0x0][0x248] ;  /* 0x0000920000067ab9 */ /* 0x000fc80000000800 */
        /* <DEDUP_REMOVED lines=8> */
[----:B---3--:R-:W-:-:S05]  /*61340*/  F2FP.SATFINITE.E4M3.F32.PACK_AB_MERGE_C R3, R3, R17, RZ ;  /* 0x000000110303723e */ /* 0x008fca00048070ff */
[----:B------:R0:W-:Y:S01]  /*61350*/  STL [R1+0x300], R3 ;  /* 0x0003000301007387 */ /* 0x0001e20000100800 */
[----:B--2---:R-:W-:Y:S02]  /*61360*/  F2FP.SATFINITE.E4M3.F32.PACK_AB_MERGE_C R2, R7, R29, RZ ;  /* 0x0000001d0702723e */ /* 0x004fe400048070ff */
[----:B0-----:R-:W-:-:S03]  /*61370*/  F2FP.SATFINITE.E4M3.F32.PACK_AB_MERGE_C R3, R9, R8, RZ ;  /* 0x000000080903723e */ /* 0x001fc600048070ff */
[----:B------:R0:W-:Y:S04]  /*61380*/  STL [R1+0x2ec], R2 ;  /* 0x0002ec0201007387 */ /* 0x0001e80000100800 */
[----:B------:R1:W-:Y:S04]  /*61390*/  STL [R1+0x288], R3 ;  /* 0x0002880301007387 */ /* 0x0003e80000100800 */
[----:B------:R2:W-:Y:S01]  /*613a0*/  STL [R1+0xa14], R0 ;  /* 0x000a140001007387 */ /* 0x0005e20000100800 */
[----:B0-----:R-:W-:Y:S02]  /*613b0*/  F2FP.SATFINITE.E4M3.F32.PACK_AB_MERGE_C R2, R13, R12, RZ ;  /* 0x0000000c0d02723e */ /* 0x001fe400048070ff */
[----:B-1----:R-:W-:Y:S01]  /*613c0*/  F2FP.SATFINITE.E4M3.F32.PACK_AB_MERGE_C R3, R19, R18, RZ ;  /* 0x000000121303723e */ /* 0x002fe200048070ff */
[----:B--2---:R-:W-:-:S02]  /*613d0*/  VIADD R0, R0, UR6 ;  /* 0x0000000600007c36 */ /* 0x004fc40008000000 */
[----:B------:R0:W-:Y:S04]  /*613e0*/  STL [R1+0x284], R2 ;  /* 0x0002840201007387 */ /* 0x0001e80000100800 */
[----:B------:R-:W-:Y:S01]  /*613f0*/  STL [R1+0x240], R3 ;  /* 0x0002400301007387 */ /* 0x000fe20000100800 */
[----:B------:R-:W-:-:S03]  /*61400*/  ULDC UR6, c[0x0][0x248] ;  /* 0x0000920000067ab9 */ /* 0x000fc60000000800 */
[----:B------:R-:W-:Y:S01]  /*61410*/  STL [R1+0x9f0], R0 ;  /* 0x0009f00001007387 */ /* 0x000fe20000100800 */
[----:B0-----:R-:W-:-:S05]  /*61420*/  F2FP.SATFINITE.E4M3.F32.PACK_AB_MERGE_C R2, R23, R22, RZ ;  /* 0x000000161702723e */ /* 0x001fca00048070ff */
[----:B------:R0:W-:Y:S02]  /*61430*/  STL [R1+0x22c], R2 ;  /* 0x00022c0201007387 */ /* 0x0001e40000100800 */
[----:B0-----:R-:W-:Y:S02]  /*61440*/  F2FP.SATFINITE.E4M3.F32.PACK_AB_MERGE_C R2, R25, R24, RZ ;  /* 0x000000181902723e */ /* 0x001fe400048070ff */
[----:B------:R-:W2:Y:S04]  /*61450*/  LDL.LU R24, [R1+0x9b8] ;  /* 0x0009b80001187983 */ /* 0x000ea80000300800 */
[----:B------:R-:W2:Y:S01]  /*61460*/  LDL.LU R25, [R1+0x9bc] ;  /* 0x0009bc0001197983 */ /* 0x000ea20000300800 */
[----:B------:R-:W-:-:S03]  /*61470*/  VIADD R0, R0, UR6 ;  /* 0x0000000600007c36 */ /* 0x000fc60008000000 */
[----:B------:R-:W-:Y:S01]  /*61480*/  STL [R1+0x1e8], R2 ;  /* 0x0001e80201007387 */ /* 0x000fe20000100800 */
        /* <DEDUP_REMOVED lines=18> */
[----:B------:R4:W-:Y:S04]  /*615b0*/  STL [R1+0x19c], R2 ;  /* 0x00019c0201007387 */ /* 0x0009e80000100800 */
[----:B------:R-:W3:Y:S04]  /*615c0*/  LDL.LU R17, [R1+0x980] ;  /* 0x0009800001117983 */ /* 0x000ee80000300800 */
[----:B0-----:R-:W3:Y:S01]  /*615d0*/  LDL.LU R3, [R1+0x984] ;  /* 0x0009840001037983 */ /* 0x001ee20000300800 */
[----:B-1----:R-:W-:Y:S01]  /*615e0*/  VIADD R0, R0, UR6 ;  /* 0x0000000600007c36 */ /* 0x002fe20008000000 */
[----:B----4-:R-:W-:Y:S01]  /*615f0*/  F2FP.SATFINITE.E4M3.F32.PACK_AB_MERGE_C R2, R27, R26, RZ ;  /* 0x0000001a1b02723e */ /* 0x010fe200048070ff */
[----:B------:R-:W-:-:S04]  /*61600*/  ULDC UR6, c[0x0][0x248] ;  /* 0x0000920000067ab9 */ /* 0x000fc80000000800 */
[----:B------:R2:W-:Y:S04]  /*61610*/  STL [R1+0x160], R2 ;  /* 0x0001600201007387 */ /* 0x0005e80000100800 */
        /* <DEDUP_REMOVED lines=11> */
[----:B--2---:R-:W-:-:S03]  /*616d0*/  F2FP.SATFINITE.E4M3.F32.PACK_AB_MERGE_C R2, R25, R24, RZ ;  /* 0x000000181902723e */ /* 0x004fc600048070ff */
[----:B------:R-:W2:Y:S04]  /*616e0*/  LDL.LU R24, [R1+0x1130] ;  /* 0x0011300001187983 */ /* 0x000ea80000300800 */
[----:B------:R3:W-:Y:S04]  /*616f0*/  STL [R1+0x15c], R2 ;  /* 0x00015c0201007387 */ /* 0x0007e80000100800 */
[----:B------:R-:W2:Y:S01]  /*61700*/  LDL.LU R25, [R1+0x1134] ;  /* 0x0011340001197983 */ /* 0x000ea20000300800 */
[----:B0-----:R-:W-:Y:S01]  /*61710*/  VIADD R0, R0, UR6 ;  /* 0x0000000600007c36 */ /* 0x001fe20008000000 */
[----:B------:R-:W-:Y:S01]  /*61720*/  ULDC UR6, c[0x0][0x248] ;  /* 0x0000920000067ab9 */ /* 0x000fe20000000800 */
[----:B---3--:R-:W-:-:S03]  /*61730*/  F2FP.SATFINITE.E4M3.F32.PACK_AB_MERGE_C R2, R9, R8, RZ ;  /* 0x000000080902723e */ /* 0x008fc600048070ff */
[----:B------:R-:W-:Y:S04]  /*61740*/  STL [R1+0x9b0], R0 ;  /* 0x0009b00001007387 */ /* 0x000fe80000100800 */
[----:B------:R0:W-:Y:S01]  /*61750*/  STL [R1+0x13c], R2 ;  /* 0x00013c0201007387 */ /* 0x0001e20000100800 */
[----:B------:R-:W-:Y:S02]  /*61760*/  F2FP.SATFINITE.E4M3.F32.PACK_AB_MERGE_C R4, R19, R18, RZ ;  /* 0x000000121304723e */ /* 0x000fe400048070ff */
[----:B0-----:R-:W-:Y:S01]  /*61770*/  F2FP.SATFINITE.E4M3.F32.PACK_AB_MERGE_C R2, R13, R12, RZ ;  /* 0x0000000c0d02723e */ /* 0x001fe200048070ff */
[----:B------:R-:W-:Y:S01]  /*61780*/  VIADD R0, R0, UR6 ;  /* 0x0000000600007c36 */ /* 0x000fe20008000000 */
[----:B------:R-:W-:-:S03]  /*61790*/  ULDC UR6, c[0x0][0x248] ;  /* 0x0000920000067ab9 */ /* 0x000fc60000000800 */
[----:B------:R0:W-:Y:S04]  /*617a0*/  STL [R1+0x138], R2 ;  /* 0x0001380201007387 */ /* 0x0001e80000100800 */
[----:B------:R-:W-:Y:S04]  /*617b0*/  STL [R1+0x114], R4 ;  /* 0x0001140401007387 */ /* 0x000fe80000100800 */
[----:B------:R1:W-:Y:S01]  /*617c0*/  STL [R1+0x9a0], R0 ;  /* 0x0009a00001007387 */ /* 0x0003e20000100800 */
[----:B0-----:R-:W-:Y:S01]  /*617d0*/  F2FP.SATFINITE.E4M3.F32.PACK_AB_MERGE_C R2, R23, R22, RZ ;  /* 0x000000161702723e */ /* 0x001fe200048070ff */
[----:B-1----:R-:W-:Y:S01]  /*617e0*/  VIADD R0, R0, UR6 ;  /* 0x0000000600007c36 */ /* 0x002fe20008000000 */
[----:B------:R-:W-:-:S03]  /*617f0*/  ULDC UR6, c[0x0][0x248] ;  /* 0x0000920000067ab9 */ /* 0x000fc60000000800 */
[----:B------:R-:W-:Y:S04]  /*61800*/  STL [R1+0x110], R2 ;  /* 0x0001100201007387 */ /* 0x000fe80000100800 */
        /* <DEDUP_REMOVED lines=9> */
[----:B------:R-:W-:-:S05]  /*618a0*/  F2FP.SATFINITE.E4M3.F32.PACK_AB_MERGE_C R3, R3, R17, RZ ;  /* 0x000000110303723e */ /* 0x000fca00048070ff */
[----:B------:R1:W-:Y:S01]  /*618b0*/  STL [R1+0xf4], R3 ;  /* 0x0000f40301007387 */ /* 0x0003e20000100800 */
[----:B0-----:R-:W-:Y:S01]  /*618c0*/  VIADD R0, R0, UR6 ;  /* 0x0000000600007c36 */ /* 0x001fe20008000000 */
[----:B------:R-:W-:Y:S01]  /*618d0*/  ULDC UR6, c[0x0][0x248] ;  /* 0x0000920000067ab9 */ /* 0x000fe20000000800 */
[----:B----4-:R-:W-:Y:S02]  /*618e0*/  F2FP.SATFINITE.E4M3.F32.PACK_AB_MERGE_C R2, R7, R29, RZ ;  /* 0x0000001d0702723e */ /* 0x010fe400048070ff */
[----:B-1----:R-:W-:-:S03]  /*618f0*/  F2FP.SATFINITE.E4M3.F32.PACK_AB_MERGE_C R3, R11, R10, RZ ;  /* 0x0000000a0b03723e */ /* 0x002fc600048070ff */
[----:B------:R0:W-:Y:S04]  /*61900*/  STL [R1+0xf0], R2 ;  /* 0x0000f00201007387 */ /* 0x0001e80000100800 */
[----:B------:R1:W-:Y:S04]  /*61910*/  STL [R1+0xd0], R3 ;  /* 0x0000d00301007387 */ /* 0x0003e80000100800 */
[----:B------:R4:W-:Y:S01]  /*61920*/  STL [R1+0x980], R0 ;  /* 0x0009800001007387 */ /* 0x0009e20000100800 */
[----:B0-----:R-:W-:Y:S02]  /*61930*/  F2FP.SATFINITE.E4M3.F32.PACK_AB_MERGE_C R2, R16, R15, RZ ;  /* 0x0000000f1002723e */ /* 0x001fe400048070ff */
[----:B-1----:R-:W-:Y:S01]  /*61940*/  F2FP.SATFINITE.E4M3.F32.PACK_AB_MERGE_C R3, R21, R20, RZ ;  /* 0x000000141503723e */ /* 0x002fe200048070ff */
[----:B----4-:R-:W-:-:S02]  /*61950*/  VIADD R0, R0, UR6 ;  /* 0x0000000600007c36 */ /* 0x010fc40008000000 */
[----:B------:R0:W-:Y:S04]  /*61960*/  STL [R1+0xcc], R2 ;  /* 0x0000cc0201007387 */ /* 0x0001e80000100800 */
[----:B------:R-:W-:Y:S01]  /*61970*/  STL [R1+0xa0], R3 ;  /* 0x0000a00301007387 */ /* 0x000fe20000100800 */
[----:B------:R-:W-:-:S03]  /*61980*/  ULDC UR6, c[0x0][0x248] ;  /* 0x0000920000067ab9 */ /* 0x000fc60000000800 */
[----:B------:R1:W-:Y:S01]  /*61990*/  STL [R1+0x970], R0 ;  /* 0x0009700001007387 */ /* 0x0003e20000100800 */
[----:B0-----:R-:W-:-:S03]  /*619a0*/  F2FP.SATFINITE.E4M3.F32.PACK_AB_MERGE_C R2, R27, R26, RZ ;  /* 0x0000001a1b02723e */ /* 0x001fc600048070ff */
[----:B------:R-:W4:Y:S04]  /*619b0*/  LDL.LU R26, [R1+0x958] ;  /* 0x00095800011a7983 */ /* 0x000f280000300800 */
[----:B------:R2:W-:Y:S04]  /*619c0*/  STL [R1+0x9c], R2 ;  /* 0x00009c0201007387 */ /* 0x0005e80000100800 */
[----:B------:R-:W4:Y:S01]  /*619d0*/  LDL.LU R27, [R1+0x95c] ;  /* 0x00095c00011b7983 */ /* 0x000f220000300800 */
[----:B-1----:R-:W-:-:S03]  /*619e0*/  VIADD R0, R0, UR6 ;  /* 0x0000000600007c36 */ /* 0x002fc60008000000 */
[----:B------:R-:W4:Y:S04]  /*619f0*/  LDL.LU R10, [R1+0x940] ;  /* 0x00094000010a7983 */ /* 0x000f280000300800 */
[----:B------:R-:W4:Y:S01]  /*61a00*/  LDL.LU R11, [R1+0x944] ;  /* 0x00094400010b7983 */ /* 0x000f220000300800 */
[----:B------:R-:W-:Y:S01]  /*61a10*/  ULDC UR6, c[0x0][0x248] ;  /* 0x0000920000067ab9 */ /* 0x000fe20000000800 */
[----:B--2---:R-:W-:-:S05]  /*61a20*/  F2FP.SATFINITE.E4M3.F32.PACK_AB_MERGE_C R2, R25, R24, RZ ;  /* 0x000000181902723e */ /* 0x004fca00048070ff */
[----:B------:R-:W-:Y:S04]  /*61a30*/  STL [R1+0x80], R2 ;  /* 0x0000800201007387 */ /* 0x000fe80000100800 */
[----:B------:R0:W-:Y:S04]  /*61a40*/  STL [R1+0x974], R0 ;  /* 0x0009740001007387 */ /* 0x0001e80000100800 */
        /* <DEDUP_REMOVED lines=8> */
[----:B---3--:R-:W-:-:S02]  /*61ad0*/  F2FP.SATFINITE.E4M3.F32.PACK_AB_MERGE_C R2, R9, R8, RZ ;  /* 0x000000080902723e */ /* 0x008fc400048070ff */
        /* <DEDUP_REMOVED lines=9> */
[----:B------:R-:W3:Y:S01]  /*61b70*/  LDL.LU R3, [R1+0x924] ;  /* 0x0009240001037983 */ /* 0x000ee20000300800 */
        /* <DEDUP_REMOVED lines=11> */
[----:B0-----:R-:W-:-:S03]  /*61c30*/  VIADD R0, R0, UR6 ;  /* 0x0000000600007c36 */ /* 0x001fc60008000000 */
[----:B------:R-:W3:Y:S01]  /*61c40*/  LDL.LU R18, [R1+0x908] ;  /* 0x0009080001127983 */ /* 0x000ee20000300800 */
[----:B------:R-:W-:Y:S01]  /*61c50*/  ULDC UR6, c[0x0][0x248] ;  /* 0x0000920000067ab9 */ /* 0x000fe20000000800 */
[----:B----4-:R-:W-:Y:S02]  /*61c60*/  F2FP.SATFINITE.E4M3.F32.PACK_AB_MERGE_C R2, R27, R26, RZ ;  /* 0x0000001a1b02723e */ /* 0x010fe400048070ff */
[----:B------:R-:W-:-:S03]  /*61c70*/  F2FP.SATFINITE.E4M3.F32.PACK_AB_MERGE_C R4, R11, R10, RZ ;  /* 0x0000000a0b04723e */ /* 0x000fc600048070ff */
[----:B------:R-:W-:Y:S04]  /*61c80*/  STL [R1+0xb80], R2 ;  /* 0x000b800201007387 */ /* 0x000fe80000100800 */
[----:B------:R-:W4:Y:S04]  /*61c90*/  LDL.LU R19, [R1+0x90c] ;  /* 0x00090c0001137983 */ /* 0x000f280000300800 */
[----:B------:R-:W4:Y:S04]  /*61ca0*/  LDL.LU R26, [R1+0x8f0] ;  /* 0x0008f000011a7983 */ /* 0x000f280000300800 */
[----:B------:R0:W-:Y:S04]  /*61cb0*/  STL [R1+0x950], R0 ;  /* 0x0009500001007387 */ /* 0x0001e80000100800 */
[----:B------:R-:W4:Y:S04]  /*61cc0*/  LDL.LU R27, [R1+0x8f4] ;  /* 0x0008f400011b7983 */ /* 0x000f280000300800 */
[----:B------:R1:W-:Y:S01]  /*61cd0*/  STL [R1+0xa8c], R4 ;  /* 0x000a8c0401007387 */ /* 0x0003e20000100800 */
[----:B0-----:R-:W-:Y:S01]  /*61ce0*/  VIADD R0, R0, UR6 ;  /* 0x0000000600007c36 */ /* 0x001fe20008000000 */
[----:B------:R-:W-:Y:S01]  /*61cf0*/  ULDC UR6, c[0x0][0x248] ;  /* 0x0000920000067ab9 */ /* 0x000fe20000000800 */
[----:B--2---:R-:W-:-:S02]  /*61d00*/  F2FP.SATFINITE.E4M3.F32.PACK_AB_MERGE_C R2, R16, R15, RZ ;  /* 0x0000000f1002723e */ /* 0x004fc400048070ff */
[----:B-1----:R-:W-:-:S03]  /*61d10*/  F2FP.SATFINITE.E4M3.F32.PACK_AB_MERGE_C R4, R21, R20, RZ ;  /* 0x000000141504723e */ /* 0x002fc600048070ff */
[----:B------:R0:W-:Y:S04]  /*61d20*/  STL [R1+0xb60], R2 ;  /* 0x000b600201007387 */ /* 0x0001e80000100800 */
[----:B------:R-:W-:Y:S04]  /*61d30*/  STL [R1+0xa6c], R4 ;  /* 0x000a6c0401007387 */ /* 0x000fe80000100800 */
[----:B------:R1:W-:Y:S01]  /*61d40*/  STL [R1+0x940], R0 ;  /* 0x0009400001007387 */ /* 0x0003e20000100800 */
[----:B0-----:R-:W-:Y:S01]  /*61d50*/  F2FP.SATFINITE.E4M3.F32.PACK_AB_MERGE_C R2, R25, R24, RZ ;  /* 0x000000181902723e */ /* 0x001fe200048070ff */
[----:B-1----:R-:W-:Y:S01]  /*61d60*/  VIADD R0, R0, UR6 ;  /* 0x0000000600007c36 */ /* 0x002fe20008000000 */
[----:B------:R-:W-:-:S03]  /*61d70*/  ULDC UR6, c[0x0][0x248] ;  /* 0x0000920000067ab9 */ /* 0x000fc60000000800 */
[----:B------:R-:W-:Y:S04]  /*61d80*/  STL [R1+0xa0c], R2 ;  /* 0x000a0c0201007387 */ /* 0x000fe80000100800 */
[----:B------:R-:W2:Y:S04]  /*61d90*/  LDL.LU R10, [R1+0x8f8] ;  /* 0x0008f800010a7983 */ /* 0x000ea80000300800 */
[----:B------:R-:W2:Y:S04]  /*61da0*/  LDL.LU R11, [R1+0x8fc] ;  /* 0x0008fc00010b7983 */ /* 0x000ea80000300800 */
[----:B------:R-:W2:Y:S04]  /*61db0*/  LDL.LU R15, [R1+0x8e0] ;  /* 0x0008e000010f7983 */ /* 0x000ea80000300800 */
[----:B------:R0:W-:Y:S04]  /*61dc0*/  STL [R1+0x930], R0 ;  /* 0x0009300001007387 */ /* 0x0001e80000100800 */
[----:B------:R-:W2:Y:S04]  /*61dd0*/  LDL.LU R16, [R1+0x8e4] ;  /* 0x0008e40001107983 */ /* 0x000ea80000300800 */
[----:B------:R-:W2:Y:S04]  /*61de0*/  LDL.LU R20, [R1+0x8e8] ;  /* 0x0008e80001147983 */ /* 0x000ea80000300800 */
[----:B------:R-:W2:Y:S04]  /*61df0*/  LDL.LU R21, [R1+0x8ec] ;  /* 0x0008ec0001157983 */ /* 0x000ea80000300800 */
[----:B------:R-:W2:Y:S04]  /*61e00*/  LDL.LU R24, [R1+0x8d0] ;  /* 0x0008d00001187983 */ /* 0x000ea80000300800 */
[----:B------:R-:W2:Y:S01]  /*61e10*/  LDL.LU R25, [R1+0x8d4] ;  /* 0x0008d40001197983 */ /* 0x000ea20000300800 */
[----:B0-----:R-:W-:Y:S01]  /*61e20*/  VIADD R0, R0, UR6 ;  /* 0x0000000600007c36 */ /* 0x001fe20008000000 */
[----:B------:R-:W-:Y:S01]  /*61e30*/  ULDC UR6, c[0x0][0x248] ;  /* 0x0000920000067ab9 */ /* 0x000fe20000000800 */
[----:B---3--:R-:W-:-:S05]  /*61e40*/  F2FP.SATFINITE.E4M3.F32.PACK_AB_MERGE_C R3, R3, R17, RZ ;  /* 0x000000110303723e */ /* 0x008fca00048070ff */
[----:B------:R0:W-:Y:S01]  /*61e50*/  STL [R1+0xa08], R3 ;  /* 0x000a080301007387 */ /* 0x0001e20000100800 */
[----:B------:R-:W-:Y:S02]  /*61e60*/  F2FP.SATFINITE.E4M3.F32.PACK_AB_MERGE_C R2, R7, R29, RZ ;  /* 0x0000001d0702723e */ /* 0x000fe400048070ff */
[----:B0-----:R-:W-:-:S03]  /*61e70*/  F2FP.SATFINITE.E4M3.F32.PACK_AB_MERGE_C R3, R9, R8, RZ ;  /* 0x000000080903723e */ /* 0x001fc600048070ff */
[----:B------:R0:W-:Y:S04]  /*61e80*/  STL [R1+0xb90], R2 ;  /* 0x000b900201007387 */ /* 0x0001e80000100800 */
[----:B------:R-:W-:Y:S04]  /*61e90*/  STL [R1+0x9e0], R3 ;  /* 0x0009e00301007387 */ /* 0x000fe80000100800 */
[----:B------:R1:W-:Y:S01]  /*61ea0*/  STL [R1+0x920], R0 ;  /* 0x0009200001007387 */ /* 0x0003e20000100800 */
[----:B0-----:R-:W-:-:S05]  /*61eb0*/  F2FP.SATFINITE.E4M3.F32.PACK_AB_MERGE_C R2, R13, R12, RZ ;  /* 0x0000000c0d02723e */ /* 0x001fca00048070ff */
[----:B------:R0:W-:Y:S01]  /*61ec0*/  STL [R1+0x9ac], R2 ;  /* 0x0009ac0201007387 */ /* 0x0001e20000100800 */
[----:B-1----:R-:W-:Y:S01]  /*61ed0*/  VIADD R0, R0, UR6 ;  /* 0x0000000600007c36 */ /* 0x002fe20008000000 */
[----:B----4-:R-:W-:Y:S01]  /*61ee0*/  F2FP.SATFINITE.E4M3.F32.PACK_AB_MERGE_C R3, R19, R18, RZ ;  /* 0x000000121303723e */ /* 0x010fe200048070ff */
[----:B------:R-:W-:Y:S01]  /*61ef0*/  ULDC UR6, c[0x0][0x248] ;  /* 0x0000920000067ab9 */ /* 0x000fe20000000800 */
[----:B0-----:R-:W-:Y:S02]  /*61f00*/  F2FP.SATFINITE.E4M3.F32.PACK_AB_MERGE_C R2, R23, R22, RZ ;  /* 0x000000161702723e */ /* 0x001fe400048070ff */
[----:B------:R-:W3:Y:S04]  /*61f10*/  LDL.LU R22, [R1+0x8d8] ;  /* 0x0008d80001167983 */ /* 0x000ee80000300800 */
[----:B------:R-:W3:Y:S04]  /*61f20*/  LDL.LU R23, [R1+0x8dc] ;  /* 0x0008dc0001177983 */ /* 0x000ee80000300800 */
[----:B------:R0:W-:Y:S04]  /*61f30*/  STL [R1+0x944], R2 ;  /* 0x0009440201007387 */ /* 0x0001e80000100800 */
[----:B------:R1:W-:Y:S04]  /*61f40*/  STL [R1+0x910], R0 ;  /* 0x0009100001007387 */ /* 0x0003e80000100800 */
[----:B------:R-:W-:Y:S04]  /*61f50*/  STL [R1+0xbb0], R3 ;  /* 0x000bb00301007387 */ /* 0x000fe80000100800 */
[----:B------:R-:W4:Y:S04]  /*61f60*/  LDL.LU R8, [R1+0x8c0] ;  /* 0x0008c00001087983 */ /* 0x000f280000300800 */
[----:B------:R-:W4:Y:S01]  /*61f70*/  LDL.LU R9, [R1+0x8c4] ;  /* 0x0008c40001097983 */ /* 0x000f220000300800 */
[----:B0-----:R-:W-:Y:S01]  /*61f80*/  F2FP.SATFINITE.E4M3.F32.PACK_AB_MERGE_C R2, R27, R26, RZ ;  /* 0x0000001a1b02723e */ /* 0x001fe200048070ff */
[----:B-1----:R-:W-:Y:S01]  /*61f90*/  VIADD R0, R0, UR6 ;  /* 0x0000000600007c36 */ /* 0x002fe20008000000 */
[----:B------:R-:W-:-:S03]  /*61fa0*/  ULDC UR6, c[0x0][0x248] ;  /* 0x0000920000067ab9 */ /* 0x000fc60000000800 */
[----:B------:R-:W-:Y:S04]  /*61fb0*/  STL [R1+0x92c], R2 ;  /* 0x00092c0201007387 */ /* 0x000fe80000100800 */
[----:B------:R0:W-:Y:S04]  /*61fc0*/  STL [R1+0x900], R0 ;  /* 0x0009000001007387 */ /* 0x0001e80000100800 */
        /* <DEDUP_REMOVED lines=8> */
[----:B--2---:R-:W-:-:S02]  /*62050*/  F2FP.SATFINITE.E4M3.F32.PACK_AB_MERGE_C R2, R11, R10, RZ ;  /* 0x0000000a0b02723e */ /* 0x004fc400048070ff */
        /* <DEDUP_REMOVED lines=23> */
[----:B------:R0:W-:Y:S04]  /*621d0*/  STL [R1+0x8e8], R2 ;  /* 0x0008e80201007387 */ /* 0x0001e80000100800 */
[----:B------:R-:W3:Y:S04]  /*621e0*/  LDL.LU R16, [R1+0x884] ;  /* 0x0008840001107983 */ /* 0x000ee80000300800 */
[----:B------:R-:W3:Y:S04]  /*621f0*/  LDL.LU R20, [R1+0x888] ;  /* 0x0008880001147983 */ /* 0x000ee80000300800 */
[----:B------:R1:W-:Y:S04]  /*62200*/  STL [R1+0x8d0], R0 ;  /* 0x0008d00001007387 */ /* 0x0003e80000100800 */
[----:B------:R-:W3:Y:S01]  /*62210*/  LDL.LU R21, [R1+0x88c] ;  /* 0x00088c0001157983 */ /* 0x000ee20000300800 */
[----:B----4-:R-:W-:-:S03]  /*62220*/  F2FP.SATFINITE.E4M3.F32.PACK_AB_MERGE_C R4, R9, R8, RZ ;  /* 0x000000080904723e */ /* 0x010fc600048070ff */
[----:B------:R-:W4:Y:S04]  /*62230*/  LDL.LU R22, [R1+0x870] ;  /* 0x0008700001167983 */ /* 0x000f280000300800 */
[----:B------:R-:W4:Y:S04]  /*62240*/  LDL.LU R23, [R1+0x874] ;  /* 0x0008740001177983 */ /* 0x000f280000300800 */
[----:B------:R1:W-:Y:S01]  /*62250*/  STL [R1+0x8dc], R4 ;  /* 0x0008dc0401007387 */ /* 0x0003e20000100800 */
[----:B0-----:R-:W-:Y:S01]  /*62260*/  F2FP.SATFINITE.E4M3.F32.PACK_AB_MERGE_C R2, R13, R12, RZ ;  /* 0x0000000c0d02723e */ /* 0x001fe200048070ff */
[----:B-1----:R-:W-:Y:S01]  /*62270*/  VIADD R0, R0, UR6 ;  /* 0x0000000600007c36 */ /* 0x002fe20008000000 */
[----:B------:R-:W-:-:S03]  /*62280*/  ULDC UR6, c[0x0][0x248] ;  /* 0x0000920000067ab9 */ /* 0x000fc60000000800 */
[----:B------:R0:W-:Y:S01]  /*62290*/  STL [R1+0xc9c], R2 ;  /* 0x000c9c0201007387 */ /* 0x0001e20000100800 */
[----:B------:R-:W-:-:S05]  /*622a0*/  F2FP.SATFINITE.E4M3.F32.PACK_AB_MERGE_C R4, R19, R18, RZ ;  /* 0x000000121304723e */ /* 0x000fca00048070ff */
[----:B------:R-:W-:Y:S01]  /*622b0*/  STL [R1+0x8c8], R4 ;  /* 0x0008c80401007387 */ /* 0x000fe20000100800 */
[----:B0-----:R-:W-:-:S03]  /*622c0*/  F2FP.SATFINITE.E4M3.F32.PACK_AB_MERGE_C R2, R27, R26, RZ ;  /* 0x0000001a1b02723e */ /* 0x001fc600048070ff */
        /* <DEDUP_REMOVED lines=17> */
[----:B------:R-:W-:Y:S02]  /*623e0*/  F2FP.SATFINITE.E4M3.F32.PACK_AB_MERGE_C R2, R7, R29, RZ ;  /* 0x0000001d0702723e */ /* 0x000fe400048070ff */
[----:B0-----:R-:W-:-:S03]  /*623f0*/  F2FP.SATFINITE.E4M3.F32.PACK_AB_MERGE_C R3, R11, R10, RZ ;  /* 0x0000000a0b03723e */ /* 0x001fc600048070ff */
[----:B------:R0:W-:Y:S04]  /*62400*/  STL [R1+0xca8], R2 ;  /* 0x000ca80201007387 */ /* 0x0001e80000100800 */
[----:B------:R-:W-:Y:S04]  /*62410*/  STL [R1+0x8a4], R3 ;  /* 0x0008a40301007387 */ /* 0x000fe80000100800 */
[----:B------:R1:W-:Y:S01]  /*62420*/  STL [R1+0x8a0], R0 ;  /* 0x0008a00001007387 */ /* 0x0003e20000100800 */
[----:B0-----:R-:W-:-:S03]  /*62430*/  F2FP.SATFINITE.E4M3.F32.PACK_AB_MERGE_C R2, R25, R24, RZ ;  /* 0x000000181902723e */ /* 0x001fc600048070ff */
[----:B------:R-:W2:Y:S04]  /*62440*/  LDL.LU R24, [R1+0x858] ;  /* 0x0008580001187983 */ /* 0x000ea80000300800 */
[----:B------:R0:W-:Y:S04]  /*62450*/  STL [R1+0x894], R2 ;  /* 0x0008940201007387 */ /* 0x0001e80000100800 */
[----:B------:R-:W2:Y:S01]  /*62460*/  LDL.LU R25, [R1+0x85c] ;  /* 0x00085c0001197983 */ /* 0x000ea20000300800 */
[----:B-1----:R-:W-:Y:S01]  /*62470*/  VIADD R0, R0, UR6 ;  /* 0x0000000600007c36 */ /* 0x002fe20008000000 */
[----:B------:R-:W-:Y:S01]  /*62480*/  ULDC UR6, c[0x0][0x248] ;  /* 0x0000920000067ab9 */ /* 0x000fe20000000800 */
[----:B---3--:R-:W-:-:S02]  /*62490*/  F2FP.SATFINITE.E4M3.F32.PACK_AB_MERGE_C R3, R16, R15, RZ ;  /* 0x0000000f1003723e */ /* 0x008fc400048070ff */
[----:B0-----:R-:W-:-:S03]  /*624a0*/  F2FP.SATFINITE.E4M3.F32.PACK_AB_MERGE_C R2, R21, R20, RZ ;  /* 0x000000141502723e */ /* 0x001fc600048070ff */
[----:B------:R-:W-:Y:S04]  /*624b0*/  STL [R1+0x44c], R3 ;  /* 0x00044c0301007387 */ /* 0x000fe80000100800 */
[----:B------:R0:W-:Y:S04]  /*624c0*/  STL [R1+0x890], R0 ;  /* 0x0008900001007387 */ /* 0x0001e80000100800 */
[----:B------:R4:W-:Y:S04]  /*624d0*/  STL [R1+0xcac], R2 ;  /* 0x000cac0201007387 */ /* 0x0009e80000100800 */
[----:B------:R-:W3:Y:S04]  /*624e0*/  LDL.LU R10, [R1+0x840] ;  /* 0x00084000010a7983 */ /* 0x000ee80000300800 */
[----:B------:R-:W3:Y:S01]  /*624f0*/  LDL.LU R11, [R1+0x844] ;  /* 0x00084400010b7983 */ /* 0x000ee20000300800 */
[----:B0-----:R-:W-:Y:S01]  /*62500*/  VIADD R0, R0, UR6 ;  /* 0x0000000600007c36 */ /* 0x001fe20008000000 */
        /* <DEDUP_REMOVED lines=10> */
[----:B0-----:R-:W-:Y:S01]  /*625b0*/  F2FP.SATFINITE.E4M3.F32.PACK_AB_MERGE_C R2, R9, R8, RZ ;  /* 0x000000080902723e */ /* 0x001fe200048070ff */
[----:B-1----:R-:W-:Y:S01]  /*625c0*/  VIADD R0, R0, UR6 ;  /* 0x0000000600007c36 */ /* 0x002fe20008000000 */
[----:B------:R-:W-:-:S03]  /*625d0*/  ULDC UR6, c[0x0][0x248] ;  /* 0x0000920000067ab9 */ /* 0x000fc60000000800 */
[----:B------:R0:W-:Y:S01]  /*625e0*/  STL [R1+0x3e4], R2 ;  /* 0x0003e40201007387 */ /* 0x0001e20000100800 */
[----:B------:R-:W-:Y:S02]  /*625f0*/  F2FP.SATFINITE.E4M3.F32.PACK_AB_MERGE_C R3, R13, R12, RZ ;  /* 0x0000000c0d03723e */ /* 0x000fe400048070ff */
[----:B0-----:R-:W-:-:S03]  /*62600*/  F2FP.SATFINITE.E4M3.F32.PACK_AB_MERGE_C R2, R19, R18, RZ ;  /* 0x000000121302723e */ /* 0x001fc600048070ff */
[----:B------:R0:W-:Y:S04]  /*62610*/  STL [R1+0x388], R3 ;  /* 0x0003880301007387 */ /* 0x0001e80000100800 */
[----:B------:R1:W-:Y:S04]  /*62620*/  STL [R1+0x870], R0 ;  /* 0x0008700001007387 */ /* 0x0003e80000100800 */
[----:B------:R1:W-:Y:S04]  /*62630*/  STL [R1+0xcb8], R2 ;  /* 0x000cb80201007387 */ /* 0x0003e80000100800 */
[----:B------:R-:W4:Y:S04]  /*62640*/  LDL.LU R17, [R1+0x820] ;  /* 0x0008200001117983 */ /* 0x000f280000300800 */
[----:B0-----:R-:W4:Y:S01]  /*62650*/  LDL.LU R3, [R1+0x824] ;  /* 0x0008240001037983 */ /* 0x001f220000300800 */
[----:B-1----:R-:W-:Y:S01]  /*62660*/  VIADD R0, R0, UR6 ;  /* 0x0000000600007c36 */ /* 0x002fe20008000000 */
[----:B------:R-:W-:Y:S01]  /*62670*/  ULDC UR6, c[0x0][0x248] ;  /* 0x0000920000067ab9 */ /* 0x000fe20000000800 */
[----:B------:R-:W-:-:S05]  /*62680*/  F2FP.SATFINITE.E4M3.F32.PACK_AB_MERGE_C R2, R27, R26, RZ ;  /* 0x0000001a1b02723e */ /* 0x000fca00048070ff */
[----:B------:R-:W-:Y:S04]  /*62690*/  STL [R1+0x324], R2 ;  /* 0x0003240201007387 */ /* 0x000fe80000100800 */
        /* <DEDUP_REMOVED lines=9> */
[----:B------:R-:W-:Y:S04]  /*62730*/  STL [R1+0x320], R2 ;  /* 0x0003200201007387 */ /* 0x000fe80000100800 */
        /* <DEDUP_REMOVED lines=12> */
[----:B----4-:R-:W-:Y:S02]  /*62800*/  F2FP.SATFINITE.E4M3.F32.PACK_AB_MERGE_C R2, R16, R15, RZ ;  /* 0x0000000f1002723e */ /* 0x010fe400048070ff */
[----:B0-----:R-:W-:-:S03]  /*62810*/  F2FP.SATFINITE.E4M3.F32.PACK_AB_MERGE_C R4, R21, R20, RZ ;  /* 0x000000141504723e */ /* 0x001fc600048070ff */
        /* <DEDUP_REMOVED lines=9> */
[----:B------:R-:W4:Y:S04]  /*628b0*/  LDL.LU R15, [R1+0x7e0] ;  /* 0x0007e000010f7983 */ /* 0x000f280000300800 */
[----:B------:R-:W-:Y:S04]  /*628c0*/  STL [R1+0x830], R0 ;  /* 0x0008300001007387 */ /* 0x000fe80000100800 */
[----:B------:R-:W4:Y:S04]  /*628d0*/  LDL.LU R16, [R1+0x7e4] ;  /* 0x0007e40001107983 */ /* 0x000f280000300800 */
[----:B------:R-:W4:Y:S04]  /*628e0*/  LDL.LU R20, [R1+0x7e8] ;  /* 0x0007e80001147983 */ /* 0x000f280000300800 */
[----:B------:R-:W4:Y:S04]  /*628f0*/  LDL.LU R21, [R1+0x7ec] ;  /* 0x0007ec0001157983 */ /* 0x000f280000300800 */
[----:B------:R-:W4:Y:S04]  /*62900*/  LDL.LU R22, [R1+0x7d0] ;  /* 0x0007d00001167983 */ /* 0x000f280000300800 */
[----:B------:R-:W4:Y:S01]  /*62910*/  LDL.LU R23, [R1+0x7d4] ;  /* 0x0007d40001177983 */ /* 0x000f220000300800 */
[----:B0-----:R-:W-:-:S05]  /*62920*/  F2FP.SATFINITE.E4M3.F32.PACK_AB_MERGE_C R2, R3, R17, RZ ;  /* 0x000000110302723e */ /* 0x001fca00048070ff */
[----:B------:R0:W-:Y:S01]  /*62930*/  STL [R1+0x210], R2 ;  /* 0x0002100201007387 */ /* 0x0001e20000100800 */
[----:B------:R-:W-:Y:S02]  /*62940*/  F2FP.SATFINITE.E4M3.F32.PACK_AB_MERGE_C R3, R7, R29, RZ ;  /* 0x0000001d0703723e */ /* 0x000fe400048070ff */
[----:B0-----:R-:W-:-:S03]  /*62950*/  F2FP.SATFINITE.E4M3.F32.PACK_AB_MERGE_C R2, R27, R26, RZ ;  /* 0x0000001a1b02723e */ /* 0x001fc600048070ff */
[----:B------:R-:W-:Y:S04]  /*62960*/  STL [R1+0xcc8], R3 ;  /* 0x000cc80301007387 */ /* 0x000fe80000100800 */
[----:B------:R-:W4:Y:S04]  /*62970*/  LDL.LU R26, [R1+0x7d8] ;  /* 0x0007d800011a7983 */ /* 0x000f280000300800 */
[----:B------:R-:W4:Y:S01]  /*62980*/  LDL.LU R27, [R1+0x7dc] ;  /* 0x0007dc00011b7983 */ /* 0x000f220000300800 */
[----:B------:R-:W-:-:S03]  /*62990*/  VIADD R0, R0, UR6 ;  /* 0x0000000600007c36 */ /* 0x000fc60008000000 */
[----:B------:R-:W-:Y:S01]  /*629a0*/  STL [R1+0x1d0], R2 ;  /* 0x0001d00201007387 */ /* 0x000fe20000100800 */
[----:B------:R-:W-:-:S03]  /*629b0*/  ULDC UR6, c[0x0][0x248] ;  /* 0x0000920000067ab9 */ /* 0x000fc60000000800 */
[----:B------:R0:W-:Y:S02]  /*629c0*/  STL [R1+0x820], R0 ;  /* 0x0008200001007387 */ /* 0x0001e40000100800 */
[----:B0-----:R-:W-:Y:S01]  /*629d0*/  VIADD R0, R0, UR6 ;  /* 0x0000000600007c36 */ /* 0x001fe20008000000 */
[----:B------:R-:W-:Y:S01]  /*629e0*/  ULDC UR6, c[0x0][0x248] ;  /* 0x0000920000067ab9 */ /* 0x000fe20000000800 */
[----:B--2---:R-:W-:Y:S02]  /*629f0*/  F2FP.SATFINITE.E4M3.F32.PACK_AB_MERGE_C R2, R9, R8, RZ ;  /* 0x000000080902723e */ /* 0x004fe400048070ff */
        /* <DEDUP_REMOVED lines=22> */
[----:B----4-:R-:W-:-:S03]  /*62b60*/  F2FP.SATFINITE.E4M3.F32.PACK_AB_MERGE_C R3, R16, R15, RZ ;  /* 0x0000000f1003723e */ /* 0x010fc600048070ff */
        /* <DEDUP_REMOVED lines=10> */
[----:B------:R0:W-:Y:S04]  /*62c10*/  STL [R1+0x100], R2 ;  /* 0x0001000201007387 */ /* 0x0001e80000100800 */
[----:B------:R1:W-:Y:S04]  /*62c20*/  STL [R1+0x7e0], R0 ;  /* 0x0007e00001007387 */ /* 0x0003e80000100800 */
[----:B------:R-:W4:Y:S04]  /*62c30*/  LDL.LU R20, [R1+0x7a8] ;  /* 0x0007a80001147983 */ /* 0x000f280000300800 */
[----:B------:R-:W4:Y:S04]  /*62c40*/  LDL.LU R21, [R1+0x7ac] ;  /* 0x0007ac0001157983 */ /* 0x000f280000300800 */
[----:B------:R-:W4:Y:S01]  /*62c50*/  LDL.LU R10, [R1+0x790] ;  /* 0x00079000010a7983 */ /* 0x000f220000300800 */
[----:B0-----:R-:W-:Y:S01]  /*62c60*/  F2FP.SATFINITE.E4M3.F32.PACK_AB_MERGE_C R2, R27, R26, RZ ;  /* 0x0000001a1b02723e */ /* 0x001fe200048070ff */
[----:B-1----:R-:W-:Y:S01]  /*62c70*/  VIADD R0, R0, UR6 ;  /* 0x0000000600007c36 */ /* 0x002fe20008000000 */
[----:B------:R-:W-:-:S03]  /*62c80*/  ULDC UR6, c[0x0][0x248] ;  /* 0x0000920000067ab9 */ /* 0x000fc60000000800 */
[----:B------:R-:W-:Y:S04]  /*62c90*/  STL [R1+0xfc], R2 ;  /* 0x0000fc0201007387 */ /* 0x000fe80000100800 */
        /* <DEDUP_REMOVED lines=34> */
[----:B----4-:R-:W-:-:S05]  /*62ec0*/  F2FP.SATFINITE.E4M3.F32.PACK_AB_MERGE_C R3, R21, R20, RZ ;  /* 0x000000141503723e */ /* 0x010fca00048070ff */
[----:B------:R1:W-:Y:S04]  /*62ed0*/  STL [R1+0x2030], R3 ;  /* 0x0020300301007387 */ /* 0x0003e80000100800 */
[----:B------:R-:W3:Y:S04]  /*62ee0*/  LDL.LU R20, [R1+0x770] ;  /* 0x0007700001147983 */ /* 0x000ee80000300800 */
[----:B------:R-:W3:Y:S04]  /*62ef0*/  LDL.LU R21, [R1+0x774] ;  /* 0x0007740001157983 */ /* 0x000ee80000300800 */
[----:B------:R4:W-:Y:S01]  /*62f00*/  STL [R1+0x7a0], R0 ;  /* 0x0007a00001007387 */ /* 0x0009e20000100800 */
[----:B0-----:R-:W-:-:S02]  /*62f10*/  F2FP.SATFINITE.E4M3.F32.PACK_AB_MERGE_C R2, R11, R10, RZ ;  /* 0x0000000a0b02723e */ /* 0x001fc400048070ff */
[----:B-1----:R-:W-:-:S03]  /*62f20*/  F2FP.SATFINITE.E4M3.F32.PACK_AB_MERGE_C R3, R16, R15, RZ ;  /* 0x0000000f1003723e */ /* 0x002fc600048070ff */
[----:B------:R0:W-:Y:S01]  /*62f30*/  STL [R1+0x74], R2 ;  /* 0x0000740201007387 */ /* 0x0001e20000100800 */
[----:B----4-:R-:W-:Y:S01]  /*62f40*/  VIADD R0, R0, UR6 ;  /* 0x0000000600007c36 */ /* 0x010fe20008000000 */
[----:B------:R-:W-:Y:S02]  /*62f50*/  F2FP.SATFINITE.E4M3.F32.PACK_AB_MERGE_C R5, R27, R26, RZ ;  /* 0x0000001a1b05723e */ /* 0x000fe400048070ff */
[----:B------:R-:W-:Y:S01]  /*62f60*/  STL [R1+0x70], R3 ;  /* 0x0000700301007387 */ /* 0x000fe20000100800 */
[----:B------:R-:W-:Y:S01]  /*62f70*/  ULDC UR6, c[0x0][0x248] ;  /* 0x0000920000067ab9 */ /* 0x000fe20000000800 */
[----:B0-----:R-:W-:-:S05]  /*62f80*/  F2FP.SATFINITE.E4M3.F32.PACK_AB_MERGE_C R2, R23, R22, RZ ;  /* 0x000000161702723e */ /* 0x001fca00048070ff */
        /* <DEDUP_REMOVED lines=19> */
[----:B------:R1:W-:Y:S01]  /*630c0*/  STL [R1+0x38], R2 ;  /* 0x0000380201007387 */ /* 0x0003e20000100800 */
[----:B0-----:R-:W-:Y:S02]  /*630d0*/  F2FP.SATFINITE.E4M3.F32.PACK_AB_MERGE_C R3, R19, R18, RZ ;  /* 0x000000121303723e */ /* 0x001fe400048070ff */
[----:B-1----:R-:W-:-:S03]  /*630e0*/  F2FP.SATFINITE.E4M3.F32.PACK_AB_MERGE_C R2, R25, R24, RZ ;  /* 0x000000181902723e */ /* 0x002fc600048070ff */
[----:B------:R-:W-:Y:S04]  /*630f0*/  STL [R1+0x14], R3 ;  /* 0x0000140301007387 */ /* 0x000fe80000100800 */
[----:B------:R0:W-:Y:S04]  /*63100*/  STL [R1+0x798], R0 ;  /* 0x0007980001007387 */ /* 0x0001e80000100800 */
[----:B------:R3:W-:Y:S04]  /*63110*/  STL [R1+0xd58], R2 ;  /* 0x000d580201007387 */ /* 0x0007e80000100800 */
[----:B------:R-:W2:Y:S04]  /*63120*/  LDL.LU R14, [R1+0x758] ;  /* 0x00075800010e7983 */ /* 0x000ea80000300800 */
[----:B------:R-:W2:Y:S04]  /*63130*/  LDL.LU R17, [R1+0x75c] ;  /* 0x00075c0001117983 */ /* 0x000ea80000300800 */
[----:B------:R-:W2:Y:S01]  /*63140*/  LDL.LU R24, [R1+0x740] ;  /* 0x0007400001187983 */ /* 0x000ea20000300800 */
[----:B0-----:R-:W-:Y:S01]  /*63150*/  VIADD R0, R0, UR6 ;  /* 0x0000000600007c36 */ /* 0x001fe20008000000 */
[----:B------:R-:W-:-:S04]  /*63160*/  ULDC UR6, c[0x0][0x248] ;  /* 0x0000920000067ab9 */ /* 0x000fc80000000800 */
[----:B------:R0:W-:Y:S04]  /*63170*/  STL [R1+0x780], R0 ;  /* 0x0007800001007387 */ /* 0x0001e80000100800 */
[----:B------:R-:W2:Y:S04]  /*63180*/  LDL.LU R25, [R1+0x744] ;  /* 0x0007440001197983 */ /* 0x000ea80000300800 */
[----:B------:R-:W2:Y:S04]  /*63190*/  LDL.LU R29, [R1+0x748] ;  /* 0x00074800011d7983 */ /* 0x000ea80000300800 */
[----:B------:R-:W2:Y:S01]  /*631a0*/  LDL.LU R7, [R1+0x74c] ;  /* 0x00074c0001077983 */ /* 0x000ea20000300800 */
[----:B---3--:R-:W-:-:S05]  /*631b0*/  F2FP.SATFINITE.E4M3.F32.PACK_AB_MERGE_C R2, R21, R20, RZ ;  /* 0x000000141502723e */ /* 0x008fca00048070ff */
        /* <DEDUP_REMOVED lines=15> */
[----:B------:R-:W-:Y:S04]  /*632b0*/  STL [R1+0xa28], R3 ;  /* 0x000a280301007387 */ /* 0x000fe80000100800 */
[----:B------:R0:W-:Y:S04]  /*632c0*/  STL [R1+0x770], R0 ;  /* 0x0007700001007387 */ /* 0x0001e80000100800 */
[----:B------:R1:W-:Y:S04]  /*632d0*/  STL [R1+0x9ec], R2 ;  /* 0x0009ec0201007387 */ /* 0x0003e80000100800 */
[----:B------:R-:W4:Y:S04]  /*632e0*/  LDL.LU R10, [R1+0x710] ;  /* 0x00071000010a7983 */ /* 0x000f280000300800 */
[----:B------:R-:W4:Y:S01]  /*632f0*/  LDL.LU R11, [R1+0x714] ;  /* 0x00071400010b7983 */ /* 0x000f220000300800 */
[----:B0-----:R-:W-:Y:S01]  /*63300*/  VIADD R0, R0, UR6 ;  /* 0x0000000600007c36 */ /* 0x001fe20008000000 */
[----:B-1----:R-:W-:Y:S01]  /*63310*/  F2FP.SATFINITE.E4M3.F32.PACK_AB_MERGE_C R2, R27, R26, RZ ;  /* 0x0000001a1b02723e */ /* 0x002fe200048070ff */
        /* <DEDUP_REMOVED lines=9> */
[----:B--2---:R-:W-:-:S05]  /*633b0*/  F2FP.SATFINITE.E4M3.F32.PACK_AB_MERGE_C R3, R17, R14, RZ ;  /* 0x0000000e1103723e */ /* 0x004fca00048070ff */
[----:B------:R-:W-:Y:S01]  /*633c0*/  STL [R1+0x958], R3 ;  /* 0x0009580301007387 */ /* 0x000fe20000100800 */
[----:B0-----:R-:W-:-:S03]  /*633d0*/  F2FP.SATFINITE.E4M3.F32.PACK_AB_MERGE_C R2, R25, R24, RZ ;  /* 0x000000181902723e */ /* 0x001fc600048070ff */
[----:B------:R-:W2:Y:S04]  /*633e0*/  LDL.LU R24, [R1+0x6f0] ;  /* 0x0006f00001187983 */ /* 0x000ea80000300800 */
[----:B------:R-:W2:Y:S01]  /*633f0*/  LDL.LU R25, [R1+0x6f4] ;  /* 0x0006f40001197983 */ /* 0x000ea20000300800 */
[----:B-1----:R-:W-:-:S03]  /*63400*/  VIADD R0, R0, UR6 ;  /* 0x0000000600007c36 */ /* 0x002fc60008000000 */
[----:B------:R0:W-:Y:S01]  /*63410*/  STL [R1+0x834], R2 ;  /* 0x0008340201007387 */ /* 0x0001e20000100800 */
[----:B------:R-:W-:-:S03]  /*63420*/  ULDC UR6, c[0x0][0x248] ;  /* 0x0000920000067ab9 */ /* 0x000fc60000000800 */
[----:B------:R1:W-:Y:S01]  /*63430*/  STL [R1+0x750], R0 ;  /* 0x0007500001007387 */ /* 0x0003e20000100800 */
[----:B0-----:R-:W-:Y:S01]  /*63440*/  F2FP.SATFINITE.E4M3.F32.PACK_AB_MERGE_C R2, R7, R29, RZ ;  /* 0x0000001d0702723e */ /* 0x001fe200048070ff */
[----:B-1----:R-:W-:-:S04]  /*63450*/  VIADD R0, R0, UR6 ;  /* 0x0000000600007c36 */ /* 0x002fc80008000000 */
[----:B------:R0:W-:Y:S01]  /*63460*/  STL [R1+0x824], R2 ;  /* 0x0008240201007387 */ /* 0x0001e20000100800 */
[----:B------:R-:W-:Y:S01]  /*63470*/  ULDC UR6, c[0x0][0x248] ;  /* 0x0000920000067ab9 */ /* 0x000fe20000000800 */
[----:B---3--:R-:W-:Y:S02]  /*63480*/  F2FP.SATFINITE.E4M3.F32.PACK_AB_MERGE_C R3, R9, R8, RZ ;  /* 0x000000080903723e */ /* 0x008fe400048070ff */
[----:B0-----:R-:W-:-:S03]  /*63490*/  F2FP.SATFINITE.E4M3.F32.PACK_AB_MERGE_C R2, R13, R12, RZ ;  /* 0x0000000c0d02723e */ /* 0x001fc600048070ff */
[----:B------:R0:W-:Y:S04]  /*634a0*/  STL [R1+0x7fc], R3 ;  /* 0x0007fc0301007387 */ /* 0x0001e80000100800 */
[----:B------:R1:W-:Y:S04]  /*634b0*/  STL [R1+0x740], R0 ;  /* 0x0007400001007387 */ /* 0x0003e80000100800 */
[----:B------:R3:W-:Y:S01]  /*634c0*/  STL [R1+0x81c], R2 ;  /* 0x00081c0201007387 */ /* 0x0007e20000100800 */
[----:B0-----:R-:W-:Y:S01]  /*634d0*/  F2FP.SATFINITE.E4M3.F32.PACK_AB_MERGE_C R3, R19, R18, RZ ;  /* 0x000000121303723e */ /* 0x001fe200048070ff */
[----:B-1----:R-:W-:Y:S01]  /*634e0*/  VIADD R0, R0, UR6 ;  /* 0x0000000600007c36 */ /* 0x002fe20008000000 */
[----:B---3--:R-:W-:Y:S01]  /*634f0*/  F2FP.SATFINITE.E4M3.F32.PACK_AB_MERGE_C R2, R21, R20, RZ ;  /* 0x000000141502723e */ /* 0x008fe200048070ff */
[----:B------:R-:W-:-:S02]  /*63500*/  ULDC UR6, c[0x0][0x248] ;  /* 0x0000920000067ab9 */ /* 0x000fc40000000800 */
[----:B------:R-:W-:Y:S04]  /*63510*/  STL [R1+0x7dc], R3 ;  /* 0x0007dc0301007387 */ /* 0x000fe80000100800 */
[----:B------:R0:W-:Y:S04]  /*63520*/  STL [R1+0x730], R0 ;  /* 0x0007300001007387 */ /* 0x0001e80000100800 */
[----:B------:R-:W-:Y:S04]  /*63530*/  STL [R1+0x7cc], R2 ;  /* 0x0007cc0201007387 */ /* 0x000fe80000100800 */
[----:B------:R-:W3:Y:S04]  /*63540*/  LDL.LU R14, [R1+0x6f8] ;  /* 0x0006f800010e7983 */ /* 0x000ee80000300800 */
[----:B------:R-:W3:Y:S04]  /*63550*/  LDL.LU R17, [R1+0x6fc] ;  /* 0x0006fc0001117983 */ /* 0x000ee80000300800 */
        /* <DEDUP_REMOVED lines=16> */
[----:B------:R-:W-:Y:S04]  /*63660*/  STL [R1+0x774], R3 ;  /* 0x0007740301007387 */ /* 0x000fe80000100800 */
        /* <DEDUP_REMOVED lines=8> */
[----:B------:R-:W-:-:S03]  /*636f0*/  ULDC UR6, c[0x0][0x248] ;  /* 0x0000920000067ab9 */ /* 0x000fc60000000800 */
[----:B------:R0:W-:Y:S04]  /*63700*/  STL [R1+0x700], R0 ;  /* 0x0007000001007387 */ /* 0x0001e80000100800 */
[----:B------:R-:W4:Y:S01]  /*63710*/  LDL.LU R29, [R1+0x6c8] ;  /* 0x0006c800011d7983 */ /* 0x000f220000300800 */
[----:B--2---:R-:W-:-:S05]  /*63720*/  F2FP.SATFINITE.E4M3.F32.PACK_AB_MERGE_C R2, R25, R24, RZ ;  /* 0x000000181902723e */ /* 0x004fca00048070ff */
        /* <DEDUP_REMOVED lines=16> */
[----:B------:R-:W-:Y:S04]  /*63830*/  STL [R1+0x704], R3 ;  /* 0x0007040301007387 */ /* 0x000fe80000100800 */
[----:B------:R0:W-:Y:S04]  /*63840*/  STL [R1+0x6f0], R0 ;  /* 0x0006f00001007387 */ /* 0x0001e80000100800 */
[----:B------:R1:W-:Y:S04]  /*63850*/  STL [R1+0x6fc], R2 ;  /* 0x0006fc0201007387 */ /* 0x0003e80000100800 */
[----:B------:R-:W3:Y:S04]  /*63860*/  LDL.LU R12, [R1+0x690] ;  /* 0x00069000010c7983 */ /* 0x000ee80000300800 */
[----:B------:R-:W3:Y:S01]  /*63870*/  LDL.LU R13, [R1+0x694] ;  /* 0x00069400010d7983 */ /* 0x000ee20000300800 */
[----:B0-----:R-:W-:Y:S01]  /*63880*/  VIADD R0, R0, UR6 ;  /* 0x0000000600007c36 */ /* 0x001fe20008000000 */
[----:B-1----:R-:W-:Y:S01]  /*63890*/  F2FP.SATFINITE.E4M3.F32.PACK_AB_MERGE_C R2, R21, R20, RZ ;  /* 0x000000141502723e */ /* 0x002fe200048070ff */
[----:B------:R-:W-:-:S04]  /*638a0*/  ULDC UR6, c[0x0][0x248] ;  /* 0x0000920000067ab9 */ /* 0x000fc80000000800 */
[----:B------:R-:W-:Y:S04]  /*638b0*/  STL [R1+0x408], R2 ;  /* 0x0004080201007387 */ /* 0x000fe80000100800 */
[----:B------:R0:W-:Y:S04]  /*638c0*/  STL [R1+0x6e0], R0 ;  /* 0x0006e00001007387 */ /* 0x0001e80000100800 */
[----:B------:R-:W3:Y:S04]  /*638d0*/  LDL.LU R18, [R1+0x698] ;  /* 0x0006980001127983 */ /* 0x000ee80000300800 */
[----:B------:R-:W3:Y:S04]  /*638e0*/  LDL.LU R19, [R1+0x69c] ;  /* 0x00069c0001137983 */ /* 0x000ee80000300800 */
[----:B------:R-:W3:Y:S04]  /*638f0*/  LDL.LU R20, [R1+0x680] ;  /* 0x0006800001147983 */ /* 0x000ee80000300800 */
[----:B------:R-:W3:Y:S01]  /*63900*/  LDL.LU R21, [R1+0x684] ;  /* 0x0006840001157983 */ /* 0x000ee20000300800 */
[----:B0-----:R-:W-:Y:S01]  /*63910*/  VIADD R0, R0, UR6 ;  /* 0x0000000600007c36 */ /* 0x001fe20008000000 */
[----:B------:R-:W-:Y:S01]  /*63920*/  ULDC UR6, c[0x0][0x248] ;  /* 0x0000920000067ab9 */ /* 0x000fe20000000800 */
[----:B----4-:R-:W-:-:S02]  /*63930*/  F2FP.SATFINITE.E4M3.F32.PACK_AB_MERGE_C R2, R27, R26, RZ ;  /* 0x0000001a1b02723e */ /* 0x010fc400048070ff */
[----:B------:R-:W4:Y:S04]  /*63940*/  LDL.LU R26, [R1+0x688] ;  /* 0x00068800011a7983 */ /* 0x000f280000300800 */
[----:B------:R-:W4:Y:S04]  /*63950*/  LDL.LU R27, [R1+0x68c] ;  /* 0x00068c00011b7983 */ /* 0x000f280000300800 */
[----:B------:R0:W-:Y:S02]  /*63960*/  STL [R1+0x424], R2 ;  /* 0x0004240201007387 */ /* 0x0001e40000100800 */
[----:B0-----:R-:W-:-:S02]  /*63970*/  F2FP.SATFINITE.E4M3.F32.PACK_AB_MERGE_C R2, R23, R22, RZ ;  /* 0x000000161702723e */ /* 0x001fc400048070ff */
[----:B------:R-:W4:Y:S04]  /*63980*/  LDL.LU R22, [R1+0x670] ;  /* 0x0006700001167983 */ /* 0x000f280000300800 */
[----:B------:R-:W4:Y:S04]  /*63990*/  LDL.LU R23, [R1+0x674] ;  /* 0x0006740001177983 */ /* 0x000f280000300800 */
[----:B------:R-:W-:Y:S04]  /*639a0*/  STL [R1+0x3a8], R2 ;  /* 0x0003a80201007387 */ /* 0x000fe80000100800 */
[----:B------:R0:W-:Y:S02]  /*639b0*/  STL [R1+0x6d0], R0 ;  /* 0x0006d00001007387 */ /* 0x0001e40000100800 */
[----:B0-----:R-:W-:Y:S01]  /*639c0*/  VIADD R0, R0, UR6 ;  /* 0x0000000600007c36 */ /* 0x001fe20008000000 */
[----:B------:R-:W-:Y:S01]  /*639d0*/  ULDC UR6, c[0x0][0x248] ;  /* 0x0000920000067ab9 */ /* 0x000fe20000000800 */
[----:B--2---:R-:W-:-:S02]  /*639e0*/  F2FP.SATFINITE.E4M3.F32.PACK_AB_MERGE_C R2, R7, R29, RZ ;  /* 0x0000001d0702723e */ /* 0x004fc400048070ff */
[----:B------:R-:W-:-:S03]  /*639f0*/  F2FP.SATFINITE.E4M3.F32.PACK_AB_MERGE_C R3, R9, R8, RZ ;  /* 0x000000080903723e */ /* 0x000fc600048070ff */
        /* <DEDUP_REMOVED lines=20> */
[----:B------:R-:W2:Y:S01]  /*63b40*/  LDL.LU R25, [R1+0x66c] ;  /* 0x00066c0001197983 */ /* 0x000ea20000300800 */
[----:B0-----:R-:W-:Y:S01]  /*63b50*/  VIADD R0, R0, UR6 ;  /* 0x0000000600007c36 */ /* 0x001fe20008000000 */
[----:B------:R-:W-:Y:S01]  /*63b60*/  ULDC UR6, c[0x0][0x248] ;  /* 0x0000920000067ab9 */ /* 0x000fe20000000800 */
[----:B---3--:R-:W-:-:S05]  /*63b70*/  F2FP.SATFINITE.E4M3.F32.PACK_AB_MERGE_C R3, R13, R12, RZ ;  /* 0x0000000c0d03723e */ /* 0x008fca00048070ff */
[----:B------:R-:W-:Y:S01]  /*63b80*/  STL [R1+0x280], R3 ;  /* 0x0002800301007387 */ /* 0x000fe20000100800 */
[----:B------:R-:W-:-:S03]  /*63b90*/  F2FP.SATFINITE.E4M3.F32.PACK_AB_MERGE_C R2, R19, R18, RZ ;  /* 0x000000121302723e */ /* 0x000fc600048070ff */
[----:B------:R-:W3:Y:S04]  /*63ba0*/  LDL.LU R18, [R1+0x650] ;  /* 0x0006500001127983 */ /* 0x000ee80000300800 */
[----:B------:R0:W-:Y:S04]  /*63bb0*/  STL [R1+0x28c], R2 ;  /* 0x00028c0201007387 */ /* 0x0001e80000100800 */
[----:B------:R-:W3:Y:S04]  /*63bc0*/  LDL.LU R19, [R1+0x654] ;  /* 0x0006540001137983 */ /* 0x000ee80000300800 */
[----:B------:R1:W-:Y:S01]  /*63bd0*/  STL [R1+0x690], R0 ;  /* 0x0006900001007387 */ /* 0x0003e20000100800 */
[----:B0-----:R-:W-:-:S05]  /*63be0*/  F2FP.SATFINITE.E4M3.F32.PACK_AB_MERGE_C R2, R21, R20, RZ ;  /* 0x000000141502723e */ /* 0x001fca00048070ff */
[----:B------:R4:W-:Y:S04]  /*63bf0*/  STL [R1+0x224], R2 ;  /* 0x0002240201007387 */ /* 0x0009e80000100800 */
[----:B------:R-:W3:Y:S04]  /*63c00*/  LDL.LU R20, [R1+0x658] ;  /* 0x0006580001147983 */ /* 0x000ee80000300800 */
[----:B------:R-:W3:Y:S01]  /*63c10*/  LDL.LU R21, [R1+0x65c] ;  /* 0x00065c0001157983 */ /* 0x000ee20000300800 */
[----:B-1----:R-:W-:Y:S01]  /*63c20*/  VIADD R0, R0, UR6 ;  /* 0x0000000600007c36 */ /* 0x002fe20008000000 */
[----:B------:R-:W-:Y:S01]  /*63c30*/  ULDC UR6, c[0x0][0x248] ;  /* 0x0000920000067ab9 */ /* 0x000fe20000000800 */
[----:B----4-:R-:W-:-:S05]  /*63c40*/  F2FP.SATFINITE.E4M3.F32.PACK_AB_MERGE_C R2, R27, R26, RZ ;  /* 0x0000001a1b02723e */ /* 0x010fca00048070ff */
[----:B------:R0:W-:Y:S04]  /*63c50*/  STL [R1+0x220], R2 ;  /* 0x0002200201007387 */ /* 0x0001e80000100800 */
[----:B------:R-:W4:Y:S04]  /*63c60*/  LDL.LU R26, [R1+0x640] ;  /* 0x00064000011a7983 */ /* 0x000f280000300800 */
[----:B------:R-:W4:Y:S04]  /*63c70*/  LDL.LU R27, [R1+0x644] ;  /* 0x00064400011b7983 */ /* 0x000f280000300800 */
[----:B------:R1:W-:Y:S04]  /*63c80*/  STL [R1+0x680], R0 ;  /* 0x0006800001007387 */ /* 0x0003e80000100800 */
[----:B------:R-:W4:Y:S01]  /*63c90*/  LDL.LU R29, [R1+0x648] ;  /* 0x00064800011d7983 */ /* 0x000f220000300800 */
[----:B0-----:R-:W-:-:S05]  /*63ca0*/  F2FP.SATFINITE.E4M3.F32.PACK_AB_MERGE_C R2, R23, R22, RZ ;  /* 0x000000161702723e */ /* 0x001fca00048070ff */
        /* <DEDUP_REMOVED lines=10> */
[----:B-1----:R-:W-:Y:S01]  /*63d50*/  VIADD R0, R0, UR6 ;  /* 0x0000000600007c36 */ /* 0x002fe20008000000 */
[----:B------:R-:W-:Y:S01]  /*63d60*/  ULDC UR6, c[0x0][0x248] ;  /* 0x0000920000067ab9 */ /* 0x000fe20000000800 */
[----:B--2---:R-:W-:-:S02]  /*63d70*/  F2FP.SATFINITE.E4M3.F32.PACK_AB_MERGE_C R2, R17, R14, RZ ;  /* 0x0000000e1102723e */ /* 0x004fc400048070ff */
[----:B------:R-:W-:-:S03]  /*63d80*/  F2FP.SATFINITE.E4M3.F32.PACK_AB_MERGE_C R3, R16, R15, RZ ;  /* 0x0000000f1003723e */ /* 0x000fc600048070ff */
[----:B------:R0:W-:Y:S04]  /*63d90*/  STL [R1+0x1ec], R2 ;  /* 0x0001ec0201007387 */ /* 0x0001e80000100800 */
[----:B------:R-:W-:Y:S04]  /*63da0*/  STL [R1+0x194], R3 ;  /* 0x0001940301007387 */ /* 0x000fe80000100800 */
[----:B------:R1:W-:Y:S04]  /*63db0*/  STL [R1+0x670], R0 ;  /* 0x0006700001007387 */ /* 0x0003e80000100800 */
[----:B------:R-:W2:Y:S01]  /*63dc0*/  LDL.LU R15, [R1+0x610] ;  /* 0x00061000010f7983 */ /* 0x000ea20000300800 */
[----:B0-----:R-:W-:-:S05]  /*63dd0*/  F2FP.SATFINITE.E4M3.F32.PACK_AB_MERGE_C R2, R25, R24, RZ ;  /* 0x000000181902723e */ /* 0x001fca00048070ff */
[----:B------:R3:W-:Y:S04]  /*63de0*/  STL [R1+0x190], R2 ;  /* 0x0001900201007387 */ /* 0x0007e80000100800 */
[----:B------:R-:W2:Y:S04]  /*63df0*/  LDL.LU R16, [R1+0x614] ;  /* 0x0006140001107983 */ /* 0x000ea80000300800 */
[----:B------:R-:W2:Y:S04]  /*63e00*/  LDL.LU R24, [R1+0x618] ;  /* 0x0006180001187983 */ /* 0x000ea80000300800 */
[----:B------:R-:W2:Y:S01]  /*63e10*/  LDL.LU R25, [R1+0x61c] ;  /* 0x00061c0001197983 */ /* 0x000ea20000300800 */
[----:B-1----:R-:W-:Y:S01]  /*63e20*/  VIADD R0, R0, UR6 ;  /* 0x0000000600007c36 */ /* 0x002fe20008000000 */
[----:B------:R-:W-:Y:S01]  /*63e30*/  ULDC UR6, c[0x0][0x248] ;  /* 0x0000920000067ab9 */ /* 0x000fe20000000800 */
[----:B---3--:R-:W-:-:S02]  /*63e40*/  F2FP.SATFINITE.E4M3.F32.PACK_AB_MERGE_C R2, R19, R18, RZ ;  /* 0x000000121302723e */ /* 0x008fc400048070ff */
[----:B------:R-:W3:Y:S04]  /*63e50*/  LDL.LU R18, [R1+0x600] ;  /* 0x0006000001127983 */ /* 0x000ee80000300800 */
[----:B------:R-:W3:Y:S04]  /*63e60*/  LDL.LU R19, [R1+0x604] ;  /* 0x0006040001137983 */ /* 0x000ee80000300800 */
[----:B------:R0:W-:Y:S04]  /*63e70*/  STL [R1+0x158], R2 ;  /* 0x0001580201007387 */ /* 0x0001e80000100800 */
[----:B------:R1:W-:Y:S01]  /*63e80*/  STL [R1+0x660], R0 ;  /* 0x0006600001007387 */ /* 0x0003e20000100800 */
[----:B0-----:R-:W-:-:S03]  /*63e90*/  F2FP.SATFINITE.E4M3.F32.PACK_AB_MERGE_C R2, R21, R20, RZ ;  /* 0x000000141502723e */ /* 0x001fc600048070ff */
[----:B------:R-:W3:Y:S04]  /*63ea0*/  LDL.LU R20, [R1+0x608] ;  /* 0x0006080001147983 */ /* 0x000ee80000300800 */
[----:B------:R-:W3:Y:S04]  /*63eb0*/  LDL.LU R21, [R1+0x60c] ;  /* 0x00060c0001157983 */ /* 0x000ee80000300800 */
[----:B------:R4:W-:Y:S01]  /*63ec0*/  STL [R1+0x164], R2 ;  /* 0x0001640201007387 */ /* 0x0009e20000100800 */
[----:B-1----:R-:W-:Y:S01]  /*63ed0*/  VIADD R0, R0, UR6 ;  /* 0x0000000600007c36 */ /* 0x002fe20008000000 */
[----:B------:R-:W-:Y:S01]  /*63ee0*/  ULDC UR6, c[0x0][0x248] ;  /* 0x0000920000067ab9 */ /* 0x000fe20000000800 */
[----:B----4-:R-:W-:-:S02]  /*63ef0*/  F2FP.SATFINITE.E4M3.F32.PACK_AB_MERGE_C R2, R27, R26, RZ ;  /* 0x0000001a1b02723e */ /* 0x010fc400048070ff */
[----:B------:R-:W4:Y:S04]  /*63f00*/  LDL.LU R26, [R1+0x5f0] ;  /* 0x0005f000011a7983 */ /* 0x000f280000300800 */
[----:B------:R-:W4:Y:S04]  /*63f10*/  LDL.LU R27, [R1+0x5f4] ;  /* 0x0005f400011b7983 */ /* 0x000f280000300800 */
[----:B------:R0:W-:Y:S04]  /*63f20*/  STL [R1+0x130], R2 ;  /* 0x0001300201007387 */ /* 0x0001e80000100800 */
[----:B------:R1:W-:Y:S01]  /*63f30*/  STL [R1+0x650], R0 ;  /* 0x0006500001007387 */ /* 0x0003e20000100800 */
[----:B0-----:R-:W-:Y:S01]  /*63f40*/  F2FP.SATFINITE.E4M3.F32.PACK_AB_MERGE_C R2, R7, R29, RZ ;  /* 0x0000001d0702723e */ /* 0x001fe200048070ff */
[----:B-1----:R-:W-:Y:S01]  /*63f50*/  VIADD R0, R0, UR6 ;  /* 0x0000000600007c36 */ /* 0x002fe20008000000 */
[----:B------:R-:W-:Y:S01]  /*63f60*/  F2FP.SATFINITE.E4M3.F32.PACK_AB_MERGE_C R3, R9, R8, RZ ;  /* 0x000000080903723e */ /* 0x000fe200048070ff */
[----:B------:R-:W-:-:S02]  /*63f70*/  ULDC UR6, c[0x0][0x248] ;  /* 0x0000920000067ab9 */ /* 0x000fc40000000800 */
[----:B------:R0:W-:Y:S04]  /*63f80*/  STL [R1+0x12c], R2 ;  /* 0x00012c0201007387 */ /* 0x0001e80000100800 */
[----:B------:R1:W-:Y:S04]  /*63f90*/  STL [R1+0x10c], R3 ;  /* 0x00010c0301007387 */ /* 0x0003e80000100800 */
[----:B------:R1:W-:Y:S01]  /*63fa0*/  STL [R1+0x640], R0 ;  /* 0x0006400001007387 */ /* 0x0003e20000100800 */
[----:B0-----:R-:W-:Y:S02]  /*63fb0*/  F2FP.SATFINITE.E4M3.F32.PACK_AB_MERGE_C R2, R11, R10, RZ ;  /* 0x0000000a0b02723e */ /* 0x001fe400048070ff */
[----:B-1----:R-:W-:Y:S01]  /*63fc0*/  F2FP.SATFINITE.E4M3.F32.PACK_AB_MERGE_C R3, R13, R12, RZ ;  /* 0x0000000c0d03723e */ /* 0x002fe200048070ff */
[----:B------:R-:W-:Y:S01]  /*63fd0*/  VIADD R0, R0, UR6 ;  /* 0x0000000600007c36 */ /* 0x000fe20008000000 */
        /* <DEDUP_REMOVED lines=9> */
[----:B------:R-:W4:Y:S04]  /*64070*/  LDL.LU R17, [R1+0x5fc] ;  /* 0x0005fc0001117983 */ /* 0x000f280000300800 */
[----:B------:R-:W4:Y:S04]  /*64080*/  LDL.LU R22, [R1+0x5e0] ;  /* 0x0005e00001167983 */ /* 0x000f280000300800 */
[----:B------:R1:W-:Y:S04]  /*64090*/  STL [R1+0x620], R0 ;  /* 0x0006200001007387 */ /* 0x0003e80000100800 */
[----:B------:R-:W4:Y:S01]  /*640a0*/  LDL.LU R23, [R1+0x5e4] ;  /* 0x0005e40001177983 */ /* 0x000f220000300800 */
[----:B--2---:R-:W-:-:S02]  /*640b0*/  F2FP.SATFINITE.E4M3.F32.PACK_AB_MERGE_C R3, R16, R15, RZ ;  /* 0x0000000f1003723e */ /* 0x004fc400048070ff */
[----:B0-----:R-:W-:-:S03]  /*640c0*/  F2FP.SATFINITE.E4M3.F32.PACK_AB_MERGE_C R2, R25, R24, RZ ;  /* 0x000000181902723e */ /* 0x001fc600048070ff */
[----:B------:R-:W-:Y:S04]  /*640d0*/  STL [R1+0xc8], R3 ;  /* 0x0000c80301007387 */ /* 0x000fe80000100800 */
[----:B------:R-:W2:Y:S04]  /*640e0*/  LDL.LU R24, [R1+0x5e8] ;  /* 0x0005e80001187983 */ /* 0x000ea80000300800 */
[----:B------:R-:W2:Y:S04]  /*640f0*/  LDL.LU R25, [R1+0x5ec] ;  /* 0x0005ec0001197983 */ /* 0x000ea80000300800 */
[----:B------:R3:W-:Y:S01]  /*64100*/  STL [R1+0xd4], R2 ;  /* 0x0000d40201007387 */ /* 0x0007e20000100800 */
[----:B-1----:R-:W-:-:S03]  /*64110*/  VIADD R0, R0, UR6 ;  /* 0x0000000600007c36 */ /* 0x002fc60008000000 */
[----:B------:R-:W2:Y:S04]  /*64120*/  LDL.LU R13, [R1+0x5d0] ;  /* 0x0005d000010d7983 */ /* 0x000ea80000300800 */
[----:B------:R-:W2:Y:S01]  /*64130*/  LDL.LU R16, [R1+0x5d4] ;  /* 0x0005d40001107983 */ /* 0x000ea20000300800 */
[----:B------:R-:W-:-:S03]  /*64140*/  ULDC UR6, c[0x0][0x248] ;  /* 0x0000920000067ab9 */ /* 0x000fc60000000800 */
[----:B------:R0:W-:Y:S01]  /*64150*/  STL [R1+0x610], R0 ;  /* 0x0006100001007387 */ /* 0x0001e20000100800 */
[----:B---3--:R-:W-:-:S05]  /*64160*/  F2FP.SATFINITE.E4M3.F32.PACK_AB_MERGE_C R2, R19, R18, RZ ;  /* 0x000000121302723e */ /* 0x008fca00048070ff */
[----:B------:R1:W-:Y:S04]  /*64170*/  STL [R1+0x98], R2 ;  /* 0x0000980201007387 */ /* 0x0003e80000100800 */
[----:B------:R-:W3:Y:S04]  /*64180*/  LDL.LU R15, [R1+0x5d8] ;  /* 0x0005d800010f7983 */ /* 0x000ee80000300800 */
[----:B------:R-:W3:Y:S01]  /*64190*/  LDL.LU R18, [R1+0x5dc] ;  /* 0x0005dc0001127983 */ /* 0x000ee20000300800 */
[----:B0-----:R-:W-:Y:S01]  /*641a0*/  VIADD R0, R0, UR6 ;  /* 0x0000000600007c36 */ /* 0x001fe20008000000 */
[----:B------:R-:W-:Y:S01]  /*641b0*/  ULDC UR6, c[0x0][0x248] ;  /* 0x0000920000067ab9 */ /* 0x000fe20000000800 */
[----:B-1----:R-:W-:-:S05]  /*641c0*/  F2FP.SATFINITE.E4M3.F32.PACK_AB_MERGE_C R2, R21, R20, RZ ;  /* 0x000000141502723e */ /* 0x002fca00048070ff */
[----:B------:R4:W-:Y:S04]  /*641d0*/  STL [R1+0x94], R2 ;  /* 0x0000940201007387 */ /* 0x0009e80000100800 */
[----:B------:R-:W3:Y:S04]  /*641e0*/  LDL.LU R19, [R1+0x5c0] ;  /* 0x0005c00001137983 */ /* 0x000ee80000300800 */
[----:B------:R-:W3:Y:S04]  /*641f0*/  LDL.LU R20, [R1+0x5c4] ;  /* 0x0005c40001147983 */ /* 0x000ee80000300800 */
[----:B------:R0:W-:Y:S04]  /*64200*/  STL [R1+0x600], R0 ;  /* 0x0006000001007387 */ /* 0x0001e80000100800 */
[----:B------:R-:W3:Y:S01]  /*64210*/  LDL.LU R29, [R1+0x5c8] ;  /* 0x0005c800011d7983 */ /* 0x000ee20000300800 */
[----:B----4-:R-:W-:-:S05]  /*64220*/  F2FP.SATFINITE.E4M3.F32.PACK_AB_MERGE_C R2, R27, R26, RZ ;  /* 0x0000001a1b02723e */ /* 0x010fca00048070ff */
        /* <DEDUP_REMOVED lines=12> */
[----:B------:R-:W-:-:S02]  /*642f0*/  F2FP.SATFINITE.E4M3.F32.PACK_AB_MERGE_C R3, R17, R14, RZ ;  /* 0x0000000e1103723e */ /* 0x000fc400048070ff */
[----:B-1----:R-:W-:-:S03]  /*64300*/  F2FP.SATFINITE.E4M3.F32.PACK_AB_MERGE_C R2, R23, R22, RZ ;  /* 0x000000161702723e */ /* 0x002fc600048070ff */
[----:B------:R-:W-:Y:S04]  /*64310*/  STL [R1+0x84], R3 ;  /* 0x0000840301007387 */ /* 0x000fe80000100800 */
[----:B------:R-:W4:Y:S04]  /*64320*/  LDL.LU R22, [R1+0x10f0] ;  /* 0x0010f00001167983 */ /* 0x000f280000300800 */
[----:B------:R-:W4:Y:S04]  /*64330*/  LDL.LU R23, [R1+0x10f4] ;  /* 0x0010f40001177983 */ /* 0x000f280000300800 */
[----:B------:R2:W-:Y:S04]  /*64340*/  STL [R1+0x60], R2 ;  /* 0x0000600201007387 */ /* 0x0005e80000100800 */
[----:B------:R0:W-:Y:S01]  /*64350*/  STL [R1+0x5f0], R0 ;  /* 0x0005f00001007387 */ /* 0x0001e20000100800 */
[----:B--2---:R-:W-:-:S03]  /*64360*/  F2FP.SATFINITE.E4M3.F32.PACK_AB_MERGE_C R2, R25, R24, RZ ;  /* 0x000000181902723e */ /* 0x004fc600048070ff */
[----:B------:R-:W2:Y:S04]  /*64370*/  LDL.LU R24, [R1+0x10f8] ;  /* 0x0010f80001187983 */ /* 0x000ea80000300800 */
[----:B------:R-:W2:Y:S04]  /*64380*/  LDL.LU R25, [R1+0x10fc] ;  /* 0x0010fc0001197983 */ /* 0x000ea80000300800 */
[----:B------:R1:W-:Y:S01]  /*64390*/  STL [R1+0x5c], R2 ;  /* 0x00005c0201007387 */ /* 0x0003e20000100800 */
[----:B0-----:R-:W-:Y:S01]  /*643a0*/  VIADD R0, R0, UR6 ;  /* 0x0000000600007c36 */ /* 0x001fe20008000000 */
[----:B------:R-:W-:Y:S01]  /*643b0*/  ULDC UR6, c[0x0][0x248] ;  /* 0x0000920000067ab9 */ /* 0x000fe20000000800 */
[----:B-1----:R-:W-:-:S02]  /*643c0*/  F2FP.SATFINITE.E4M3.F32.PACK_AB_MERGE_C R2, R16, R13, RZ ;  /* 0x0000000d1002723e */ /* 0x002fc400048070ff */
[----:B------:R-:W2:Y:S04]  /*643d0*/  LDL.LU R13, [R1+0x5a0] ;  /* 0x0005a000010d7983 */ /* 0x000ea80000300800 */
[----:B------:R-:W2:Y:S04]  /*643e0*/  LDL.LU R16, [R1+0x5a4] ;  /* 0x0005a40001107983 */ /* 0x000ea80000300800 */
[----:B------:R3:W-:Y:S04]  /*643f0*/  STL [R1+0x48], R2 ;  /* 0x0000480201007387 */ /* 0x0007e80000100800 */
[----:B------:R0:W-:Y:S01]  /*64400*/  STL [R1+0x5e0], R0 ;  /* 0x0005e00001007387 */ /* 0x0001e20000100800 */
[----:B---3--:R-:W-:-:S03]  /*64410*/  F2FP.SATFINITE.E4M3.F32.PACK_AB_MERGE_C R2, R18, R15, RZ ;  /* 0x0000000f1202723e */ /* 0x008fc600048070ff */
[----:B------:R-:W3:Y:S04]  /*64420*/  LDL.LU R15, [R1+0x5a8] ;  /* 0x0005a800010f7983 */ /* 0x000ee80000300800 */
[----:B------:R-:W3:Y:S04]  /*64430*/  LDL.LU R18, [R1+0x5ac] ;  /* 0x0005ac0001127983 */ /* 0x000ee80000300800 */
[----:B------:R1:W-:Y:S01]  /*64440*/  STL [R1+0x4c], R2 ;  /* 0x00004c0201007387 */ /* 0x0003e20000100800 */
[----:B0-----:R-:W-:Y:S01]  /*64450*/  VIADD R0, R0, UR6 ;  /* 0x0000000600007c36 */ /* 0x001fe20008000000 */
[----:B------:R-:W-:Y:S01]  /*64460*/  ULDC UR6, c[0x0][0x248] ;  /* 0x0000920000067ab9 */ /* 0x000fe20000000800 */
[----:B-1----:R-:W-:-:S02]  /*64470*/  F2FP.SATFINITE.E4M3.F32.PACK_AB_MERGE_C R2, R20, R19, RZ ;  /* 0x000000131402723e */ /* 0x002fc400048070ff */
[----:B------:R-:W3:Y:S04]  /*64480*/  LDL.LU R19, [R1+0x580] ;  /* 0x0005800001137983 */ /* 0x000ee80000300800 */
[----:B------:R-:W3:Y:S04]  /*64490*/  LDL.LU R20, [R1+0x584] ;  /* 0x0005840001147983 */ /* 0x000ee80000300800 */
[----:B------:R4:W-:Y:S04]  /*644a0*/  STL [R1+0x30], R2 ;  /* 0x0000300201007387 */ /* 0x0009e80000100800 */
[----:B------:R0:W-:Y:S01]  /*644b0*/  STL [R1+0x5d0], R0 ;  /* 0x0005d00001007387 */ /* 0x0001e20000100800 */
[----:B----4-:R-:W-:Y:S01]  /*644c0*/  F2FP.SATFINITE.E4M3.F32.PACK_AB_MERGE_C R2, R7, R29, RZ ;  /* 0x0000001d0702723e */ /* 0x010fe200048070ff */
[----:B0-----:R-:W-:Y:S01]  /*644d0*/  VIADD R0, R0, UR6 ;  /* 0x0000000600007c36 */ /* 0x001fe20008000000 */
[----:B------:R-:W-:Y:S01]  /*644e0*/  F2FP.SATFINITE.E4M3.F32.PACK_AB_MERGE_C R3, R9, R8, RZ ;  /* 0x000000080903723e */ /* 0x000fe200048070ff */
[----:B------:R-:W-:-:S02]  /*644f0*/  ULDC UR6, c[0x0][0x248] ;  /* 0x0000920000067ab9 */ /* 0x000fc40000000800 */
[----:B------:R0:W-:Y:S04]  /*64500*/  STL [R1+0x1c], R2 ;  /* 0x00001c0201007387 */ /* 0x0001e80000100800 */
[----:B------:R-:W-:Y:S04]  /*64510*/  STL [R1+0x8], R3 ;  /* 0x0000080301007387 */ /* 0x000fe80000100800 */
[----:B------:R1:W-:Y:S01]  /*64520*/  STL [R1+0x5c0], R0 ;  /* 0x0005c00001007387 */ /* 0x0003e20000100800 */
[----:B0-----:R-:W-:Y:S02]  /*64530*/  F2FP.SATFINITE.E4M3.F32.PACK_AB_MERGE_C R2, R11, R10, RZ ;  /* 0x0000000a0b02723e */ /* 0x001fe400048070ff */
[----:B------:R-:W-:Y:S01]  /*64540*/  F2FP.SATFINITE.E4M3.F32.PACK_AB_MERGE_C R27, R27, R26, RZ ;  /* 0x0000001a1b1b723e */ /* 0x000fe200048070ff */
[----:B-1----:R-:W-:Y:S01]  /*64550*/  VIADD R0, R0, UR6 ;  /* 0x0000000600007c36 */ /* 0x002fe20008000000 */
[----:B------:R-:W-:Y:S01]  /*64560*/  ULDC UR6, c[0x0][0x248] ;  /* 0x0000920000067ab9 */ /* 0x000fe20000000800 */
[----:B------:R0:W-:Y:S02]  /*64570*/  STL [R1+0xc], R2 ;  /* 0x00000c0201007387 */ /* 0x0001e40000100800 */
[----:B0-----:R-:W-:-:S05]  /*64580*/  F2FP.SATFINITE.E4M3.F32.PACK_AB_MERGE_C R2, R21, R12, RZ ;  /* 0x0000000c1502723e */ /* 0x001fca00048070ff */
[----:B------:R-:W-:Y:S04]  /*64590*/  STL [R1], R2 ;  /* 0x0000000201007387 */ /* 0x000fe80000100800 */
[----:B------:R0:W-:Y:S04]  /*645a0*/  STL [R1+0x5b0], R0 ;  /* 0x0005b00001007387 */ /* 0x0001e80000100800 */
[----:B------:R-:W-:Y:S04]  /*645b0*/  STL [R1+0x2054], R27 ;  /* 0x0020541b01007387 */ /* 0x000fe80000100800 */
[----:B------:R-:W4:Y:S04]  /*645c0*/  LDL.LU R21, [R1+0x588] ;  /* 0x0005880001157983 */ /* 0x000f280000300800 */
[----:B------:R-:W4:Y:S01]  /*645d0*/  LDL.LU R26, [R1+0x58c] ;  /* 0x00058c00011a7983 */ /* 0x000f220000300800 */
[----:B0-----:R-:W-:Y:S01]  /*645e0*/  VIADD R0, R0, UR6 ;  /* 0x0000000600007c36 */ /* 0x001fe20008000000 */
[----:B------:R-:W-:Y:S01]  /*645f0*/  ULDC UR6, c[0x0][0x248] ;  /* 0x0000920000067ab9 */ /* 0x000fe20000000800 */
[----:B------:R-:W-:-:S03]  /*64600*/  F2FP.SATFINITE.E4M3.F32.PACK_AB_MERGE_C R23, R23, R22, RZ ;  /* 0x000000161717723e */ /* 0x000fc600048070ff */
[----:B------:R0:W-:Y:S04]  /*64610*/  STL [R1+0x5b4], R0 ;  /* 0x0005b40001007387 */ /* 0x0001e80000100800 */
[----:B------:R-:W-:Y:S01]  /*64620*/  STL [R1+0x2058], R23 ;  /* 0x0020581701007387 */ /* 0x000fe20000100800 */
[----:B--2---:R-:W-:-:S05]  /*64630*/  F2FP.SATFINITE.E4M3.F32.PACK_AB_MERGE_C R24, R25, R24, RZ ;  /* 0x000000181918723e */ /* 0x004fca00048070ff */
[----:B------:R-:W-:Y:S04]  /*64640*/  STL [R1+0x205c], R24 ;  /* 0x00205c1801007387 */ /* 0x000fe80000100800 */
[----:B------:R-:W2:Y:S04]  /*64650*/  LDL.LU R22, [R1+0x570] ;  /* 0x0005700001167983 */ /* 0x000ea80000300800 */
[----:B------:R-:W2:Y:S01]  /*64660*/  LDL.LU R25, [R1+0x574] ;  /* 0x0005740001197983 */ /* 0x000ea20000300800 */
[----:B0-----:R-:W-:Y:S01]  /*64670*/  VIADD R0, R0, UR6 ;  /* 0x0000000600007c36 */ /* 0x001fe20008000000 */
[----:B------:R-:W-:Y:S01]  /*64680*/  ULDC UR6, c[0x0][0x248] ;  /* 0x0000920000067ab9 */ /* 0x000fe20000000800 */
[----:B------:R-:W-:-:S03]  /*64690*/  F2FP.SATFINITE.E4M3.F32.PACK_AB_MERGE_C R16, R16, R13, RZ ;  /* 0x0000000d1010723e */ /* 0x000fc600048070ff */
[----:B------:R0:W-:Y:S04]  /*646a0*/  STL [R1+0x5b8], R0 ;  /* 0x0005b80001007387 */ /* 0x0001e80000100800 */
[----:B------:R-:W-:Y:S01]  /*646b0*/  STL [R1+0x2060], R16 ;  /* 0x0020601001007387 */ /* 0x000fe20000100800 */
[----:B0-----:R-:W-:Y:S01]  /*646c0*/  VIADD R0, R0, UR6 ;  /* 0x0000000600007c36 */ /* 0x001fe20008000000 */
[----:B------:R-:W-:Y:S01]  /*646d0*/  ULDC UR6, c[0x0][0x248] ;  /* 0x0000920000067ab9 */ /* 0x000fe20000000800 */
[----:B---3--:R-:W-:Y:S02]  /*646e0*/  F2FP.SATFINITE.E4M3.F32.PACK_AB_MERGE_C R13, R18, R15, RZ ;  /* 0x0000000f120d723e */ /* 0x008fe400048070ff */
[----:B------:R-:W3:Y:S04]  /*646f0*/  LDL.LU R15, [R1+0x578] ;  /* 0x00057800010f7983 */ /* 0x000ee80000300800 */
[----:B------:R-:W3:Y:S04]  /*64700*/  LDL.LU R18, [R1+0x57c] ;  /* 0x00057c0001127983 */ /* 0x000ee80000300800 */
[----:B------:R-:W-:Y:S04]  /*64710*/  STL [R1+0x2064], R13 ;  /* 0x0020640d01007387 */ /* 0x000fe80000100800 */
[----:B------:R-:W3:Y:S04]  /*64720*/  LDL.LU R24, [R1+0x550] ;  /* 0x0005500001187983 */ /* 0x000ee80000300800 */
[----:B------:R-:W3:Y:S01]  /*64730*/  LDL.LU R23, [R1+0x554] ;  /* 0x0005540001177983 */ /* 0x000ee20000300800 */
[----:B------:R-:W-:-:S05]  /*64740*/  F2FP.SATFINITE.E4M3.F32.PACK_AB_MERGE_C R2, R20, R19, RZ ;  /* 0x000000131402723e */ /* 0x000fca00048070ff */
[----:B------:R0:W-:Y:S04]  /*64750*/  STL [R1+0x5a8], R2 ;  /* 0x0005a80201007387 */ /* 0x0001e80000100800 */
[----:B------:R1:W-:Y:S04]  /*64760*/  STL [R1+0x5a0], R0 ;  /* 0x0005a00001007387 */ /* 0x0003e80000100800 */
[----:B------:R-:W3:Y:S04]  /*64770*/  LDL.LU R27, [R1+0x558] ;  /* 0x00055800011b7983 */ /* 0x000ee80000300800 */
[----:B------:R-:W3:Y:S04]  /*64780*/  LDL.LU R5, [R1+0x55c] ;  /* 0x00055c0001057983 */ /* 0x000ee80000300800 */
[----:B------:R-:W3:Y:S04]  /*64790*/  LDL.LU R3, [R1+0x530] ;  /* 0x0005300001037983 */ /* 0x000ee80000300800 */
[----:B0-----:R-:W3:Y:S04]  /*647a0*/  LDL.LU R2, [R1+0x534] ;  /* 0x0005340001027983 */ /* 0x001ee80000300800 */
        /* <DEDUP_REMOVED lines=9> */
[----:B-1----:R-:W-:Y:S01]  /*64840*/  VIADD R0, R0, UR6 ;  /* 0x0000000600007c36 */ /* 0x002fe20008000000 */
[----:B------:R-:W-:Y:S01]  /*64850*/  ULDC UR6, c[0x0][0x248] ;  /* 0x0000920000067ab9 */ /* 0x000fe20000000800 */
[----:B----4-:R-:W-:-:S05]  /*64860*/  F2FP.SATFINITE.E4M3.F32.PACK_AB_MERGE_C R8, R26, R21, RZ ;  /* 0x000000151a08723e */ /* 0x010fca00048070ff */
[----:B------:R0:W-:Y:S04]  /*64870*/  STL [R1+0x588], R8 ;  /* 0x0005880801007387 */ /* 0x0001e80000100800 */
[----:B0-----:R-:W4:Y:S04]  /*64880*/  LDL.LU R8, [R1+0x4fc] ;  /* 0x0004fc0001087983 */ /* 0x001f280000300800 */
[----:B------:R-:W4:Y:S04]  /*64890*/  LDL.LU R21, [R1+0x4d0] ;  /* 0x0004d00001157983 */ /* 0x000f280000300800 */
[----:B------:R0:W-:Y:S04]  /*648a0*/  STL [R1+0x580], R0 ;  /* 0x0005800001007387 */ /* 0x0001e80000100800 */
[----:B------:R-:W4:Y:S04]  /*648b0*/  LDL.LU R26, [R1+0x4d4] ;  /* 0x0004d400011a7983 */ /* 0x000f280000300800 */
[----:B------:R-:W4:Y:S04]  /*648c0*/  LDL.LU R9, [R1+0x4d8] ;  /* 0x0004d80001097983 */ /* 0x000f280000300800 */
[----:B------:R-:W4:Y:S01]  /*648d0*/  LDL.LU R10, [R1+0x4dc] ;  /* 0x0004dc00010a7983 */ /* 0x000f220000300800 */
[----:B--2---:R-:W-:-:S05]  /*648e0*/  F2FP.SATFINITE.E4M3.F32.PACK_AB_MERGE_C R11, R25, R22, RZ ;  /* 0x00000016190b723e */ /* 0x004fca00048070ff */
[----:B------:R1:W-:Y:S04]  /*648f0*/  STL [R1+0x584], R11 ;  /* 0x0005840b01007387 */ /* 0x0003e80000100800 */
[----:B------:R-:W2:Y:S04]  /*64900*/  LDL.LU R22, [R1+0x4b0] ;  /* 0x0004b00001167983 */ /* 0x000ea80000300800 */
[----:B------:R-:W2:Y:S01]  /*64910*/  LDL.LU R25, [R1+0x4b4] ;  /* 0x0004b40001197983 */ /* 0x000ea20000300800 */
[----:B0-----:R-:W-:Y:S01]  /*64920*/  VIADD R0, R0, UR6 ;  /* 0x0000000600007c36 */ /* 0x001fe20008000000 */
[----:B------:R-:W-:-:S02]  /*64930*/  ULDC UR6, c[0x0][0x248] ;  /* 0x0000920000067ab9 */ /* 0x000fc40000000800 */
[----:B-1----:R-:W2:Y:S01]  /*64940*/  LDL.LU R11, [R1+0x4b8] ;  /* 0x0004b800010b7983 */ /* 0x002ea20000300800 */
[----:B---3--:R-:W-:-:S05]  /*64950*/  F2FP.SATFINITE.E4M3.F32.PACK_AB_MERGE_C R12, R18, R15, RZ ;  /* 0x0000000f120c723e */ /* 0x008fca00048070ff */
[----:B------:R0:W-:Y:S01]  /*64960*/  STL [R1+0x574], R12 ;  /* 0x0005740c01007387 */ /* 0x0001e20000100800 */
[----:B------:R-:W-:-:S03]  /*64970*/  F2FP.SATFINITE.E4M3.F32.PACK_AB_MERGE_C R13, R23, R24, RZ ;  /* 0x00000018170d723e */ /* 0x000fc600048070ff */
[----:B0-----:R-:W3:Y:S04]  /*64980*/  LDL.LU R12, [R1+0x4bc] ;  /* 0x0004bc00010c7983 */ /* 0x001ee80000300800 */
[----:B------:R-:W3:Y:S04]  /*64990*/  LDL.LU R15, [R1+0x490] ;  /* 0x00049000010f7983 */ /* 0x000ee80000300800 */
[----:B------:R0:W-:Y:S04]  /*649a0*/  STL [R1+0x570], R0 ;  /* 0x0005700001007387 */ /* 0x0001e80000100800 */
[----:B------:R-:W3:Y:S01]  /*649b0*/  LDL.LU R18, [R1+0x494] ;  /* 0x0004940001127983 */ /* 0x000ee20000300800 */
[----:B------:R-:W-:-:S03]  /*649c0*/  F2FP.SATFINITE.E4M3.F32.PACK_AB_MERGE_C R5, R5, R27, RZ ;  /* 0x0000001b0505723e */ /* 0x000fc600048070ff */
[----:B------:R-:W-:Y:S01]  /*649d0*/  STL [R1+0x550], R13 ;  /* 0x0005500d01007387 */ /* 0x000fe20000100800 */
[----:B0-----:R-:W-:Y:S01]  /*649e0*/  VIADD R0, R0, UR6 ;  /* 0x0000000600007c36 */ /* 0x001fe20008000000 */
[----:B------:R-:W-:Y:S02]  /*649f0*/  F2FP.SATFINITE.E4M3.F32.PACK_AB_MERGE_C R3, R2, R3, RZ ;  /* 0x000000030203723e */ /* 0x000fe400048070ff */
[----:B------:R-:W-:Y:S01]  /*64a00*/  STL [R1+0x554], R5 ;  /* 0x0005540501007387 */ /* 0x000fe20000100800 */
[----:B------:R-:W-:Y:S01]  /*64a10*/  F2FP.SATFINITE.E4M3.F32.PACK_AB_MERGE_C R2, R4, R28, RZ ;  /* 0x0000001c0402723e */ /* 0x000fe200048070ff */
[----:B------:R-:W-:Y:S02]  /*64a20*/  ULDC UR6, c[0x0][0x248] ;  /* 0x0000920000067ab9 */ /* 0x000fe40000000800 */
[----:B------:R0:W-:Y:S04]  /*64a30*/  STL [R1+0x534], R3 ;  /* 0x0005340301007387 */ /* 0x0001e80000100800 */
[----:B------:R1:W-:Y:S04]  /*64a40*/  STL [R1+0x578], R0 ;  /* 0x0005780001007387 */ /* 0x0003e80000100800 */
[----:B------:R1:W-:Y:S01]  /*64a50*/  STL [R1+0x530], R2 ;  /* 0x0005300201007387 */ /* 0x0003e20000100800 */
[----:B0-----:R-:W-:Y:S01]  /*64a60*/  F2FP.SATFINITE.E4M3.F32.PACK_AB_MERGE_C R3, R14, R6, RZ ;  /* 0x000000060e03723e */ /* 0x001fe200048070ff */
[----:B-1----:R-:W-:Y:S01]  /*64a70*/  VIADD R0, R0, UR6 ;  /* 0x0000000600007c36 */ /* 0x002fe20008000000 */
[----:B------:R-:W-:Y:S01]  /*64a80*/  F2FP.SATFINITE.E4M3.F32.PACK_AB_MERGE_C R2, R29, R17, RZ ;  /* 0x000000111d02723e */ /* 0x000fe200048070ff */
[----:B------:R-:W-:-:S02]  /*64a90*/  ULDC UR6, c[0x0][0x248] ;  /* 0x0000920000067ab9 */ /* 0x000fc40000000800 */
[----:B------:R-:W-:Y:S04]  /*64aa0*/  STL [R1+0x510], R3 ;  /* 0x0005100301007387 */ /* 0x000fe80000100800 */
[----:B------:R-:W-:Y:S04]  /*64ab0*/  STL [R1+0x5a4], R0 ;  /* 0x0005a40001007387 */ /* 0x000fe80000100800 */
[----:B------:R0:W-:Y:S02]  /*64ac0*/  STL [R1+0x514], R2 ;  /* 0x0005140201007387 */ /* 0x0001e40000100800 */
[----:B0-----:R-:W-:Y:S01]  /*64ad0*/  F2FP.SATFINITE.E4M3.F32.PACK_AB_MERGE_C R2, R20, R19, RZ ;  /* 0x000000131402723e */ /* 0x001fe200048070ff */
[----:B------:R-:W-:Y:S01]  /*64ae0*/  VIADD R0, R0, UR6 ;  /* 0x0000000600007c36 */ /* 0x000fe20008000000 */
[----:B------:R-:W3:Y:S04]  /*64af0*/  LDL.LU R19, [R1+0x498] ;  /* 0x0004980001137983 */ /* 0x000ee80000300800 */
[----:B------:R-:W3:Y:S04]  /*64b00*/  LDL.LU R20, [R1+0x49c] ;  /* 0x00049c0001147983 */ /* 0x000ee80000300800 */
[----:B------:R-:W-:Y:S01]  /*64b10*/  STL [R1+0x4f4], R2 ;  /* 0x0004f40201007387 */ /* 0x000fe20000100800 */
[----:B------:R-:W-:-:S03]  /*64b20*/  ULDC UR6, c[0x0][0x248] ;  /* 0x0000920000067ab9 */ /* 0x000fc60000000800 */
[----:B------:R0:W-:Y:S01]  /*64b30*/  STL [R1+0x5cc], R0 ;  /* 0x0005cc0001007387 */ /* 0x0001e20000100800 */
[----:B----4-:R-:W-:Y:S01]  /*64b40*/  F2FP.SATFINITE.E4M3.F32.PACK_AB_MERGE_C R3, R8, R7, RZ ;  /* 0x000000070803723e */ /* 0x010fe200048070ff */
[----:B0-----:R-:W-:Y:S01]  /*64b50*/  VIADD R0, R0, UR6 ;  /* 0x0000000600007c36 */ /* 0x001fe20008000000 */
[----:B------:R-:W-:Y:S01]  /*64b60*/  ULDC UR6, c[0x0][0x248] ;  /* 0x0000920000067ab9 */ /* 0x000fe20000000800 */
[----:B------:R-:W-:Y:S02]  /*64b70*/  F2FP.SATFINITE.E4M3.F32.PACK_AB_MERGE_C R2, R26, R21, RZ ;  /* 0x000000151a02723e */ /* 0x000fe400048070ff */
[----:B------:R0:W-:Y:S04]  /*64b80*/  STL [R1+0x4f0], R3 ;  /* 0x0004f00301007387 */ /* 0x0001e80000100800 */
[----:B------:R-:W4:Y:S04]  /*64b90*/  LDL.LU R21, [R1+0x470] ;  /* 0x0004700001157983 */ /* 0x000f280000300800 */
[----:B------:R-:W4:Y:S04]  /*64ba0*/  LDL.LU R26, [R1+0x474] ;  /* 0x00047400011a7983 */ /* 0x000f280000300800 */
[----:B------:R2:W-:Y:S04]  /*64bb0*/  STL [R1+0x4d0], R2 ;  /* 0x0004d00201007387 */ /* 0x0005e80000100800 */
[----:B------:R1:W-:Y:S01]  /*64bc0*/  STL [R1+0x5e8], R0 ;  /* 0x0005e80001007387 */ /* 0x0003e20000100800 */
[----:B0-----:R-:W-:-:S05]  /*64bd0*/  F2FP.SATFINITE.E4M3.F32.PACK_AB_MERGE_C R3, R10, R9, RZ ;  /* 0x000000090a03723e */ /* 0x001fca00048070ff */
[----:B------:R-:W-:Y:S01]  /*64be0*/  STL [R1+0x4d4], R3 ;  /* 0x0004d40301007387 */ /* 0x000fe20000100800 */
[----:B--2---:R-:W-:-:S03]  /*64bf0*/  F2FP.SATFINITE.E4M3.F32.PACK_AB_MERGE_C R2, R25, R22, RZ ;  /* 0x000000161902723e */ /* 0x004fc600048070ff */
[----:B------:R-:W2:Y:S04]  /*64c00*/  LDL.LU R22, [R1+0x478] ;  /* 0x0004780001167983 */ /* 0x000ea80000300800 */
[----:B------:R-:W2:Y:S01]  /*64c10*/  LDL.LU R25, [R1+0x47c] ;  /* 0x00047c0001197983 */ /* 0x000ea20000300800 */
[----:B-1----:R-:W-:-:S03]  /*64c20*/  VIADD R0, R0, UR6 ;  /* 0x0000000600007c36 */ /* 0x002fc60008000000 */
[----:B------:R-:W-:Y:S01]  /*64c30*/  STL [R1+0x4b4], R2 ;  /* 0x0004b40201007387 */ /* 0x000fe20000100800 */
[----:B------:R-:W-:-:S03]  /*64c40*/  ULDC UR6, c[0x0][0x248] ;  /* 0x0000920000067ab9 */ /* 0x000fc60000000800 */
[----:B------:R0:W-:Y:S02]  /*64c50*/  STL [R1+0x624], R0 ;  /* 0x0006240001007387 */ /* 0x0001e40000100800 */
[----:B0-----:R-:W-:Y:S01]  /*64c60*/  VIADD R0, R0, UR6 ;  /* 0x0000000600007c36 */ /* 0x001fe20008000000 */
[----:B------:R-:W-:Y:S01]  /*64c70*/  ULDC UR6, c[0x0][0x248] ;  /* 0x0000920000067ab9 */ /* 0x000fe20000000800 */
[----:B---3--:R-:W-:Y:S02]  /*64c80*/  F2FP.SATFINITE.E4M3.F32.PACK_AB_MERGE_C R3, R12, R11, RZ ;  /* 0x0000000b0c03723e */ /* 0x008fe400048070ff */
[----:B------:R-:W-:-:S03]  /*64c90*/  F2FP.SATFINITE.E4M3.F32.PACK_AB_MERGE_C R2, R18, R15, RZ ;  /* 0x0000000f1202723e */ /* 0x000fc600048070ff */
[----:B------:R0:W-:Y:S04]  /*64ca0*/  STL [R1+0x4b0], R3 ;  /* 0x0004b00301007387 */ /* 0x0001e80000100800 */
[----:B------:R-:W3:Y:S04]  /*64cb0*/  LDL.LU R11, [R1+0x450] ;  /* 0x00045000010b7983 */ /* 0x000ee80000300800 */
[----:B------:R-:W3:Y:S04]  /*64cc0*/  LDL.LU R12, [R1+0x454] ;  /* 0x00045400010c7983 */ /* 0x000ee80000300800 */
[----:B------:R1:W-:Y:S04]  /*64cd0*/  STL [R1+0x248], R2 ;  /* 0x0002480201007387 */ /* 0x0003e80000100800 */
[----:B------:R1:W-:Y:S04]  /*64ce0*/  STL [R1+0x744], R0 ;  /* 0x0007440001007387 */ /* 0x0003e80000100800 */
[----:B------:R-:W3:Y:S04]  /*64cf0*/  LDL.LU R27, [R1+0x458] ;  /* 0x00045800011b7983 */ /* 0x000ee80000300800 */
[----:B------:R-:W3:Y:S04]  /*64d00*/  LDL.LU R5, [R1+0x45c] ;  /* 0x00045c0001057983 */ /* 0x000ee80000300800 */
[----:B0-----:R-:W3:Y:S04]  /*64d10*/  LDL.LU R3, [R1+0x430] ;  /* 0x0004300001037983 */ /* 0x001ee80000300800 */
[----:B-1----:R-:W3:Y:S04]  /*64d20*/  LDL.LU R2, [R1+0x434] ;  /* 0x0004340001027983 */ /* 0x002ee80000300800 */
[----:B------:R-:W3:Y:S04]  /*64d30*/  LDL.LU R28, [R1+0x438] ;  /* 0x00043800011c7983 */ /* 0x000ee80000300800 */
[----:B------:R-:W3:Y:S04]  /*64d40*/  LDL.LU R4, [R1+0x43c] ;  /* 0x00043c0001047983 */ /* 0x000ee80000300800 */
[----:B------:R-:W3:Y:S04]  /*64d50*/  LDL.LU R6, [R1+0x410] ;  /* 0x0004100001067983 */ /* 0x000ee80000300800 */
[----:B------:R-:W3:Y:S04]  /*64d60*/  LDL.LU R14, [R1+0x414] ;  /* 0x00041400010e7983 */ /* 0x000ee80000300800 */
[----:B------:R-:W3:Y:S04]  /*64d70*/  LDL.LU R15, [R1+0x418] ;  /* 0x00041800010f7983 */ /* 0x000ee80000300800 */
[----:B------:R-:W3:Y:S01]  /*64d80*/  LDL.LU R18, [R1+0x41c] ;  /* 0x00041c0001127983 */ /* 0x000ee20000300800 */
[----:B------:R-:W-:-:S03]  /*64d90*/  VIADD R0, R0, UR6 ;  /* 0x0000000600007c36 */ /* 0x000fc60008000000 */
[----:B------:R-:W3:Y:S01]  /*64da0*/  LDL.LU R17, [R1+0x3f0] ;  /* 0x0003f00001117983 */ /* 0x000ee20000300800 */
[----:B------:R-:W-:Y:S01]  /*64db0*/  ULDC UR6, c[0x0][0x248] ;  /* 0x0000920000067ab9 */ /* 0x000fe20000000800 */
[----:B------:R-:W-:-:S05]  /*64dc0*/  F2FP.SATFINITE.E4M3.F32.PACK_AB_MERGE_C R7, R20, R19, RZ ;  /* 0x000000131407723e */ /* 0x000fca00048070ff */
[----:B------:R0:W-:Y:S04]  /*64dd0*/  STL [R1+0x4b8], R7 ;  /* 0x0004b80701007387 */ /* 0x0001e80000100800 */
[----:B------:R-:W3:Y:S04]  /*64de0*/  LDL.LU R29, [R1+0x3f4] ;  /* 0x0003f400011d7983 */ /* 0x000ee80000300800 */
[----:B------:R-:W3:Y:S04]  /*64df0*/  LDL.LU R19, [R1+0x3f8] ;  /* 0x0003f80001137983 */ /* 0x000ee80000300800 */
[----:B------:R1:W-:Y:S04]  /*64e00*/  STL [R1+0x7a4], R0 ;  /* 0x0007a40001007387 */ /* 0x0003e80000100800 */
[----:B------:R-:W3:Y:S04]  /*64e10*/  LDL.LU R20, [R1+0x3fc] ;  /* 0x0003fc0001147983 */ /* 0x000ee80000300800 */
[----:B0-----:R-:W3:Y:S04]  /*64e20*/  LDL.LU R7, [R1+0x3d0] ;  /* 0x0003d00001077983 */ /* 0x001ee80000300800 */
[----:B------:R-:W3:Y:S01]  /*64e30*/  LDL.LU R8, [R1+0x3d4] ;  /* 0x0003d40001087983 */ /* 0x000ee20000300800 */
[----:B----4-:R-:W-:-:S05]  /*64e40*/  F2FP.SATFINITE.E4M3.F32.PACK_AB_MERGE_C R9, R26, R21, RZ ;  /* 0x000000151a09723e */ /* 0x010fca00048070ff */
[----:B------:R0:W-:Y:S04]  /*64e50*/  STL [R1+0x21c], R9 ;  /* 0x00021c0901007387 */ /* 0x0001e80000100800 */
[----:B------:R-:W4:Y:S04]  /*64e60*/  LDL.LU R21, [R1+0x3d8] ;  /* 0x0003d80001157983 */ /* 0x000f280000300800 */
[----:B------:R-:W4:Y:S01]  /*64e70*/  LDL.LU R26, [R1+0x3dc] ;  /* 0x0003dc00011a7983 */ /* 0x000f220000300800 */
[----:B-1----:R-:W-:Y:S01]  /*64e80*/  VIADD R0, R0, UR6 ;  /* 0x0000000600007c36 */ /* 0x002fe20008000000 */
[----:B------:R-:W-:-:S02]  /*64e90*/  ULDC UR6, c[0x0][0x248] ;  /* 0x0000920000067ab9 */ /* 0x000fc40000000800 */
[----:B0-----:R-:W4:Y:S01]  /*64ea0*/  LDL.LU R9, [R1+0x3b0] ;  /* 0x0003b00001097983 */ /* 0x001f220000300800 */
[----:B--2---:R-:W-:-:S05]  /*64eb0*/  F2FP.SATFINITE.E4M3.F32.PACK_AB_MERGE_C R10, R25, R22, RZ ;  /* 0x00000016190a723e */ /* 0x004fca00048070ff */
[----:B------:R0:W-:Y:S04]  /*64ec0*/  STL [R1+0x208], R10 ;  /* 0x0002080a01007387 */ /* 0x0001e80000100800 */
[----:B0-----:R-:W2:Y:S04]  /*64ed0*/  LDL.LU R10, [R1+0x3b4] ;  /* 0x0003b400010a7983 */ /* 0x001ea80000300800 */
[----:B------:R-:W2:Y:S04]  /*64ee0*/  LDL.LU R22, [R1+0x3b8] ;  /* 0x0003b80001167983 */ /* 0x000ea80000300800 */
[----:B------:R0:W-:Y:S04]  /*64ef0*/  STL [R1+0x7f8], R0 ;  /* 0x0007f80001007387 */ /* 0x0001e80000100800 */
[----:B------:R-:W2:Y:S01]  /*64f00*/  LDL.LU R25, [R1+0x3bc] ;  /* 0x0003bc0001197983 */ /* 0x000ea20000300800 */
[----:B0-----:R-:W-:Y:S01]  /*64f10*/  VIADD R0, R0, UR6 ;  /* 0x0000000600007c36 */ /* 0x001fe20008000000 */
[----:B------:R-:W-:Y:S01]  /*64f20*/  ULDC UR6, c[0x0][0x248] ;  /* 0x0000920000067ab9 */ /* 0x000fe20000000800 */
[----:B---3--:R-:W-:-:S02]  /*64f30*/  F2FP.SATFINITE.E4M3.F32.PACK_AB_MERGE_C R13, R12, R11, RZ ;  /* 0x0000000b0c0d723e */ /* 0x008fc400048070ff */
[----:B------:R-:W3:Y:S04]  /*64f40*/  LDL.LU R11, [R1+0x390] ;  /* 0x00039000010b7983 */ /* 0x000ee80000300800 */
[----:B------:R-:W3:Y:S01]  /*64f50*/  LDL.LU R12, [R1+0x394] ;  /* 0x00039400010c7983 */ /* 0x000ee20000300800 */
[----:B------:R-:W-:-:S03]  /*64f60*/  F2FP.SATFINITE.E4M3.F32.PACK_AB_MERGE_C R5, R5, R27, RZ ;  /* 0x0000001b0505723e */ /* 0x000fc600048070ff */
[----:B------:R-:W-:Y:S01]  /*64f70*/  STL [R1+0x1c8], R13 ;  /* 0x0001c80d01007387 */ /* 0x000fe20000100800 */
[----:B------:R-:W-:-:S03]  /*64f80*/  F2FP.SATFINITE.E4M3.F32.PACK_AB_MERGE_C R3, R2, R3, RZ ;  /* 0x000000030203723e */ /* 0x000fc600048070ff */
[----:B------:R-:W-:Y:S01]  /*64f90*/  STL [R1+0x450], R5 ;  /* 0x0004500501007387 */ /* 0x000fe20000100800 */
[----:B------:R-:W-:-:S03]  /*64fa0*/  F2FP.SATFINITE.E4M3.F32.PACK_AB_MERGE_C R2, R4, R28, RZ ;  /* 0x0000001c0402723e */ /* 0x000fc600048070ff */
        /* <DEDUP_REMOVED lines=8> */
[----:B------:R0:W-:Y:S04]  /*65030*/  STL [R1+0x88c], R0 ;  /* 0x00088c0001007387 */ /* 0x0001e80000100800 */
[----:B------:R-:W3:Y:S04]  /*65040*/  LDL.LU R15, [R1+0x398] ;  /* 0x00039800010f7983 */ /* 0x000ee80000300800 */
[----:B------:R1:W-:Y:S04]  /*65050*/  STL [R1+0x414], R2 ;  /* 0x0004140201007387 */ /* 0x0003e80000100800 */
[----:B------:R-:W3:Y:S01]  /*65060*/  LDL.LU R18, [R1+0x39c] ;  /* 0x00039c0001127983 */ /* 0x000ee20000300800 */
[----:B0-----:R-:W-:Y:S01]  /*65070*/  VIADD R0, R0, UR6 ;  /* 0x0000000600007c36 */ /* 0x001fe20008000000 */
[----:B------:R-:W-:Y:S01]  /*65080*/  ULDC UR6, c[0x0][0x248] ;  /* 0x0000920000067ab9 */ /* 0x000fe20000000800 */
[----:B------:R-:W-:-:S02]  /*65090*/  F2FP.SATFINITE.E4M3.F32.PACK_AB_MERGE_C R3, R29, R17, RZ ;  /* 0x000000111d03723e */ /* 0x000fc400048070ff */
[----:B-1----:R-:W-:-:S03]  /*650a0*/  F2FP.SATFINITE.E4M3.F32.PACK_AB_MERGE_C R2, R20, R19, RZ ;  /* 0x000000131402723e */ /* 0x002fc600048070ff */
[----:B------:R0:W-:Y:S04]  /*650b0*/  STL [R1+0x128], R3 ;  /* 0x0001280301007387 */ /* 0x0001e80000100800 */
[----:B------:R1:W-:Y:S04]  /*650c0*/  STL [R1+0x8d8], R0 ;  /* 0x0008d80001007387 */ /* 0x0003e80000100800 */
[----:B------:R-:W3:Y:S04]  /*650d0*/  LDL.LU R19, [R1+0x370] ;  /* 0x0003700001137983 */ /* 0x000ee80000300800 */
[----:B------:R4:W-:Y:S04]  /*650e0*/  STL [R1+0x11c], R2 ;  /* 0x00011c0201007387 */ /* 0x0009e80000100800 */
[----:B------:R-:W3:Y:S01]  /*650f0*/  LDL.LU R20, [R1+0x374] ;  /* 0x0003740001147983 */ /* 0x000ee20000300800 */
[----:B0-----:R-:W-:Y:S01]  /*65100*/  F2FP.SATFINITE.E4M3.F32.PACK_AB_MERGE_C R3, R8, R7, RZ ;  /* 0x000000070803723e */ /* 0x001fe200048070ff */
[----:B-1----:R-:W-:Y:S01]  /*65110*/  VIADD R0, R0, UR6 ;  /* 0x0000000600007c36 */ /* 0x002fe20008000000 */
[----:B------:R-:W-:-:S03]  /*65120*/  ULDC UR6, c[0x0][0x248] ;  /* 0x0000920000067ab9 */ /* 0x000fc60000000800 */
[----:B------:R-:W-:Y:S01]  /*65130*/  STL [R1+0xf8], R3 ;  /* 0x0000f80301007387 */ /* 0x000fe20000100800 */
[----:B----4-:R-:W-:-:S03]  /*65140*/  F2FP.SATFINITE.E4M3.F32.PACK_AB_MERGE_C R2, R26, R21, RZ ;  /* 0x000000151a02723e */ /* 0x010fc600048070ff */
[----:B------:R0:W-:Y:S04]  /*65150*/  STL [R1+0x918], R0 ;  /* 0x0009180001007387 */ /* 0x0001e80000100800 */
[----:B------:R-:W4:Y:S04]  /*65160*/  LDL.LU R21, [R1+0x378] ;  /* 0x0003780001157983 */ /* 0x000f280000300800 */
[----:B------:R1:W-:Y:S04]  /*65170*/  STL [R1+0x3d4], R2 ;  /* 0x0003d40201007387 */ /* 0x0003e80000100800 */
[----:B------:R-:W4:Y:S01]  /*65180*/  LDL.LU R26, [R1+0x37c] ;  /* 0x00037c00011a7983 */ /* 0x000f220000300800 */
[----:B0-----:R-:W-:Y:S01]  /*65190*/  VIADD R0, R0, UR6 ;  /* 0x0000000600007c36 */ /* 0x001fe20008000000 */
[----:B------:R-:W-:Y:S01]  /*651a0*/  ULDC UR6, c[0x0][0x248] ;  /* 0x0000920000067ab9 */ /* 0x000fe20000000800 */
[----:B--2---:R-:W-:-:S02]  /*651b0*/  F2FP.SATFINITE.E4M3.F32.PACK_AB_MERGE_C R3, R10, R9, RZ ;  /* 0x000000090a03723e */ /* 0x004fc400048070ff */
[----:B-1----:R-:W-:-:S03]  /*651c0*/  F2FP.SATFINITE.E4M3.F32.PACK_AB_MERGE_C R2, R25, R22, RZ ;  /* 0x000000161902723e */ /* 0x002fc600048070ff */
[----:B------:R0:W-:Y:S04]  /*651d0*/  STL [R1+0xe4], R3 ;  /* 0x0000e40301007387 */ /* 0x0001e80000100800 */
[----:B------:R1:W-:Y:S04]  /*651e0*/  STL [R1+0x954], R0 ;  /* 0x0009540001007387 */ /* 0x0003e80000100800 */
[----:B------:R-:W2:Y:S04]  /*651f0*/  LDL.LU R22, [R1+0x350] ;  /* 0x0003500001167983 */ /* 0x000ea80000300800 */
[----:B------:R1:W-:Y:S04]  /*65200*/  STL [R1+0xd8], R2 ;  /* 0x0000d80201007387 */ /* 0x0003e80000100800 */
[----:B------:R-:W2:Y:S04]  /*65210*/  LDL.LU R25, [R1+0x354] ;  /* 0x0003540001197983 */ /* 0x000ea80000300800 */
[----:B0-----:R-:W2:Y:S01]  /*65220*/  LDL.LU R3, [R1+0x358] ;  /* 0x0003580001037983 */ /* 0x001ea20000300800 */
[----:B-1----:R-:W-:-:S03]  /*65230*/  VIADD R0, R0, UR6 ;  /* 0x0000000600007c36 */ /* 0x002fc60008000000 */
[----:B------:R-:W2:Y:S01]  /*65240*/  LDL.LU R2, [R1+0x35c] ;  /* 0x00035c0001027983 */ /* 0x000ea20000300800 */
[----:B------:R-:W-:Y:S01]  /*65250*/  ULDC UR6, c[0x0][0x248] ;  /* 0x0000920000067ab9 */ /* 0x000fe20000000800 */
[----:B---3--:R-:W-:-:S05]  /*65260*/  F2FP.SATFINITE.E4M3.F32.PACK_AB_MERGE_C R4, R12, R11, RZ ;  /* 0x0000000b0c04723e */ /* 0x008fca00048070ff */
[----:B------:R0:W-:Y:S04]  /*65270*/  STL [R1+0xa4], R4 ;  /* 0x0000a40401007387 */ /* 0x0001e80000100800 */
[----:B------:R1:W-:Y:S04]  /*65280*/  STL [R1+0x998], R0 ;  /* 0x0009980001007387 */ /* 0x0003e80000100800 */
[----:B------:R-:W3:Y:S04]  /*65290*/  LDL.LU R28, [R1+0x330] ;  /* 0x00033000011c7983 */ /* 0x000ee80000300800 */
[----:B0-----:R-:W3:Y:S04]  /*652a0*/  LDL.LU R4, [R1+0x334] ;  /* 0x0003340001047983 */ /* 0x001ee80000300800 */
[----:B------:R-:W3:Y:S04]  /*652b0*/  LDL.LU R6, [R1+0x338] ;  /* 0x0003380001067983 */ /* 0x000ee80000300800 */
[----:B------:R-:W3:Y:S04]  /*652c0*/  LDL.LU R14, [R1+0x33c] ;  /* 0x00033c00010e7983 */ /* 0x000ee80000300800 */
[----:B------:R-:W3:Y:S04]  /*652d0*/  LDL.LU R17, [R1+0x310] ;  /* 0x0003100001117983 */ /* 0x000ee80000300800 */
[----:B------:R-:W3:Y:S04]  /*652e0*/  LDL.LU R29, [R1+0x314] ;  /* 0x00031400011d7983 */ /* 0x000ee80000300800 */
[----:B------:R-:W3:Y:S01]  /*652f0*/  LDL.LU R7, [R1+0x318] ;  /* 0x0003180001077983 */ /* 0x000ee20000300800 */
[----:B-1----:R-:W-:Y:S01]  /*65300*/  VIADD R0, R0, UR6 ;  /* 0x0000000600007c36 */ /* 0x002fe20008000000 */
[----:B------:R-:W-:Y:S01]  /*65310*/  ULDC UR6, c[0x0][0x248] ;  /* 0x0000920000067ab9 */ /* 0x000fe20000000800 */
[----:B------:R-:W-:-:S05]  /*65320*/  F2FP.SATFINITE.E4M3.F32.PACK_AB_MERGE_C R5, R18, R15, RZ ;  /* 0x0000000f1205723e */ /* 0x000fca00048070ff */
[----:B------:R0:W-:Y:S04]  /*65330*/  STL [R1+0x3f0], R5 ;  /* 0x0003f00501007387 */ /* 0x0001e80000100800 */
[----:B------:R-:W3:Y:S04]  /*65340*/  LDL.LU R8, [R1+0x31c] ;  /* 0x00031c0001087983 */ /* 0x000ee80000300800 */
[----:B------:R-:W3:Y:S04]  /*65350*/  LDL.LU R9, [R1+0x2f0] ;  /* 0x0002f00001097983 */ /* 0x000ee80000300800 */
[----:B------:R1:W-:Y:S04]  /*65360*/  STL [R1+0x9d4], R0 ;  /* 0x0009d40001007387 */ /* 0x0003e80000100800 */
[----:B------:R-:W3:Y:S04]  /*65370*/  LDL.LU R10, [R1+0x2f4] ;  /* 0x0002f400010a7983 */ /* 0x000ee80000300800 */
[----:B------:R-:W3:Y:S04]  /*65380*/  LDL.LU R11, [R1+0x2f8] ;  /* 0x0002f800010b7983 */ /* 0x000ee80000300800 */
[----:B------:R-:W3:Y:S01]  /*65390*/  LDL.LU R12, [R1+0x2fc] ;  /* 0x0002fc00010c7983 */ /* 0x000ee20000300800 */
[----:B0-----:R-:W-:Y:S01]  /*653a0*/  F2FP.SATFINITE.E4M3.F32.PACK_AB_MERGE_C R5, R20, R19, RZ ;  /* 0x000000131405723e */ /* 0x001fe200048070ff */
[----:B-1----:R-:W-:Y:S01]  /*653b0*/  VIADD R0, R0, UR6 ;  /* 0x0000000600007c36 */ /* 0x002fe20008000000 */
[----:B------:R-:W-:-:S03]  /*653c0*/  ULDC UR6, c[0x0][0x248] ;  /* 0x0000920000067ab9 */ /* 0x000fc60000000800 */
[----:B------:R4:W-:Y:S04]  /*653d0*/  STL [R1+0x90], R5 ;  /* 0x0000900501007387 */ /* 0x0009e80000100800 */
[----:B------:R-:W3:Y:S04]  /*653e0*/  LDL.LU R15, [R1+0x2d0] ;  /* 0x0002d000010f7983 */ /* 0x000ee80000300800 */
[----:B------:R-:W3:Y:S04]  /*653f0*/  LDL.LU R18, [R1+0x2d4] ;  /* 0x0002d40001127983 */ /* 0x000ee80000300800 */
[----:B------:R-:W3:Y:S01]  /*65400*/  LDL.LU R19, [R1+0x2d8] ;  /* 0x0002d80001137983 */ /* 0x000ee20000300800 */
[----:B----4-:R-:W-:-:S05]  /*65410*/  F2FP.SATFINITE.E4M3.F32.PACK_AB_MERGE_C R5, R26, R21, RZ ;  /* 0x000000151a05723e */ /* 0x010fca00048070ff */
[----:B------:R2:W-:Y:S04]  /*65420*/  STL [R1+0x88], R5 ;  /* 0x0000880501007387 */ /* 0x0005e80000100800 */
[----:B------:R-:W4:Y:S04]  /*65430*/  LDL.LU R20, [R1+0x2dc] ;  /* 0x0002dc0001147983 */ /* 0x000f280000300800 */
[----:B------:R-:W4:Y:S04]  /*65440*/  LDL.LU R21, [R1+0x2b0] ;  /* 0x0002b00001157983 */ /* 0x000f280000300800 */
[----:B------:R0:W-:Y:S04]  /*65450*/  STL [R1+0xab4], R0 ;  /* 0x000ab40001007387 */ /* 0x0001e80000100800 */
[----:B------:R-:W4:Y:S01]  /*65460*/  LDL.LU R26, [R1+0x2b4] ;  /* 0x0002b400011a7983 */ /* 0x000f220000300800 */
[----:B--2---:R-:W-:-:S03]  /*65470*/  F2FP.SATFINITE.E4M3.F32.PACK_AB_MERGE_C R5, R25, R22, RZ ;  /* 0x000000161905723e */ /* 0x004fc600048070ff */
[----:B------:R-:W2:Y:S04]  /*65480*/  LDL.LU R22, [R1+0x2b8] ;  /* 0x0002b80001167983 */ /* 0x000ea80000300800 */
[----:B------:R-:W2:Y:S04]  /*65490*/  LDL.LU R25, [R1+0x2bc] ;  /* 0x0002bc0001197983 */ /* 0x000ea80000300800 */
[----:B------:R1:W-:Y:S01]  /*654a0*/  STL [R1+0x6c], R5 ;  /* 0x00006c0501007387 */ /* 0x0003e20000100800 */
[----:B0-----:R-:W-:Y:S01]  /*654b0*/  VIADD R0, R0, UR6 ;  /* 0x0000000600007c36 */ /* 0x001fe20008000000 */
[----:B------:R-:W-:Y:S01]  /*654c0*/  ULDC UR6, c[0x0][0x248] ;  /* 0x0000920000067ab9 */ /* 0x000fe20000000800 */
[----:B-1----:R-:W-:-:S05]  /*654d0*/  F2FP.SATFINITE.E4M3.F32.PACK_AB_MERGE_C R5, R2, R3, RZ ;  /* 0x000000030205723e */ /* 0x002fca00048070ff */
[----:B------:R0:W-:Y:S01]  /*654e0*/  STL [R1+0x2038], R5 ;  /* 0x0020380501007387 */ /* 0x0001e20000100800 */
[----:B---3--:R-:W-:Y:S02]  /*654f0*/  F2FP.SATFINITE.E4M3.F32.PACK_AB_MERGE_C R2, R4, R28, RZ ;  /* 0x0000001c0402723e */ /* 0x008fe400048070ff */
[----:B0-----:R-:W-:-:S03]  /*65500*/  F2FP.SATFINITE.E4M3.F32.PACK_AB_MERGE_C R5, R14, R6, RZ ;  /* 0x000000060e05723e */ /* 0x001fc600048070ff */
[----:B------:R-:W-:Y:S04]  /*65510*/  STL [R1+0x58], R2 ;  /* 0x0000580201007387 */ /* 0x000fe80000100800 */
[----:B------:R0:W-:Y:S04]  /*65520*/  STL [R1+0xaec], R0 ;  /* 0x000aec0001007387 */ /* 0x0001e80000100800 */
[----:B------:R1:W-:Y:S01]  /*65530*/  STL [R1+0x203c], R5 ;  /* 0x00203c0501007387 */ /* 0x0003e20000100800 */
[----:B0-----:R-:W-:Y:S01]  /*65540*/  VIADD R0, R0, UR6 ;  /* 0x0000000600007c36 */ /* 0x001fe20008000000 */
[----:B-1----:R-:W-:Y:S01]  /*65550*/  F2FP.SATFINITE.E4M3.F32.PACK_AB_MERGE_C R5, R29, R17, RZ ;  /* 0x000000111d05723e */ /* 0x002fe200048070ff */
[----:B------:R-:W-:Y:S01]  /*65560*/  ULDC UR6, c[0x0][0x248] ;  /* 0x0000920000067ab9 */ /* 0x000fe20000000800 */
[----:B------:R-:W-:-:S03]  /*65570*/  F2FP.SATFINITE.E4M3.F32.PACK_AB_MERGE_C R3, R8, R7, RZ ;  /* 0x000000070803723e */ /* 0x000fc600048070ff */
[----:B------:R-:W-:Y:S04]  /*65580*/  STL [R1+0x2040], R5 ;  /* 0x0020400501007387 */ /* 0x000fe80000100800 */
[----:B------:R0:W-:Y:S04]  /*65590*/  STL [R1+0xb9c], R0 ;  /* 0x000b9c0001007387 */ /* 0x0001e80000100800 */
[----:B------:R1:W-:Y:S01]  /*655a0*/  STL [R1+0x2044], R3 ;  /* 0x0020440301007387 */ /* 0x0003e20000100800 */
[----:B0-----:R-:W-:Y:S01]  /*655b0*/  VIADD R0, R0, UR6 ;  /* 0x0000000600007c36 */ /* 0x001fe20008000000 */
[----:B------:R-:W-:Y:S01]  /*655c0*/  ULDC UR6, c[0x0][0x248] ;  /* 0x0000920000067ab9 */ /* 0x000fe20000000800 */
[----:B-1----:R-:W-:-:S02]  /*655d0*/  F2FP.SATFINITE.E4M3.F32.PACK_AB_MERGE_C R3, R10, R9, RZ ;  /* 0x000000090a03723e */ /* 0x002fc400048070ff */
[----:B------:R-:W-:-:S03]  /*655e0*/  F2FP.SATFINITE.E4M3.F32.PACK_AB_MERGE_C R5, R12, R11, RZ ;  /* 0x0000000b0c05723e */ /* 0x000fc600048070ff */
[----:B------:R0:W-:Y:S04]  /*655f0*/  STL [R1+0x2048], R3 ;  /* 0x0020480301007387 */ /* 0x0001e80000100800 */
[----:B------:R1:W-:Y:S04]  /*65600*/  STL [R1+0xbac], R0 ;  /* 0x000bac0001007387 */ /* 0x0003e80000100800 */
[----:B------:R-:W-:Y:S01]  /*65610*/  STL [R1+0x2068], R5 ;  /* 0x0020680501007387 */ /* 0x000fe20000100800 */
[----:B0-----:R-:W-:Y:S01]  /*65620*/  F2FP.SATFINITE.E4M3.F32.PACK_AB_MERGE_C R3, R18, R15, RZ ;  /* 0x0000000f1203723e */ /* 0x001fe200048070ff */
[----:B-1----:R-:W-:Y:S01]  /*65630*/  VIADD R0, R0, UR6 ;  /* 0x0000000600007c36 */ /* 0x002fe20008000000 */
[----:B------:R-:W-:-:S03]  /*65640*/  ULDC UR6, c[0x0][0x248] ;  /* 0x0000920000067ab9 */ /* 0x000fc60000000800 */
[----:B------:R-:W-:Y:S04]  /*65650*/  STL [R1+0x206c], R3 ;  /* 0x00206c0301007387 */ /* 0x000fe80000100800 */
[----:B------:R0:W-:Y:S01]  /*65660*/  STL [R1+0xbc0], R0 ;  /* 0x000bc00001007387 */ /* 0x0001e20000100800 */
[----:B----4-:R-:W-:Y:S02]  /*65670*/  F2FP.SATFINITE.E4M3.F32.PACK_AB_MERGE_C R2, R20, R19, RZ ;  /* 0x000000131402723e */ /* 0x010fe400048070ff */
[----:B------:R-:W-:Y:S01]  /*65680*/  F2FP.SATFINITE.E4M3.F32.PACK_AB_MERGE_C R26, R26, R21, RZ ;  /* 0x000000151a1a723e */ /* 0x000fe200048070ff */
[----:B0-----:R-:W-:Y:S02]  /*65690*/  VIADD R0, R0, UR6 ;  /* 0x0000000600007c36 */ /* 0x001fe40008000000 */
[----:B------:R-:W-:Y:S04]  /*656a0*/  STL [R1+0x2070], R2 ;  /* 0x0020700201007387 */ /* 0x000fe80000100800 */
[----:B------:R-:W-:Y:S01]  /*656b0*/  STL [R1+0x2074], R26 ;  /* 0x0020741a01007387 */ /* 0x000fe20000100800 */
[----:B------:R-:W-:-:S03]  /*656c0*/  ULDC UR6, c[0x0][0x248] ;  /* 0x0000920000067ab9 */ /* 0x000fc60000000800 */
[----:B------:R-:W-:Y:S01]  /*656d0*/  STL [R1+0xbd4], R0 ;  /* 0x000bd40001007387 */ /* 0x000fe20000100800 */
[----:B--2---:R-:W-:-:S05]  /*656e0*/  F2FP.SATFINITE.E4M3.F32.PACK_AB_MERGE_C R25, R25, R22, RZ ;  /* 0x000000161919723e */ /* 0x004fca00048070ff */
[----:B------:R-:W-:Y:S04]  /*656f0*/  STL [R1+0x2078], R25 ;  /* 0x0020781901007387 */ /* 0x000fe80000100800 */
[----:B------:R-:W2:Y:S04]  /*65700*/  LDL.LU R22, [R1+0x294] ;  /* 0x0002940001167983 */ /* 0x000ea80000300800 */
[----:B------:R-:W3:Y:S04]  /*65710*/  LDL.LU R28, [R1+0x29c] ;  /* 0x00029c00011c7983 */ /* 0x000ee80000300800 */
[----:B---3--:R0:W-:Y:S04]  /*65720*/  STL [R1+0x2088], R28 ;  /* 0x0020881c01007387 */ /* 0x0081e80000100800 */
[----:B0-----:R-:W2:Y:S04]  /*65730*/  LDL.LU R28, [R1+0x290] ;  /* 0x00029000011c7983 */ /* 0x001ea80000300800 */
[----:B------:R-:W3:Y:S01]  /*65740*/  LDL.LU R21, [R1+0x274] ;  /* 0x0002740001157983 */ /* 0x000ee20000300800 */
[----:B------:R-:W-:Y:S01]  /*65750*/  VIADD R0, R0, UR6 ;  /* 0x0000000600007c36 */ /* 0x000fe20008000000 */
[----:B------:R-:W-:-:S02]  /*65760*/  ULDC UR6, c[0x0][0x248] ;  /* 0x0000920000067ab9 */ /* 0x000fc40000000800 */
[----:B---3--:R0:W-:Y:S04]  /*65770*/  STL [R1+0x2084], R21 ;  /* 0x0020841501007387 */ /* 0x0081e80000100800 */
[----:B0-----:R-:W3:Y:S04]  /*65780*/  LDL.LU R21, [R1+0x298] ;  /* 0x0002980001157983 */ /* 0x001ee80000300800 */
[----:B------:R-:W4:Y:S04]  /*65790*/  LDL.LU R20, [R1+0x27c] ;  /* 0x00027c0001147983 */ /* 0x000f280000300800 */
[----:B----4-:R0:W-:Y:S04]  /*657a0*/  STL [R1+0x2080], R20 ;  /* 0x0020801401007387 */ /* 0x0101e80000100800 */
[----:B------:R-:W-:Y:S04]  /*657b0*/  STL [R1+0xbe4], R0 ;  /* 0x000be40001007387 */ /* 0x000fe80000100800 */
[----:B0-----:R-:W4:Y:S04]  /*657c0*/  LDL.LU R20, [R1+0x270] ;  /* 0x0002700001147983 */ /* 0x001f280000300800 */
[----:B------:R-:W3:Y:S01]  /*657d0*/  LDL.LU R25, [R1+0x250] ;  /* 0x0002500001197983 */ /* 0x000ee20000300800 */
[----:B--2---:R-:W-:-:S03]  /*657e0*/  F2FP.SATFINITE.E4M3.F32.PACK_AB_MERGE_C R22, R22, R28, RZ ;  /* 0x0000001c1616723e */ /* 0x004fc600048070ff */
[----:B---3--:R0:W-:Y:S04]  /*657f0*/  STL [R1+0x207c], R25 ;  /* 0x00207c1901007387 */ /* 0x0081e80000100800 */
[----:B0-----:R-:W2:Y:S04]  /*65800*/  LDL.LU R25, [R1+0x278] ;  /* 0x0002780001197983 */ /* 0x001ea80000300800 */
        /* <DEDUP_REMOVED lines=23> */
[----:B------:R-:W4:Y:S02]  /*65980*/  LDL.LU R28, [R1+0x2088] ;  /* 0x00208800011c7983 */ /* 0x000f240000300800 */
[----:B----4-:R-:W-:-:S02]  /*65990*/  F2FP.SATFINITE.E4M3.F32.PACK_AB_MERGE_C R28, R28, R21, RZ ;  /* 0x000000151c1c723e */ /* 0x010fc400048070ff */
[----:B------:R-:W4:Y:S02]  /*659a0*/  LDL.LU R21, [R1+0x2084] ;  /* 0x0020840001157983 */ /* 0x000f240000300800 */
[----:B----4-:R-:W-:Y:S02]  /*659b0*/  F2FP.SATFINITE.E4M3.F32.PACK_AB_MERGE_C R21, R21, R20, RZ ;  /* 0x000000141515723e */ /* 0x010fe400048070ff */
[----:B------:R-:W2:Y:S01]  /*659c0*/  LDL.LU R20, [R1+0x2080] ;  /* 0x0020800001147983 */ /* 0x000ea20000300800 */
[----:B------:R-:W-:Y:S01]  /*659d0*/  VIADD R0, R0, UR6 ;  /* 0x0000000600007c36 */ /* 0x000fe20008000000 */
[----:B------:R-:W-:Y:S01]  /*659e0*/  ULDC UR6, c[0x0][0x248] ;  /* 0x0000920000067ab9 */ /* 0x000fe20000000800 */
[----:B--2---:R-:W-:Y:S02]  /*659f0*/  F2FP.SATFINITE.E4M3.F32.PACK_AB_MERGE_C R20, R20, R25, RZ ;  /* 0x000000191414723e */ /* 0x004fe400048070ff */
[----:B------:R-:W2:Y:S04]  /*65a00*/  LDL.LU R25, [R1+0x207c] ;  /* 0x00207c0001197983 */ /* 0x000ea80000300800 */
[----:B------:R0:W-:Y:S01]  /*65a10*/  STL [R1+0xbf8], R0 ;  /* 0x000bf80001007387 */ /* 0x0001e20000100800 */
[----:B---3--:R-:W-:-:S02]  /*65a20*/  F2FP.SATFINITE.E4M3.F32.PACK_AB_MERGE_C R4, R4, R26, RZ ;  /* 0x0000001a0404723e */ /* 0x008fc400048070ff */
[----:B------:R-:W-:Y:S01]  /*65a30*/  F2FP.SATFINITE.E4M3.F32.PACK_AB_MERGE_C R10, R10, R2, RZ ;  /* 0x000000020a0a723e */ /* 0x000fe200048070ff */
[----:B0-----:R-:W-:Y:S01]  /*65a40*/  VIADD R0, R0, UR6 ;  /* 0x0000000600007c36 */ /* 0x001fe20008000000 */
[----:B------:R-:W-:Y:S01]  /*65a50*/  ULDC UR6, c[0x0][0x248] ;  /* 0x0000920000067ab9 */ /* 0x000fe20000000800 */
[----:B------:R-:W-:Y:S02]  /*65a60*/  F2FP.SATFINITE.E4M3.F32.PACK_AB_MERGE_C R8, R8, R3, RZ ;  /* 0x000000030808723e */ /* 0x000fe400048070ff */
[----:B------:R-:W-:Y:S02]  /*65a70*/  F2FP.SATFINITE.E4M3.F32.PACK_AB_MERGE_C R6, R6, R5, RZ ;  /* 0x000000050606723e */ /* 0x000fe400048070ff */
[----:B------:R-:W-:Y:S02]  /*65a80*/  F2FP.SATFINITE.E4M3.F32.PACK_AB_MERGE_C R29, R29, R13, RZ ;  /* 0x0000000d1d1d723e */ /* 0x000fe400048070ff */
[----:B------:R-:W-:Y:S02]  /*65a90*/  F2FP.SATFINITE.E4M3.F32.PACK_AB_MERGE_C R7, R7, R16, RZ ;  /* 0x000000100707723e */ /* 0x000fe400048070ff */
[----:B------:R-:W-:-:S02]  /*65aa0*/  F2FP.SATFINITE.E4M3.F32.PACK_AB_MERGE_C R9, R9, R24, RZ ;  /* 0x000000180909723e */ /* 0x000fc400048070ff */
[----:B------:R-:W-:Y:S02]  /*65ab0*/  F2FP.SATFINITE.E4M3.F32.PACK_AB_MERGE_C R14, R14, R27, RZ ;  /* 0x0000001b0e0e723e */ /* 0x000fe400048070ff */
[----:B------:R-:W-:Y:S02]  /*65ac0*/  F2FP.SATFINITE.E4M3.F32.PACK_AB_MERGE_C R11, R11, R23, RZ ;  /* 0x000000170b0b723e */ /* 0x000fe400048070ff */
[----:B------:R-:W-:Y:S02]  /*65ad0*/  F2FP.SATFINITE.E4M3.F32.PACK_AB_MERGE_C R12, R12, R17, RZ ;  /* 0x000000110c0c723e */ /* 0x000fe400048070ff */
[----:B--2---:R-:W-:Y:S02]  /*65ae0*/  F2FP.SATFINITE.E4M3.F32.PACK_AB_MERGE_C R19, R19, R25, RZ ;  /* 0x000000191313723e */ /* 0x004fe400048070ff */
[----:B------:R-:W2:Y:S04]  /*65af0*/  LDL.LU R25, [R1+0x2078] ;  /* 0x0020780001197983 */ /* 0x000ea80000300800 */
[----:B------:R-:W3:Y:S04]  /*65b00*/  LDL.LU R26, [R1+0x2074] ;  /* 0x00207400011a7983 */ /* 0x000ee80000300800 */
[----:B------:R0:W-:Y:S04]  /*65b10*/  STL [R1+0xc10], R0 ;  /* 0x000c100001007387 */ /* 0x0001e80000100800 */
[----:B------:R-:W4:Y:S04]  /*65b20*/  LDL.LU R2, [R1+0x2070] ;  /* 0x0020700001027983 */ /* 0x000f280000300800 */
[----:B------:R-:W4:Y:S01]  /*65b30*/  LDL.LU R3, [R1+0x206c] ;  /* 0x00206c0001037983 */ /* 0x000f220000300800 */
[----:B0-----:R-:W-:Y:S01]  /*65b40*/  VIADD R0, R0, UR6 ;  /* 0x0000000600007c36 */ /* 0x001fe20008000000 */
[----:B------:R-:W-:-:S04]  /*65b50*/  ULDC UR6, c[0x0][0x248] ;  /* 0x0000920000067ab9 */ /* 0x000fc80000000800 */
[----:B------:R0:W-:Y:S04]  /*65b60*/  STL [R1+0xc20], R0 ;  /* 0x000c200001007387 */ /* 0x0001e80000100800 */
[----:B------:R-:W4:Y:S04]  /*65b70*/  LDL.LU R5, [R1+0x2068] ;  /* 0x0020680001057983 */ /* 0x000f280000300800 */
[----:B------:R-:W2:Y:S01]  /*65b80*/  LDL.LU R13, [R1+0x2064] ;  /* 0x00206400010d7983 */ /* 0x000ea20000300800 */
[----:B0-----:R-:W-:Y:S01]  /*65b90*/  VIADD R0, R0, UR6 ;  /* 0x0000000600007c36 */ /* 0x001fe20008000000 */
[----:B------:R-:W-:-:S04]  /*65ba0*/  ULDC UR6, c[0x0][0x248] ;  /* 0x0000920000067ab9 */ /* 0x000fc80000000800 */
[----:B------:R0:W-:Y:S04]  /*65bb0*/  STL [R1+0xc30], R0 ;  /* 0x000c300001007387 */ /* 0x0001e80000100800 */
[----:B------:R-:W3:Y:S04]  /*65bc0*/  LDL.LU R16, [R1+0x2060] ;  /* 0x0020600001107983 */ /* 0x000ee80000300800 */
[----:B------:R-:W4:Y:S01]  /*65bd0*/  LDL.LU R24, [R1+0x205c] ;  /* 0x00205c0001187983 */ /* 0x000f220000300800 */
[----:B0-----:R-:W-:Y:S01]  /*65be0*/  VIADD R0, R0, UR6 ;  /* 0x0000000600007c36 */ /* 0x001fe20008000000 */
[----:B------:R-:W-:-:S04]  /*65bf0*/  ULDC UR6, c[0x0][0x248] ;  /* 0x0000920000067ab9 */ /* 0x000fc80000000800 */
[----:B------:R0:W-:Y:S04]  /*65c00*/  STL [R1+0xc44], R0 ;  /* 0x000c440001007387 */ /* 0x0001e80000100800 */
[----:B------:R-:W4:Y:S04]  /*65c10*/  LDL.LU R23, [R1+0x2058] ;  /* 0x0020580001177983 */ /* 0x000f280000300800 */
[----:B------:R-:W4:Y:S04]  /*65c20*/  LDL.LU R27, [R1+0x2054] ;  /* 0x00205400011b7983 */ /* 0x000f280000300800 */
[----:B------:R1:W-:Y:S01]  /*65c30*/  STL [R1+0xd54], R14 ;  /* 0x000d540e01007387 */ /* 0x0003e20000100800 */
[----:B0-----:R-:W-:Y:S01]  /*65c40*/  VIADD R0, R0, UR6 ;  /* 0x0000000600007c36 */ /* 0x001fe20008000000 */
[----:B------:R-:W-:-:S02]  /*65c50*/  ULDC UR6, c[0x0][0x248] ;  /* 0x0000920000067ab9 */ /* 0x000fc40000000800 */
[----:B-1----:R-:W4:Y:S04]  /*65c60*/  LDL.LU R14, [R1+0x2050] ;  /* 0x00205000010e7983 */ /* 0x002f280000300800 */
[----:B------:R0:W-:Y:S04]  /*65c70*/  STL [R1+0xc54], R0 ;  /* 0x000c540001007387 */ /* 0x0001e80000100800 */
[----:B------:R-:W4:Y:S01]  /*65c80*/  LDL.LU R17, [R1+0x204c] ;  /* 0x00204c0001117983 */ /* 0x000f220000300800 */
[----:B------:R-:W-:Y:S01]  /*65c90*/  F2FP.SATFINITE.E4M3.F32.PACK_AB_MERGE_C R15, R18, R15, RZ ;  /* 0x0000000f120f723e */ /* 0x000fe200048070ff */
[----:B0-----:R-:W-:Y:S01]  /*65ca0*/  VIADD R0, R0, UR6 ;  /* 0x0000000600007c36 */ /* 0x001fe20008000000 */
[----:B------:R-:W-:-:S04]  /*65cb0*/  ULDC UR6, c[0x0][0x248] ;  /* 0x0000920000067ab9 */ /* 0x000fc80000000800 */
[----:B------:R0:W-:Y:S02]  /*65cc0*/  STL [R1+0xc64], R0 ;  /* 0x000c640001007387 */ /* 0x0001e40000100800 */
[----:B0-----:R-:W-:Y:S01]  /*65cd0*/  VIADD R0, R0, UR6 ;  /* 0x0000000600007c36 */ /* 0x001fe20008000000 */
[----:B------:R-:W-:-:S04]  /*65ce0*/  ULDC UR6, c[0x0][0x248] ;  /* 0x0000920000067ab9 */ /* 0x000fc80000000800 */
[----:B------:R-:W-:Y:S01]  /*65cf0*/  STL [R1+0xc70], R0 ;  /* 0x000c700001007387 */ /* 0x000fe20000100800 */
[----:B--2---:R-:W-:Y:S02]  /*65d00*/  LOP3.LUT R13, R13, 0xffff, RZ, 0xc0, !PT ;  /* 0x0000ffff0d0d7812 */ /* 0x004fe400078ec0ff */
[----:B---3--:R-:W-:Y:S02]  /*65d10*/  LOP3.LUT R16, R16, 0xffff, RZ, 0xc0, !PT ;  /* 0x0000ffff10107812 */ /* 0x008fe400078ec0ff */
[----:B----4-:R-:W-:Y:S02]  /*65d20*/  LOP3.LUT R17, R17, 0xffff, RZ, 0xc0, !PT ;  /* 0x0000ffff11117812 */ /* 0x010fe400078ec0ff */
[----:B------:R-:W-:Y:S02]  /*65d30*/  LOP3.LUT R14, R14, 0xffff, RZ, 0xc0, !PT ;  /* 0x0000ffff0e0e7812 */ /* 0x000fe400078ec0ff */
[----:B------:R-:W-:Y:S02]  /*65d40*/  SHF.R.U32.HI R18, RZ, 0x8, R17 ;  /* 0x00000008ff127819 */ /* 0x000fe40000011611 */
[----:B------:R-:W-:-:S02]  /*65d50*/  PRMT R17, R17, 0x3340, R16 ;  /* 0x0000334011117816 */ /* 0x000fc40000000010 */
[----:B------:R-:W-:-:S03]  /*65d60*/  SHF.R.U32.HI R16, RZ, 0x8, R16 ;  /* 0x00000008ff107819 */ /* 0x000fc60000011610 */
[----:B------:R0:W-:Y:S01]  /*65d70*/  STL [R1+0x14dc], R17 ;  /* 0x0014dc1101007387 */ /* 0x0001e20000100800 */
[----:B------:R-:W-:Y:S02]  /*65d80*/  LOP3.LUT R16, R16, 0xffff, RZ, 0xc0, !PT ;  /* 0x0000ffff10107812 */ /* 0x000fe400078ec0ff */
[----:B------:R-:W-:Y:S02]  /*65d90*/  LOP3.LUT R18, R18, 0xffff, RZ, 0xc0, !PT ;  /* 0x0000ffff12127812 */ /* 0x000fe400078ec0ff */
[----:B0-----:R-:W-:Y:S02]  /*65da0*/  SHF.R.U32.HI R17, RZ, 0x8, R14 ;  /* 0x00000008ff117819 */ /* 0x001fe4000001160e */
[----:B------:R-:W-:Y:S02]  /*65db0*/  PRMT R14, R14, 0x3340, R13 ;  /* 0x000033400e0e7816 */ /* 0x000fe4000000000d */
[----:B------:R-:W-:-:S03]  /*65dc0*/  PRMT R18, R18, 0x3340, R16 ;  /* 0x0000334012127816 */ /* 0x000fc60000000010 */
[----:B------:R0:W-:Y:S04]  /*65dd0*/  STL [R1+0x14d8], R14 ;  /* 0x0014d80e01007387 */ /* 0x0001e80000100800 */
[----:B0-----:R-:W2:Y:S04]  /*65de0*/  LDL.LU R14, [R1+0xb0] ;  /* 0x0000b000010e7983 */ /* 0x001ea80000300800 */
[----:B------:R-:W3:Y:S01]  /*65df0*/  LDL.LU R16, [R1+0xb4] ;  /* 0x0000b40001107983 */ /* 0x000ee20000300800 */
[----:B------:R-:W-:Y:S02]  /*65e00*/  SHF.R.U32.HI R13, RZ, 0x8, R13 ;  /* 0x00000008ff0d7819 */ /* 0x000fe4000001160d */
[----:B------:R-:W-:-:S02]  /*65e10*/  LOP3.LUT R17, R17, 0xffff, RZ, 0xc0, !PT ;  /* 0x0000ffff11117812 */ /* 0x000fc400078ec0ff */
[----:B------:R-:W-:Y:S01]  /*65e20*/  LOP3.LUT R13, R13, 0xffff, RZ, 0xc0, !PT ;  /* 0x0000ffff0d0d7812 */ /* 0x000fe200078ec0ff */
[----:B------:R-:W-:Y:S01]  /*65e30*/  VIADD R0, R0, UR6 ;  /* 0x0000000600007c36 */ /* 0x000fe20008000000 */
[----:B------:R0:W-:Y:S01]  /*65e40*/  STL [R1+0x13dc], R18 ;  /* 0x0013dc1201007387 */ /* 0x0001e20000100800 */
[----:B------:R-:W-:Y:S02]  /*65e50*/  LOP3.LUT R12, R12, 0xffff, RZ, 0xc0, !PT ;  /* 0x0000ffff0c0c7812 */ /* 0x000fe400078ec0ff */
[----:B------:R-:W-:Y:S01]  /*65e60*/  PRMT R13, R17, 0x3340, R13 ;  /* 0x00003340110d7816 */ /* 0x000fe2000000000d */
[----:B------:R-:W-:Y:S01]  /*65e70*/  ULDC UR6, c[0x0][0x248] ;  /* 0x0000920000067ab9 */ /* 0x000fe20000000800 */
[----:B0-----:R-:W4:Y:S04]  /*65e80*/  LDL.LU R18, [R1+0x64] ;  /* 0x0000640001127983 */ /* 0x001f280000300800 */
[----:B------:R0:W-:Y:S04]  /*65e90*/  STL [R1+0xc5c], R0 ;  /* 0x000c5c0001007387 */ /* 0x0001e80000100800 */
[----:B------:R3:W-:Y:S01]  /*65ea0*/  STL [R1+0x13d8], R13 ;  /* 0x0013d80d01007387 */ /* 0x0007e20000100800 */
[----:B------:R-:W-:Y:S01]  /*65eb0*/  LOP3.LUT R15, R15, 0xffff, RZ, 0xc0, !PT ;  /* 0x0000ffff0f0f7812 */ /* 0x000fe200078ec0ff */
[----:B0-----:R-:W-:Y:S01]  /*65ec0*/  VIADD R0, R0, UR6 ;  /* 0x0000000600007c36 */ /* 0x001fe20008000000 */
[----:B------:R-:W-:-:S04]  /*65ed0*/  ULDC UR6, c[0x0][0x248] ;  /* 0x0000920000067ab9 */ /* 0x000fc80000000800 */
[----:B------:R-:W-:Y:S01]  /*65ee0*/  STL [R1+0xc68], R0 ;  /* 0x000c680001007387 */ /* 0x000fe20000100800 */
[----:B---3--:R-:W-:Y:S02]  /*65ef0*/  LOP3.LUT R13, R16, 0xffff, RZ, 0xc0, !PT ;  /* 0x0000ffff100d7812 */ /* 0x008fe400078ec0ff */
[----:B--2---:R-:W-:Y:S02]  /*65f00*/  LOP3.LUT R14, R14, 0xffff, RZ, 0xc0, !PT ;  /* 0x0000ffff0e0e7812 */ /* 0x004fe400078ec0ff */
[--C-:B------:R-:W-:Y:S02]  /*65f10*/  PRMT R17, R13, 0x3340, R12.reuse ;  /* 0x000033400d117816 */ /* 0x100fe4000000000c */
[----:B------:R-:W-:Y:S02]  /*65f20*/  SHF.R.U32.HI R16, RZ, 0x8, R13 ;  /* 0x00000008ff107819 */ /* 0x000fe4000001160d */
[----:B------:R-:W-:Y:S01]  /*65f30*/  SHF.R.U32.HI R12, RZ, 0x8, R12 ;  /* 0x00000008ff0c7819 */ /* 0x000fe2000001160c */
[----:B------:R0:W-:Y:S01]  /*65f40*/  STL [R1+0x14d4], R17 ;  /* 0x0014d41101007387 */ /* 0x0001e20000100800 */
[----:B------:R-:W-:-:S02]  /*65f50*/  LOP3.LUT R16, R16, 0xffff, RZ, 0xc0, !PT ;  /* 0x0000ffff10107812 */ /* 0x000fc400078ec0ff */
[----:B------:R-:W-:Y:S02]  /*65f60*/  LOP3.LUT R12, R12, 0xffff, RZ, 0xc0, !PT ;  /* 0x0000ffff0c0c7812 */ /* 0x000fe400078ec0ff */
[----:B------:R-:W-:Y:S02]  /*65f70*/  SHF.R.U32.HI R13, RZ, 0x8, R14 ;  /* 0x00000008ff0d7819 */ /* 0x000fe4000001160e */
[----:B------:R-:W-:Y:S02]  /*65f80*/  PRMT R12, R16, 0x3340, R12 ;  /* 0x00003340100c7816 */ /* 0x000fe4000000000c */
[--C-:B0-----:R-:W-:Y:S02]  /*65f90*/  PRMT R17, R14, 0x3340, R15.reuse ;  /* 0x000033400e117816 */ /* 0x101fe4000000000f */
[----:B------:R-:W2:Y:S04]  /*65fa0*/  LDL.LU R14, [R1+0x2a8] ;  /* 0x0002a800010e7983 */ /* 0x000ea80000300800 */
[----:B------:R0:W-:Y:S04]  /*65fb0*/  STL [R1+0x14d0], R17 ;  /* 0x0014d01101007387 */ /* 0x0001e80000100800 */
[----:B0-----:R-:W3:Y:S04]  /*65fc0*/  LDL.LU R17, [R1+0x134] ;  /* 0x0001340001117983 */ /* 0x001ee80000300800 */
[----:B------:R-:W4:Y:S04]  /*65fd0*/  LDL.LU R16, [R1+0x2ac] ;  /* 0x0002ac0001107983 */ /* 0x000f280000300800 */
[----:B------:R0:W-:Y:S04]  /*65fe0*/  STL [R1+0x13d0], R12 ;  /* 0x0013d00c01007387 */ /* 0x0001e80000100800 */
[----:B0-----:R-:W3:Y:S01]  /*65ff0*/  LDL.LU R12, [R1+0x68] ;  /* 0x00006800010c7983 */ /* 0x001ee20000300800 */
[----:B------:R-:W-:-:S02]  /*66000*/  SHF.R.U32.HI R15, RZ, 0x8, R15 ;  /* 0x00000008ff0f7819 */ /* 0x000fc4000001160f */
[----:B------:R-:W-:Y:S02]  /*66010*/  LOP3.LUT R13, R13, 0xffff, RZ, 0xc0, !PT ;  /* 0x0000ffff0d0d7812 */ /* 0x000fe400078ec0ff */
[----:B------:R-:W-:Y:S01]  /*66020*/  LOP3.LUT R15, R15, 0xffff, RZ, 0xc0, !PT ;  /* 0x0000ffff0f0f7812 */ /* 0x000fe200078ec0ff */
[----:B------:R-:W-:Y:S01]  /*66030*/  VIADD R0, R0, UR6 ;  /* 0x0000000600007c36 */ /* 0x000fe20008000000 */
[----:B------:R-:W-:Y:S02]  /*66040*/  ULDC UR6, c[0x0][0x248] ;  /* 0x0000920000067ab9 */ /* 0x000fe40000000800 */
[----:B------:R-:W-:Y:S02]  /*66050*/  PRMT R13, R13, 0x3340, R15 ;  /* 0x000033400d0d7816 */ /* 0x000fe4000000000f */
[----:B------:R0:W-:Y:S04]  /*66060*/  STL [R1+0xc4c], R0 ;  /* 0x000c4c0001007387 */ /* 0x0001e80000100800 */
[----:B------:R2:W-:Y:S01]  /*66070*/  STL [R1+0x13cc], R13 ;  /* 0x0013cc0d01007387 */ /* 0x0005e20000100800 */
[----:B0-----:R-:W-:Y:S01]  /*66080*/  VIADD R0, R0, UR6 ;  /* 0x0000000600007c36 */ /* 0x001fe20008000000 */
[----:B------:R-:W-:-:S04]  /*66090*/  ULDC UR6, c[0x0][0x248] ;  /* 0x0000920000067ab9 */ /* 0x000fc80000000800 */
[----:B------:R-:W-:Y:S01]  /*660a0*/  STL [R1+0xc60], R0 ;  /* 0x000c600001007387 */ /* 0x000fe20000100800 */
[----:B--2---:R-:W-:Y:S02]  /*660b0*/  LOP3.LUT R13, R14, 0xffff, RZ, 0xc0, !PT ;  /* 0x0000ffff0e0d7812 */ /* 0x004fe400078ec0ff */
[----:B----4-:R-:W-:-:S04]  /*660c0*/  LOP3.LUT R15, R16, 0xffff, RZ, 0xc0, !PT ;  /* 0x0000ffff100f7812 */ /* 0x010fc800078ec0ff */
[----:B------:R-:W-:Y:S02]  /*660d0*/  SHF.R.U32.HI R14, RZ, 0x8, R15 ;  /* 0x00000008ff0e7819 */ /* 0x000fe4000001160f */
[----:B---3--:R-:W-:Y:S02]  /*660e0*/  LOP3.LUT R16, R12, 0xffff, RZ, 0xc0, !PT ;  /* 0x0000ffff0c107812 */ /* 0x008fe400078ec0ff */
[----:B------:R-:W-:Y:S02]  /*660f0*/  LOP3.LUT R12, R18, 0xffff, RZ, 0xc0, !PT ;  /* 0x0000ffff120c7812 */ /* 0x000fe400078ec0ff */
[--C-:B------:R-:W-:Y:S02]  /*66100*/  PRMT R18, R15, 0x3340, R16.reuse ;  /* 0x000033400f127816 */ /* 0x100fe40000000010 */
[----:B------:R-:W-:Y:S02]  /*66110*/  SHF.R.U32.HI R16, RZ, 0x8, R16 ;  /* 0x00000008ff107819 */ /* 0x000fe40000011610 */
[----:B------:R-:W-:Y:S01]  /*66120*/  LOP3.LUT R14, R14, 0xffff, RZ, 0xc0, !PT ;  /* 0x0000ffff0e0e7812 */ /* 0x000fe200078ec0ff */
[----:B------:R0:W-:Y:S01]  /*66130*/  STL [R1+0x14cc], R18 ;  /* 0x0014cc1201007387 */ /* 0x0001e20000100800 */
[----:B------:R-:W-:-:S02]  /*66140*/  LOP3.LUT R16, R16, 0xffff, RZ, 0xc0, !PT ;  /* 0x0000ffff10107812 */ /* 0x000fc400078ec0ff */
[----:B------:R-:W-:Y:S02]  /*66150*/  SHF.R.U32.HI R15, RZ, 0x8, R13 ;  /* 0x00000008ff0f7819 */ /* 0x000fe4000001160d */
[----:B------:R-:W-:Y:S02]  /*66160*/  PRMT R14, R14, 0x3340, R16 ;  /* 0x000033400e0e7816 */ /* 0x000fe40000000010 */
[--C-:B0-----:R-:W-:Y:S02]  /*66170*/  PRMT R18, R13, 0x3340, R12.reuse ;  /* 0x000033400d127816 */ /* 0x101fe4000000000c */
[----:B------:R-:W2:Y:S04]  /*66180*/  LDL.LU R13, [R1+0x14] ;  /* 0x00001400010d7983 */ /* 0x000ea80000300800 */
[----:B------:R0:W-:Y:S04]  /*66190*/  STL [R1+0x14c8], R18 ;  /* 0x0014c81201007387 */ /* 0x0001e80000100800 */
[----:B------:R-:W3:Y:S01]  /*661a0*/  LDL.LU R16, [R1+0x1dc] ;  /* 0x0001dc0001107983 */ /* 0x000ee20000300800 */
[----:B------:R-:W-:-:S02]  /*661b0*/  SHF.R.U32.HI R12, RZ, 0x8, R12 ;  /* 0x00000008ff0c7819 */ /* 0x000fc4000001160c */
[----:B------:R-:W-:Y:S02]  /*661c0*/  LOP3.LUT R15, R15, 0xffff, RZ, 0xc0, !PT ;  /* 0x0000ffff0f0f7812 */ /* 0x000fe400078ec0ff */
[----:B------:R-:W-:Y:S01]  /*661d0*/  LOP3.LUT R12, R12, 0xffff, RZ, 0xc0, !PT ;  /* 0x0000ffff0c0c7812 */ /* 0x000fe200078ec0ff */
[----:B------:R-:W-:Y:S01]  /*661e0*/  VIADD R0, R0, UR6 ;  /* 0x0000000600007c36 */ /* 0x000fe20008000000 */
[----:B------:R-:W-:Y:S02]  /*661f0*/  ULDC UR6, c[0x0][0x248] ;  /* 0x0000920000067ab9 */ /* 0x000fe40000000800 */
[----:B------:R-:W-:Y:S01]  /*66200*/  PRMT R12, R15, 0x3340, R12 ;  /* 0x000033400f0c7816 */ /* 0x000fe2000000000c */
[----:B0-----:R-:W4:Y:S04]  /*66210*/  LDL.LU R18, [R1+0xdc] ;  /* 0x0000dc0001127983 */ /* 0x001f280000300800 */
[----:B------:R-:W-:Y:S04]  /*66220*/  STL [R1+0x13c0], R14 ;  /* 0x0013c00e01007387 */ /* 0x000fe80000100800 */
[----:B------:R0:W-:Y:S04]  /*66230*/  STL [R1+0xc40], R0 ;  /* 0x000c400001007387 */ /* 0x0001e80000100800 */
[----:B------:R1:W-:Y:S01]  /*66240*/  STL [R1+0x13bc], R12 ;  /* 0x0013bc0c01007387 */ /* 0x0003e20000100800 */
[----:B0-----:R-:W-:Y:S01]  /*66250*/  VIADD R0, R0, UR6 ;  /* 0x0000000600007c36 */ /* 0x001fe20008000000 */
[----:B------:R-:W-:Y:S01]  /*66260*/  ULDC UR6, c[0x0][0x248] ;  /* 0x0000920000067ab9 */ /* 0x000fe20000000800 */
[----:B-1----:R-:W-:-:S03]  /*66270*/  LOP3.LUT R12, R23, 0xffff, RZ, 0xc0, !PT ;  /* 0x0000ffff170c7812 */ /* 0x002fc600078ec0ff */
[----:B------:R-:W-:Y:S01]  /*66280*/  STL [R1+0xc50], R0 ;  /* 0x000c500001007387 */ /* 0x000fe20000100800 */
[----:B---3--:R-:W-:Y:S02]  /*66290*/  LOP3.LUT R15, R16, 0xffff, RZ, 0xc0, !PT ;  /* 0x0000ffff100f7812 */ /* 0x008fe400078ec0ff */
[----:B--2---:R-:W-:Y:S02]  /*662a0*/  LOP3.LUT R16, R13, 0xffff, RZ, 0xc0, !PT ;  /* 0x0000ffff0d107812 */ /* 0x004fe400078ec0ff */
[----:B------:R-:W-:Y:S02]  /*662b0*/  LOP3.LUT R13, R17, 0xffff, RZ, 0xc0, !PT ;  /* 0x0000ffff110d7812 */ /* 0x000fe400078ec0ff */
[----:B------:R-:W-:Y:S02]  /*662c0*/  PRMT R17, R15, 0x3340, R16 ;  /* 0x000033400f117816 */ /* 0x000fe40000000010 */
[----:B------:R-:W-:Y:S02]  /*662d0*/  SHF.R.U32.HI R14, RZ, 0x8, R15 ;  /* 0x00000008ff0e7819 */ /* 0x000fe4000001160f */
[----:B------:R-:W-:Y:S01]  /*662e0*/  SHF.R.U32.HI R15, RZ, 0x8, R13 ;  /* 0x00000008ff0f7819 */ /* 0x000fe2000001160d */
[----:B------:R0:W-:Y:S02]  /*662f0*/  STL [R1+0x14c4], R17 ;  /* 0x0014c41101007387 */ /* 0x0001e40000100800 */
[----:B0-----:R-:W-:-:S02]  /*66300*/  PRMT R17, R13, 0x3340, R12 ;  /* 0x000033400d117816 */ /* 0x001fc4000000000c */
[----:B------:R-:W2:Y:S01]  /*66310*/  LDL.LU R13, [R1+0x140] ;  /* 0x00014000010d7983 */ /* 0x000ea20000300800 */
[----:B------:R-:W-:Y:S02]  /*66320*/  SHF.R.U32.HI R16, RZ, 0x8, R16 ;  /* 0x00000008ff107819 */ /* 0x000fe40000011610 */
[----:B------:R-:W-:Y:S02]  /*66330*/  SHF.R.U32.HI R12, RZ, 0x8, R12 ;  /* 0x00000008ff0c7819 */ /* 0x000fe4000001160c */
[----:B------:R-:W-:Y:S02]  /*66340*/  LOP3.LUT R14, R14, 0xffff, RZ, 0xc0, !PT ;  /* 0x0000ffff0e0e7812 */ /* 0x000fe400078ec0ff */
[----:B------:R-:W-:Y:S02]  /*66350*/  LOP3.LUT R16, R16, 0xffff, RZ, 0xc0, !PT ;  /* 0x0000ffff10107812 */ /* 0x000fe400078ec0ff */
[----:B------:R-:W-:Y:S02]  /*66360*/  LOP3.LUT R15, R15, 0xffff, RZ, 0xc0, !PT ;  /* 0x0000ffff0f0f7812 */ /* 0x000fe400078ec0ff */
[----:B------:R-:W-:Y:S01]  /*66370*/  LOP3.LUT R12, R12, 0xffff, RZ, 0xc0, !PT ;  /* 0x0000ffff0c0c7812 */ /* 0x000fe200078ec0ff */
[----:B------:R-:W-:Y:S01]  /*66380*/  VIADD R0, R0, UR6 ;  /* 0x0000000600007c36 */ /* 0x000fe20008000000 */
[----:B------:R-:W-:Y:S01]  /*66390*/  PRMT R14, R14, 0x3340, R16 ;  /* 0x000033400e0e7816 */ /* 0x000fe20000000010 */
[----:B------:R0:W-:Y:S01]  /*663a0*/  STL [R1+0x14c0], R17 ;  /* 0x0014c01101007387 */ /* 0x0001e20000100800 */
[----:B------:R-:W-:-:S03]  /*663b0*/  PRMT R12, R15, 0x3340, R12 ;  /* 0x000033400f0c7816 */ /* 0x000fc6000000000c */
[----:B------:R-:W3:Y:S01]  /*663c0*/  LDL.LU R23, [R1+0x304] ;  /* 0x0003040001177983 */ /* 0x000ee20000300800 */
[----:B------:R-:W-:-:S03]  /*663d0*/  ULDC UR6, c[0x0][0x248] ;  /* 0x0000920000067ab9 */ /* 0x000fc60000000800 */
[----:B0-----:R-:W3:Y:S04]  /*663e0*/  LDL.LU R17, [R1+0x7c] ;  /* 0x00007c0001117983 */ /* 0x001ee80000300800 */
[----:B------:R-:W-:Y:S04]  /*663f0*/  STL [R1+0x13b0], R14 ;  /* 0x0013b00e01007387 */ /* 0x000fe80000100800 */
[----:B------:R-:W-:Y:S04]  /*66400*/  STL [R1+0xc34], R0 ;  /* 0x000c340001007387 */ /* 0x000fe80000100800 */
[----:B------:R0:W-:Y:S01]  /*66410*/  STL [R1+0x13a4], R12 ;  /* 0x0013a40c01007387 */ /* 0x0001e20000100800 */
[----:B------:R-:W-:-:S02]  /*66420*/  LOP3.LUT R11, R11, 0xffff, RZ, 0xc0, !PT ;  /* 0x0000ffff0b0b7812 */ /* 0x000fc400078ec0ff */
[----:B0-----:R-:W-:Y:S01]  /*66430*/  LOP3.LUT R12, R24, 0xffff, RZ, 0xc0, !PT ;  /* 0x0000ffff180c7812 */ /* 0x001fe200078ec0ff */
[----:B------:R-:W-:Y:S01]  /*66440*/  VIADD R0, R0, UR6 ;  /* 0x0000000600007c36 */ /* 0x000fe20008000000 */
[----:B------:R-:W-:-:S04]  /*66450*/  ULDC UR6, c[0x0][0x248] ;  /* 0x0000920000067ab9 */ /* 0x000fc80000000800 */
[----:B------:R-:W-:Y:S04]  /*66460*/  STL [R1+0xc48], R0 ;  /* 0x000c480001007387 */ /* 0x000fe80000100800 */
[----:B------:R-:W3:Y:S01]  /*66470*/  LDL.LU R24, [R1+0x80] ;  /* 0x0000800001187983 */ /* 0x000ee20000300800 */
[----:B--2---:R-:W-:Y:S02]  /*66480*/  LOP3.LUT R14, R13, 0xffff, RZ, 0xc0, !PT ;  /* 0x0000ffff0d0e7812 */ /* 0x004fe400078ec0ff */
[----:B----4-:R-:W-:Y:S02]  /*66490*/  LOP3.LUT R13, R18, 0xffff, RZ, 0xc0, !PT ;  /* 0x0000ffff120d7812 */ /* 0x010fe400078ec0ff */
[----:B------:R-:W-:Y:S02]  /*664a0*/  PRMT R16, R14, 0x3340, R12 ;  /* 0x000033400e107816 */ /* 0x000fe4000000000c */
[----:B------:R-:W-:-:S02]  /*664b0*/  SHF.R.U32.HI R15, RZ, 0x8, R14 ;  /* 0x00000008ff0f7819 */ /* 0x000fc4000001160e */
[----:B------:R-:W-:Y:S01]  /*664c0*/  SHF.R.U32.HI R14, RZ, 0x8, R13 ;  /* 0x00000008ff0e7819 */ /* 0x000fe2000001160d */
[----:B------:R0:W-:Y:S02]  /*664d0*/  STL [R1+0x14bc], R16 ;  /* 0x0014bc1001007387 */ /* 0x0001e40000100800 */
[--C-:B0-----:R-:W-:Y:S02]  /*664e0*/  PRMT R16, R13, 0x3340, R11.reuse ;  /* 0x000033400d107816 */ /* 0x101fe4000000000b */
[----:B------:R-:W2:Y:S01]  /*664f0*/  LDL.LU R13, [R1+0x308] ;  /* 0x00030800010d7983 */ /* 0x000ea20000300800 */
[----:B------:R-:W-:Y:S02]  /*66500*/  SHF.R.U32.HI R12, RZ, 0x8, R12 ;  /* 0x00000008ff0c7819 */ /* 0x000fe4000001160c */
[----:B------:R-:W-:Y:S02]  /*66510*/  SHF.R.U32.HI R11, RZ, 0x8, R11 ;  /* 0x00000008ff0b7819 */ /* 0x000fe4000001160b */
[----:B------:R-:W-:-:S02]  /*66520*/  LOP3.LUT R15, R15, 0xffff, RZ, 0xc0, !PT ;  /* 0x0000ffff0f0f7812 */ /* 0x000fc400078ec0ff */
[----:B------:R-:W-:Y:S02]  /*66530*/  LOP3.LUT R12, R12, 0xffff, RZ, 0xc0, !PT ;  /* 0x0000ffff0c0c7812 */ /* 0x000fe400078ec0ff */
[----:B------:R-:W-:Y:S02]  /*66540*/  LOP3.LUT R14, R14, 0xffff, RZ, 0xc0, !PT ;  /* 0x0000ffff0e0e7812 */ /* 0x000fe400078ec0ff */
[----:B------:R-:W-:Y:S01]  /*66550*/  LOP3.LUT R11, R11, 0xffff, RZ, 0xc0, !PT ;  /* 0x0000ffff0b0b7812 */ /* 0x000fe200078ec0ff */
[----:B------:R-:W-:Y:S01]  /*66560*/  VIADD R0, R0, UR6 ;  /* 0x0000000600007c36 */ /* 0x000fe20008000000 */
[----:B------:R-:W-:Y:S01]  /*66570*/  PRMT R12, R15, 0x3340, R12 ;  /* 0x000033400f0c7816 */ /* 0x000fe2000000000c */
[----:B------:R0:W-:Y:S01]  /*66580*/  STL [R1+0x14b8], R16 ;  /* 0x0014b81001007387 */ /* 0x0001e20000100800 */
[----:B------:R-:W-:Y:S01]  /*66590*/  PRMT R11, R14, 0x3340, R11 ;  /* 0x000033400e0b7816 */ /* 0x000fe2000000000b */
[----:B------:R-:W-:Y:S02]  /*665a0*/  ULDC UR6, c[0x0][0x248] ;  /* 0x0000920000067ab9 */ /* 0x000fe40000000800 */
[----:B0-----:R-:W4:Y:S04]  /*665b0*/  LDL.LU R16, [R1+0x214] ;  /* 0x0002140001107983 */ /* 0x001f280000300800 */
[----:B------:R-:W4:Y:S04]  /*665c0*/  LDL.LU R18, [R1+0x38] ;  /* 0x0000380001127983 */ /* 0x000f280000300800 */
[----:B------:R-:W-:Y:S01]  /*665d0*/  STL [R1+0x13a0], R12 ;  /* 0x0013a00c01007387 */ /* 0x000fe20000100800 */
[----:B---3--:R-:W-:-:S03]  /*665e0*/  LOP3.LUT R15, R24, 0xffff, RZ, 0xc0, !PT ;  /* 0x0000ffff180f7812 */ /* 0x008fc600078ec0ff */
[----:B------:R0:W-:Y:S04]  /*665f0*/  STL [R1+0xc28], R0 ;  /* 0x000c280001007387 */ /* 0x0001e80000100800 */
[----:B------:R1:W-:Y:S01]  /*66600*/  STL [R1+0x139c], R11 ;  /* 0x00139c0b01007387 */ /* 0x0003e20000100800 */
[----:B0-----:R-:W-:Y:S01]  /*66610*/  VIADD R0, R0, UR6 ;  /* 0x0000000600007c36 */ /* 0x001fe20008000000 */
[----:B-1----:R-:W-:Y:S02]  /*66620*/  LOP3.LUT R11, R17, 0xffff, RZ, 0xc0, !PT ;  /* 0x0000ffff110b7812 */ /* 0x002fe400078ec0ff */
[----:B------:R-:W-:Y:S01]  /*66630*/  LOP3.LUT R12, R23, 0xffff, RZ, 0xc0, !PT ;  /* 0x0000ffff170c7812 */ /* 0x000fe200078ec0ff */
[----:B------:R-:W-:Y:S01]  /*66640*/  ULDC UR6, c[0x0][0x248] ;  /* 0x0000920000067ab9 */ /* 0x000fe20000000800 */
[----:B------:R-:W-:Y:S01]  /*66650*/  STL [R1+0xc3c], R0 ;  /* 0x000c3c0001007387 */ /* 0x000fe20000100800 */
[----:B--2---:R-:W-:-:S04]  /*66660*/  LOP3.LUT R14, R13, 0xffff, RZ, 0xc0, !PT ;  /* 0x0000ffff0d0e7812 */ /* 0x004fc800078ec0ff */
[--C-:B------:R-:W-:Y:S02]  /*66670*/  PRMT R17, R14, 0x3340, R15.reuse ;  /* 0x000033400e117816 */ /* 0x100fe4000000000f */
[----:B------:R-:W-:Y:S02]  /*66680*/  SHF.R.U32.HI R15, RZ, 0x8, R15 ;  /* 0x00000008ff0f7819 */ /* 0x000fe4000001160f */
[----:B------:R-:W-:Y:S01]  /*66690*/  SHF.R.U32.HI R13, RZ, 0x8, R14 ;  /* 0x00000008ff0d7819 */ /* 0x000fe2000001160e */
[----:B------:R0:W-:Y:S01]  /*666a0*/  STL [R1+0x14b4], R17 ;  /* 0x0014b41101007387 */ /* 0x0001e20000100800 */
[----:B------:R-:W-:Y:S02]  /*666b0*/  SHF.R.U32.HI R14, RZ, 0x8, R12 ;  /* 0x00000008ff0e7819 */ /* 0x000fe4000001160c */
[----:B------:R-:W-:Y:S02]  /*666c0*/  LOP3.LUT R15, R15, 0xffff, RZ, 0xc0, !PT ;  /* 0x0000ffff0f0f7812 */ /* 0x000fe400078ec0ff */
[----:B------:R-:W-:-:S02]  /*666d0*/  LOP3.LUT R13, R13, 0xffff, RZ, 0xc0, !PT ;  /* 0x0000ffff0d0d7812 */ /* 0x000fc400078ec0ff */
[----:B0-----:R-:W-:Y:S02]  /*666e0*/  PRMT R17, R12, 0x3340, R11 ;  /* 0x000033400c117816 */ /* 0x001fe4000000000b */
[----:B------:R-:W2:Y:S04]  /*666f0*/  LDL.LU R12, [R1+0x3c] ;  /* 0x00003c00010c7983 */ /* 0x000ea80000300800 */
[----:B------:R-:W3:Y:S04]  /*66700*/  LDL.LU R24, [R1+0x16c] ;  /* 0x00016c0001187983 */ /* 0x000ee80000300800 */
[----:B------:R0:W-:Y:S04]  /*66710*/  STL [R1+0x14b0], R17 ;  /* 0x0014b01101007387 */ /* 0x0001e80000100800 */
[----:B------:R-:W3:Y:S01]  /*66720*/  LDL.LU R23, [R1] ;  /* 0x0000000001177983 */ /* 0x000ee20000300800 */
[----:B------:R-:W-:-:S03]  /*66730*/  PRMT R13, R13, 0x3340, R15 ;  /* 0x000033400d0d7816 */ /* 0x000fc6000000000f */
[----:B0-----:R-:W3:Y:S04]  /*66740*/  LDL.LU R17, [R1+0x168] ;  /* 0x0001680001117983 */ /* 0x001ee80000300800 */
[----:B------:R-:W2:Y:S01]  /*66750*/  LDL.LU R15, [R1+0x218] ;  /* 0x00021800010f7983 */ /* 0x000ea20000300800 */
[----:B------:R-:W-:Y:S02]  /*66760*/  SHF.R.U32.HI R11, RZ, 0x8, R11 ;  /* 0x00000008ff0b7819 */ /* 0x000fe4000001160b */
[----:B------:R-:W-:Y:S01]  /*66770*/  LOP3.LUT R14, R14, 0xffff, RZ, 0xc0, !PT ;  /* 0x0000ffff0e0e7812 */ /* 0x000fe200078ec0ff */
[----:B------:R-:W-:Y:S01]  /*66780*/  VIADD R0, R0, UR6 ;  /* 0x0000000600007c36 */ /* 0x000fe20008000000 */
[----:B------:R-:W-:Y:S01]  /*66790*/  ULDC UR6, c[0x0][0x248] ;  /* 0x0000920000067ab9 */ /* 0x000fe20000000800 */
[----:B------:R-:W-:-:S04]  /*667a0*/  LOP3.LUT R11, R11, 0xffff, RZ, 0xc0, !PT ;  /* 0x0000ffff0b0b7812 */ /* 0x000fc800078ec0ff */
[----:B------:R-:W-:Y:S01]  /*667b0*/  PRMT R11, R14, 0x3340, R11 ;  /* 0x000033400e0b7816 */ /* 0x000fe2000000000b */
[----:B------:R0:W-:Y:S04]  /*667c0*/  STL [R1+0xc1c], R0 ;  /* 0x000c1c0001007387 */ /* 0x0001e80000100800 */
[----:B------:R-:W-:Y:S04]  /*667d0*/  STL [R1+0x1398], R13 ;  /* 0x0013980d01007387 */ /* 0x000fe80000100800 */
[----:B------:R4:W-:Y:S01]  /*667e0*/  STL [R1+0x1394], R11 ;  /* 0x0013940b01007387 */ /* 0x0009e20000100800 */
[----:B0-----:R-:W-:Y:S01]  /*667f0*/  VIADD R0, R0, UR6 ;  /* 0x0000000600007c36 */ /* 0x001fe20008000000 */
[----:B------:R-:W-:Y:S01]  /*66800*/  ULDC UR6, c[0x0][0x248] ;  /* 0x0000920000067ab9 */ /* 0x000fe20000000800 */
[----:B----4-:R-:W-:-:S03]  /*66810*/  LOP3.LUT R11, R18, 0xffff, RZ, 0xc0, !PT ;  /* 0x0000ffff120b7812 */ /* 0x010fc600078ec0ff */
[----:B------:R-:W-:Y:S01]  /*66820*/  STL [R1+0xc2c], R0 ;  /* 0x000c2c0001007387 */ /* 0x000fe20000100800 */
[----:B--2---:R-:W-:Y:S02]  /*66830*/  LOP3.LUT R14, R15, 0xffff, RZ, 0xc0, !PT ;  /* 0x0000ffff0f0e7812 */ /* 0x004fe400078ec0ff */
[----:B------:R-:W-:Y:S02]  /*66840*/  LOP3.LUT R15, R12, 0xffff, RZ, 0xc0, !PT ;  /* 0x0000ffff0c0f7812 */ /* 0x000fe400078ec0ff */
[----:B------:R-:W-:Y:S02]  /*66850*/  LOP3.LUT R12, R16, 0xffff, RZ, 0xc0, !PT ;  /* 0x0000ffff100c7812 */ /* 0x000fe400078ec0ff */
[----:B------:R-:W-:Y:S02]  /*66860*/  SHF.R.U32.HI R13, RZ, 0x8, R14 ;  /* 0x00000008ff0d7819 */ /* 0x000fe4000001160e */
[----:B------:R-:W-:Y:S02]  /*66870*/  PRMT R16, R14, 0x3340, R15 ;  /* 0x000033400e107816 */ /* 0x000fe4000000000f */
[----:B------:R-:W-:-:S02]  /*66880*/  SHF.R.U32.HI R14, RZ, 0x8, R12 ;  /* 0x00000008ff0e7819 */ /* 0x000fc4000001160c */
[----:B------:R-:W-:Y:S01]  /*66890*/  PRMT R12, R12, 0x3340, R11 ;  /* 0x000033400c0c7816 */ /* 0x000fe2000000000b */
[----:B------:R0:W-:Y:S04]  /*668a0*/  STL [R1+0x14ac], R16 ;  /* 0x0014ac1001007387 */ /* 0x0001e80000100800 */
[----:B------:R1:W-:Y:S04]  /*668b0*/  STL [R1+0x14a8], R12 ;  /* 0x0014a80c01007387 */ /* 0x0003e80000100800 */
[----:B0-----:R-:W2:Y:S04]  /*668c0*/  LDL.LU R16, [R1+0x108] ;  /* 0x0001080001107983 */ /* 0x001ea80000300800 */
[----:B------:R-:W4:Y:S01]  /*668d0*/  LDL.LU R18, [R1+0x104] ;  /* 0x0001040001127983 */ /* 0x000f220000300800 */
[----:B------:R-:W-:-:S02]  /*668e0*/  SHF.R.U32.HI R15, RZ, 0x8, R15 ;  /* 0x00000008ff0f7819 */ /* 0x000fc4000001160f */
[----:B------:R-:W-:Y:S02]  /*668f0*/  SHF.R.U32.HI R11, RZ, 0x8, R11 ;  /* 0x00000008ff0b7819 */ /* 0x000fe4000001160b */
[----:B------:R-:W-:Y:S02]  /*66900*/  LOP3.LUT R13, R13, 0xffff, RZ, 0xc0, !PT ;  /* 0x0000ffff0d0d7812 */ /* 0x000fe400078ec0ff */
[----:B------:R-:W-:Y:S02]  /*66910*/  LOP3.LUT R14, R14, 0xffff, RZ, 0xc0, !PT ;  /* 0x0000ffff0e0e7812 */ /* 0x000fe400078ec0ff */
[----:B------:R-:W-:Y:S02]  /*66920*/  LOP3.LUT R15, R15, 0xffff, RZ, 0xc0, !PT ;  /* 0x0000ffff0f0f7812 */ /* 0x000fe400078ec0ff */
[----:B------:R-:W-:Y:S01]  /*66930*/  LOP3.LUT R11, R11, 0xffff, RZ, 0xc0, !PT ;  /* 0x0000ffff0b0b7812 */ /* 0x000fe200078ec0ff */
[----:B------:R-:W-:Y:S01]  /*66940*/  VIADD R0, R0, UR6 ;  /* 0x0000000600007c36 */ /* 0x000fe20008000000 */
[----:B------:R-:W-:Y:S01]  /*66950*/  ULDC UR6, c[0x0][0x248] ;  /* 0x0000920000067ab9 */ /* 0x000fe20000000800 */
[----:B-1----:R-:W-:-:S02]  /*66960*/  PRMT R12, R13, 0x3340, R15 ;  /* 0x000033400d0c7816 */ /* 0x002fc4000000000f */
[----:B------:R-:W-:Y:S02]  /*66970*/  PRMT R11, R14, 0x3340, R11 ;  /* 0x000033400e0b7816 */ /* 0x000fe4000000000b */
[----:B---3--:R-:W-:Y:S01]  /*66980*/  LOP3.LUT R14, R24, 0xffff, RZ, 0xc0, !PT ;  /* 0x0000ffff180e7812 */ /* 0x008fe200078ec0ff */
[----:B------:R-:W-:Y:S01]  /*66990*/  STL [R1+0xc14], R0 ;  /* 0x000c140001007387 */ /* 0x000fe20000100800 */
[----:B------:R-:W-:-:S03]  /*669a0*/  LOP3.LUT R15, R23, 0xffff, RZ, 0xc0, !PT ;  /* 0x0000ffff170f7812 */ /* 0x000fc600078ec0ff */
[----:B------:R0:W-:Y:S04]  /*669b0*/  STL [R1+0x1388], R12 ;  /* 0x0013880c01007387 */ /* 0x0001e80000100800 */
[----:B------:R1:W-:Y:S01]  /*669c0*/  STL [R1+0x1384], R11 ;  /* 0x0013840b01007387 */ /* 0x0003e20000100800 */
[----:B------:R-:W-:Y:S02]  /*669d0*/  SHF.R.U32.HI R13, RZ, 0x8, R14 ;  /* 0x00000008ff0d7819 */ /* 0x000fe4000001160e */
[----:B0-----:R-:W-:Y:S02]  /*669e0*/  LOP3.LUT R12, R17, 0xffff, RZ, 0xc0, !PT ;  /* 0x0000ffff110c7812 */ /* 0x001fe400078ec0ff */
[----:B-1----:R-:W-:Y:S02]  /*669f0*/  LOP3.LUT R11, R27, 0xffff, RZ, 0xc0, !PT ;  /* 0x0000ffff1b0b7812 */ /* 0x002fe400078ec0ff */
[--C-:B------:R-:W-:Y:S01]  /*66a00*/  PRMT R17, R14, 0x3340, R15.reuse ;  /* 0x000033400e117816 */ /* 0x100fe2000000000f */
[----:B------:R-:W-:Y:S01]  /*66a10*/  VIADD R0, R0, UR6 ;  /* 0x0000000600007c36 */ /* 0x000fe20008000000 */
[----:B------:R-:W-:-:S02]  /*66a20*/  SHF.R.U32.HI R15, RZ, 0x8, R15 ;  /* 0x00000008ff0f7819 */ /* 0x000fc4000001160f */
[----:B------:R-:W-:Y:S02]  /*66a30*/  SHF.R.U32.HI R14, RZ, 0x8, R12 ;  /* 0x00000008ff0e7819 */ /* 0x000fe4000001160c */
[--C-:B------:R-:W-:Y:S02]  /*66a40*/  PRMT R12, R12, 0x3340, R11.reuse ;  /* 0x000033400c0c7816 */ /* 0x100fe4000000000b */
[----:B------:R-:W-:Y:S02]  /*66a50*/  SHF.R.U32.HI R11, RZ, 0x8, R11 ;  /* 0x00000008ff0b7819 */ /* 0x000fe4000001160b */
[----:B------:R-:W-:Y:S02]  /*66a60*/  LOP3.LUT R13, R13, 0xffff, RZ, 0xc0, !PT ;  /* 0x0000ffff0d0d7812 */ /* 0x000fe400078ec0ff */
[----:B------:R-:W-:Y:S01]  /*66a70*/  LOP3.LUT R15, R15, 0xffff, RZ, 0xc0, !PT ;  /* 0x0000ffff0f0f7812 */ /* 0x000fe200078ec0ff */
[----:B------:R0:W-:Y:S04]  /*66a80*/  STL [R1+0xc24], R0 ;  /* 0x000c240001007387 */ /* 0x0001e80000100800 */
[----:B------:R-:W-:Y:S01]  /*66a90*/  STL [R1+0x14a4], R17 ;  /* 0x0014a41101007387 */ /* 0x000fe20000100800 */
[----:B------:R-:W-:-:S03]  /*66aa0*/  ULDC UR6, c[0x0][0x248] ;  /* 0x0000920000067ab9 */ /* 0x000fc60000000800 */
[----:B------:R1:W-:Y:S01]  /*66ab0*/  STL [R1+0x14a0], R12 ;  /* 0x0014a00c01007387 */ /* 0x0003e20000100800 */
[----:B------:R-:W-:Y:S02]  /*66ac0*/  LOP3.LUT R14, R14, 0xffff, RZ, 0xc0, !PT ;  /* 0x0000ffff0e0e7812 */ /* 0x000fe400078ec0ff */
[----:B------:R-:W-:Y:S01]  /*66ad0*/  LOP3.LUT R11, R11, 0xffff, RZ, 0xc0, !PT ;  /* 0x0000ffff0b0b7812 */ /* 0x000fe200078ec0ff */
[----:B0-----:R-:W-:Y:S01]  /*66ae0*/  VIADD R0, R0, UR6 ;  /* 0x0000000600007c36 */ /* 0x001fe20008000000 */
[----:B-1----:R-:W-:Y:S02]  /*66af0*/  PRMT R12, R13, 0x3340, R15 ;  /* 0x000033400d0c7816 */ /* 0x002fe4000000000f */
[----:B------:R-:W-:Y:S01]  /*66b00*/  PRMT R11, R14, 0x3340, R11 ;  /* 0x000033400e0b7816 */ /* 0x000fe2000000000b */
[----:B------:R-:W3:Y:S04]  /*66b10*/  LDL.LU R15, [R1+0xa0] ;  /* 0x0000a000010f7983 */ /* 0x000ee80000300800 */
[----:B------:R-:W-:Y:S04]  /*66b20*/  STL [R1+0x1378], R12 ;  /* 0x0013780c01007387 */ /* 0x000fe80000100800 */
[----:B------:R0:W-:Y:S04]  /*66b30*/  STL [R1+0xc08], R0 ;  /* 0x000c080001007387 */ /* 0x0001e80000100800 */
[----:B------:R-:W3:Y:S04]  /*66b40*/  LDL.LU R14, [R1+0x380] ;  /* 0x00038000010e7983 */ /* 0x000ee80000300800 */
[----:B------:R-:W3:Y:S04]  /*66b50*/  LDL.LU R23, [R1+0x36c] ;  /* 0x00036c0001177983 */ /* 0x000ee80000300800 */
[----:B------:R-:W-:Y:S04]  /*66b60*/  STL [R1+0x1374], R11 ;  /* 0x0013740b01007387 */ /* 0x000fe80000100800 */
[----:B------:R-:W3:Y:S01]  /*66b70*/  LDL.LU R17, [R1+0x9c] ;  /* 0x00009c0001117983 */ /* 0x000ee20000300800 */
[----:B------:R-:W-:Y:S01]  /*66b80*/  LOP3.LUT R7, R7, 0xffff, RZ, 0xc0, !PT ;  /* 0x0000ffff07077812 */ /* 0x000fe200078ec0ff */
[----:B------:R-:W-:Y:S01]  /*66b90*/  ULDC UR6, c[0x0][0x248] ;  /* 0x0000920000067ab9 */ /* 0x000fe20000000800 */
[----:B------:R-:W-:Y:S01]  /*66ba0*/  LOP3.LUT R9, R9, 0xffff, RZ, 0xc0, !PT ;  /* 0x0000ffff09097812 */ /* 0x000fe200078ec0ff */
[----:B0-----:R-:W-:Y:S01]  /*66bb0*/  VIADD R0, R0, UR6 ;  /* 0x0000000600007c36 */ /* 0x001fe20008000000 */
[----:B------:R-:W-:-:S04]  /*66bc0*/  ULDC UR6, c[0x0][0x248] ;  /* 0x0000920000067ab9 */ /* 0x000fc80000000800 */
[----:B------:R0:W-:Y:S02]  /*66bd0*/  STL [R1+0xc18], R0 ;  /* 0x000c180001007387 */ /* 0x0001e40000100800 */
[----:B0-----:R-:W-:Y:S01]  /*66be0*/  VIADD R0, R0, UR6 ;  /* 0x0000000600007c36 */ /* 0x001fe20008000000 */
[----:B------:R-:W-:Y:S01]  /*66bf0*/  ULDC UR6, c[0x0][0x248] ;  /* 0x0000920000067ab9 */ /* 0x000fe20000000800 */
[----:B--2---:R-:W-:Y:S02]  /*66c00*/  LOP3.LUT R11, R16, 0xffff, RZ, 0xc0, !PT ;  /* 0x0000ffff100b7812 */ /* 0x004fe400078ec0ff */
[----:B----4-:R-:W-:Y:S02]  /*66c10*/  LOP3.LUT R12, R18, 0xffff, RZ, 0xc0, !PT ;  /* 0x0000ffff120c7812 */ /* 0x010fe400078ec0ff */
[----:B------:R-:W-:Y:S02]  /*66c20*/  PRMT R16, R11, 0x3340, R7 ;  /* 0x000033400b107816 */ /* 0x000fe40000000007 */
[----:B------:R-:W-:-:S02]  /*66c30*/  SHF.R.U32.HI R13, RZ, 0x8, R11 ;  /* 0x00000008ff0d7819 */ /* 0x000fc4000001160b */
[----:B------:R-:W-:Y:S02]  /*66c40*/  SHF.R.U32.HI R7, RZ, 0x8, R7 ;  /* 0x00000008ff077819 */ /* 0x000fe40000011607 */
[----:B------:R-:W-:Y:S02]  /*66c50*/  SHF.R.U32.HI R11, RZ, 0x8, R12 ;  /* 0x00000008ff0b7819 */ /* 0x000fe4000001160c */
[----:B------:R-:W-:Y:S02]  /*66c60*/  PRMT R12, R12, 0x3340, R9 ;  /* 0x000033400c0c7816 */ /* 0x000fe40000000009 */
[----:B------:R-:W-:Y:S02]  /*66c70*/  LOP3.LUT R13, R13, 0xffff, RZ, 0xc0, !PT ;  /* 0x0000ffff0d0d7812 */ /* 0x000fe400078ec0ff */
[----:B------:R-:W-:Y:S01]  /*66c80*/  LOP3.LUT R7, R7, 0xffff, RZ, 0xc0, !PT ;  /* 0x0000ffff07077812 */ /* 0x000fe200078ec0ff */
[----:B------:R0:W-:Y:S04]  /*66c90*/  STL [R1+0x149c], R16 ;  /* 0x00149c1001007387 */ /* 0x0001e80000100800 */
[----:B------:R-:W-:Y:S04]  /*66ca0*/  STL [R1+0x1498], R12 ;  /* 0x0014980c01007387 */ /* 0x000fe80000100800 */
[----:B------:R-:W2:Y:S01]  /*66cb0*/  LDL.LU R27, [R1+0x26c] ;  /* 0x00026c00011b7983 */ /* 0x000ea20000300800 */
[----:B------:R-:W-:-:S03]  /*66cc0*/  PRMT R7, R13, 0x3340, R7 ;  /* 0x000033400d077816 */ /* 0x000fc60000000007 */
[----:B------:R-:W4:Y:S04]  /*66cd0*/  LDL.LU R24, [R1+0x54] ;  /* 0x0000540001187983 */ /* 0x000f280000300800 */
[----:B------:R1:W-:Y:S04]  /*66ce0*/  STL [R1+0x1370], R7 ;  /* 0x0013700701007387 */ /* 0x0003e80000100800 */
[----:B------:R1:W-:Y:S04]  /*66cf0*/  STL [R1+0xbf4], R0 ;  /* 0x000bf40001007387 */ /* 0x0003e80000100800 */
[----:B0-----:R-:W4:Y:S04]  /*66d00*/  LDL.LU R16, [R1+0x198] ;  /* 0x0001980001107983 */ /* 0x001f280000300800 */
[----:B------:R-:W4:Y:S01]  /*66d10*/  LDL.LU R18, [R1+0x8] ;  /* 0x0000080001127983 */ /* 0x000f220000300800 */
[----:B------:R-:W-:-:S02]  /*66d20*/  SHF.R.U32.HI R9, RZ, 0x8, R9 ;  /* 0x00000008ff097819 */ /* 0x000fc40000011609 */
[----:B------:R-:W-:Y:S02]  /*66d30*/  LOP3.LUT R11, R11, 0xffff, RZ, 0xc0, !PT ;  /* 0x0000ffff0b0b7812 */ /* 0x000fe400078ec0ff */
[----:B------:R-:W-:-:S04]  /*66d40*/  LOP3.LUT R9, R9, 0xffff, RZ, 0xc0, !PT ;  /* 0x0000ffff09097812 */ /* 0x000fc800078ec0ff */
[----:B-1----:R-:W-:Y:S01]  /*66d50*/  PRMT R7, R11, 0x3340, R9 ;  /* 0x000033400b077816 */ /* 0x002fe20000000009 */
[----:B------:R-:W-:Y:S01]  /*66d60*/  VIADD R0, R0, UR6 ;  /* 0x0000000600007c36 */ /* 0x000fe20008000000 */
[----:B------:R-:W-:-:S03]  /*66d70*/  ULDC UR6, c[0x0][0x248] ;  /* 0x0000920000067ab9 */ /* 0x000fc60000000800 */
[----:B------:R0:W-:Y:S04]  /*66d80*/  STL [R1+0x136c], R7 ;  /* 0x00136c0701007387 */ /* 0x0001e80000100800 */
[----:B------:R1:W-:Y:S01]  /*66d90*/  STL [R1+0xc0c], R0 ;  /* 0x000c0c0001007387 */ /* 0x0003e20000100800 */
[----:B---3--:R-:W-:Y:S02]  /*66da0*/  LOP3.LUT R13, R15, 0xffff, RZ, 0xc0, !PT ;  /* 0x0000ffff0f0d7812 */ /* 0x008fe400078ec0ff */
[----:B------:R-:W-:Y:S02]  /*66db0*/  LOP3.LUT R12, R14, 0xffff, RZ, 0xc0, !PT ;  /* 0x0000ffff0e0c7812 */ /* 0x000fe400078ec0ff */
[----:B------:R-:W-:Y:S02]  /*66dc0*/  LOP3.LUT R9, R23, 0xffff, RZ, 0xc0, !PT ;  /* 0x0000ffff17097812 */ /* 0x000fe400078ec0ff */
[----:B0-----:R-:W-:-:S02]  /*66dd0*/  LOP3.LUT R7, R17, 0xffff, RZ, 0xc0, !PT ;  /* 0x0000ffff11077812 */ /* 0x001fc400078ec0ff */
[--C-:B------:R-:W-:Y:S02]  /*66de0*/  PRMT R14, R12, 0x3340, R13.reuse ;  /* 0x000033400c0e7816 */ /* 0x100fe4000000000d */
[----:B------:R-:W-:Y:S02]  /*66df0*/  SHF.R.U32.HI R11, RZ, 0x8, R12 ;  /* 0x00000008ff0b7819 */ /* 0x000fe4000001160c */
[----:B------:R-:W-:Y:S02]  /*66e00*/  SHF.R.U32.HI R13, RZ, 0x8, R13 ;  /* 0x00000008ff0d7819 */ /* 0x000fe4000001160d */
[----:B------:R-:W-:Y:S02]  /*66e10*/  SHF.R.U32.HI R12, RZ, 0x8, R9 ;  /* 0x00000008ff0c7819 */ /* 0x000fe40000011609 */
[----:B------:R-:W-:Y:S02]  /*66e20*/  PRMT R9, R9, 0x3340, R7 ;  /* 0x0000334009097816 */ /* 0x000fe40000000007 */
[----:B------:R-:W-:-:S02]  /*66e30*/  LOP3.LUT R11, R11, 0xffff, RZ, 0xc0, !PT ;  /* 0x0000ffff0b0b7812 */ /* 0x000fc400078ec0ff */
[----:B------:R-:W-:Y:S01]  /*66e40*/  LOP3.LUT R13, R13, 0xffff, RZ, 0xc0, !PT ;  /* 0x0000ffff0d0d7812 */ /* 0x000fe200078ec0ff */
[----:B------:R-:W-:Y:S01]  /*66e50*/  STL [R1+0x1494], R14 ;  /* 0x0014940e01007387 */ /* 0x000fe20000100800 */
[----:B------:R-:W-:-:S03]  /*66e60*/  SHF.R.U32.HI R7, RZ, 0x8, R7 ;  /* 0x00000008ff077819 */ /* 0x000fc60000011607 */
[----:B------:R0:W-:Y:S01]  /*66e70*/  STL [R1+0x1490], R9 ;  /* 0x0014900901007387 */ /* 0x0001e20000100800 */
[----:B-1----:R-:W-:-:S03]  /*66e80*/  VIADD R0, R0, UR6 ;  /* 0x0000000600007c36 */ /* 0x002fc60008000000 */
[----:B------:R-:W3:Y:S04]  /*66e90*/  LDL.LU R15, [R1+0x1c4] ;  /* 0x0001c400010f7983 */ /* 0x000ee80000300800 */
[----:B------:R-:W3:Y:S01]  /*66ea0*/  LDL.LU R23, [R1+0xc] ;  /* 0x00000c0001177983 */ /* 0x000ee20000300800 */
[----:B------:R-:W-:Y:S02]  /*66eb0*/  LOP3.LUT R12, R12, 0xffff, RZ, 0xc0, !PT ;  /* 0x0000ffff0c0c7812 */ /* 0x000fe400078ec0ff */
[----:B------:R-:W-:Y:S01]  /*66ec0*/  LOP3.LUT R7, R7, 0xffff, RZ, 0xc0, !PT ;  /* 0x0000ffff07077812 */ /* 0x000fe200078ec0ff */
[----:B------:R-:W-:Y:S01]  /*66ed0*/  ULDC UR6, c[0x0][0x248] ;  /* 0x0000920000067ab9 */ /* 0x000fe20000000800 */
[----:B0-----:R-:W-:Y:S02]  /*66ee0*/  PRMT R9, R11, 0x3340, R13 ;  /* 0x000033400b097816 */ /* 0x001fe4000000000d */
[----:B------:R-:W-:-:S03]  /*66ef0*/  PRMT R7, R12, 0x3340, R7 ;  /* 0x000033400c077816 */ /* 0x000fc60000000007 */
[----:B------:R-:W-:Y:S04]  /*66f00*/  STL [R1+0x1368], R9 ;  /* 0x0013680901007387 */ /* 0x000fe80000100800 */
[----:B------:R0:W-:Y:S04]  /*66f10*/  STL [R1+0xbec], R0 ;  /* 0x000bec0001007387 */ /* 0x0001e80000100800 */
[----:B------:R-:W3:Y:S04]  /*66f20*/  LDL.LU R17, [R1+0x120] ;  /* 0x0001200001117983 */ /* 0x000ee80000300800 */
[----:B------:R-:W-:Y:S01]  /*66f30*/  STL [R1+0x1364], R7 ;  /* 0x0013640701007387 */ /* 0x000fe20000100800 */
[----:B0-----:R-:W-:Y:S01]  /*66f40*/  VIADD R0, R0, UR6 ;  /* 0x0000000600007c36 */ /* 0x001fe20008000000 */
[----:B------:R-:W-:-:S04]  /*66f50*/  ULDC UR6, c[0x0][0x248] ;  /* 0x0000920000067ab9 */ /* 0x000fc80000000800 */
[----:B------:R0:W-:Y:S02]  /*66f60*/  STL [R1+0xbfc], R0 ;  /* 0x000bfc0001007387 */ /* 0x0001e40000100800 */
[----:B0-----:R-:W-:Y:S01]  /*66f70*/  VIADD R0, R0, UR6 ;  /* 0x0000000600007c36 */ /* 0x001fe20008000000 */
[----:B------:R-:W-:Y:S01]  /*66f80*/  ULDC UR6, c[0x0][0x248] ;  /* 0x0000920000067ab9 */ /* 0x000fe20000000800 */
[----:B--2---:R-:W-:Y:S02]  /*66f90*/  LOP3.LUT R12, R27, 0xffff, RZ, 0xc0, !PT ;  /* 0x0000ffff1b0c7812 */ /* 0x004fe400078ec0ff */
[----:B----4-:R-:W-:Y:S02]  /*66fa0*/  LOP3.LUT R13, R24, 0xffff, RZ, 0xc0, !PT ;  /* 0x0000ffff180d7812 */ /* 0x010fe400078ec0ff */
[----:B------:R-:W-:Y:S02]  /*66fb0*/  SHF.R.U32.HI R11, RZ, 0x8, R12 ;  /* 0x00000008ff0b7819 */ /* 0x000fe4000001160c */
[----:B------:R-:W-:-:S02]  /*66fc0*/  PRMT R14, R12, 0x3340, R13 ;  /* 0x000033400c0e7816 */ /* 0x000fc4000000000d */
[----:B------:R-:W-:Y:S02]  /*66fd0*/  LOP3.LUT R9, R16, 0xffff, RZ, 0xc0, !PT ;  /* 0x0000ffff10097812 */ /* 0x000fe400078ec0ff */
[----:B------:R-:W-:Y:S02]  /*66fe0*/  LOP3.LUT R7, R18, 0xffff, RZ, 0xc0, !PT ;  /* 0x0000ffff12077812 */ /* 0x000fe400078ec0ff */
[----:B------:R-:W-:Y:S02]  /*66ff0*/  SHF.R.U32.HI R13, RZ, 0x8, R13 ;  /* 0x00000008ff0d7819 */ /* 0x000fe4000001160d */
[----:B------:R-:W-:Y:S02]  /*67000*/  SHF.R.U32.HI R12, RZ, 0x8, R9 ;  /* 0x00000008ff0c7819 */ /* 0x000fe40000011609 */
[----:B------:R-:W-:Y:S02]  /*67010*/  PRMT R9, R9, 0x3340, R7 ;  /* 0x0000334009097816 */ /* 0x000fe40000000007 */
[----:B------:R-:W-:-:S02]  /*67020*/  LOP3.LUT R11, R11, 0xffff, RZ, 0xc0, !PT ;  /* 0x0000ffff0b0b7812 */ /* 0x000fc400078ec0ff */
[----:B------:R-:W-:Y:S01]  /*67030*/  LOP3.LUT R13, R13, 0xffff, RZ, 0xc0, !PT ;  /* 0x0000ffff0d0d7812 */ /* 0x000fe200078ec0ff */
[----:B------:R-:W-:Y:S04]  /*67040*/  STL [R1+0x148c], R14 ;  /* 0x00148c0e01007387 */ /* 0x000fe80000100800 */
[----:B------:R0:W-:Y:S04]  /*67050*/  STL [R1+0x1488], R9 ;  /* 0x0014880901007387 */ /* 0x0001e80000100800 */
[----:B------:R-:W2:Y:S04]  /*67060*/  LDL.LU R27, [R1+0x3cc] ;  /* 0x0003cc00011b7983 */ /* 0x000ea80000300800 */
[----:B------:R-:W4:Y:S01]  /*67070*/  LDL.LU R24, [R1+0xd0] ;  /* 0x0000d00001187983 */ /* 0x000f220000300800 */
[----:B0-----:R-:W-:-:S05]  /*67080*/  PRMT R9, R11, 0x3340, R13 ;  /* 0x000033400b097816 */ /* 0x001fca000000000d */
[----:B------:R-:W-:Y:S04]  /*67090*/  STL [R1+0x1360], R9 ;  /* 0x0013600901007387 */ /* 0x000fe80000100800 */
[----:B------:R-:W-:Y:S04]  /*670a0*/  STL [R1+0xbdc], R0 ;  /* 0x000bdc0001007387 */ /* 0x000fe80000100800 */
[----:B------:R-:W4:Y:S04]  /*670b0*/  LDL.LU R16, [R1+0x3c8] ;  /* 0x0003c80001107983 */ /* 0x000f280000300800 */
[----:B------:R-:W4:Y:S01]  /*670c0*/  LDL.LU R18, [R1+0xcc] ;  /* 0x0000cc0001127983 */ /* 0x000f220000300800 */
[----:B------:R-:W-:-:S02]  /*670d0*/  SHF.R.U32.HI R7, RZ, 0x8, R7 ;  /* 0x00000008ff077819 */ /* 0x000fc40000011607 */
[----:B------:R-:W-:Y:S02]  /*670e0*/  LOP3.LUT R12, R12, 0xffff, RZ, 0xc0, !PT ;  /* 0x0000ffff0c0c7812 */ /* 0x000fe400078ec0ff */
[----:B------:R-:W-:-:S04]  /*670f0*/  LOP3.LUT R7, R7, 0xffff, RZ, 0xc0, !PT ;  /* 0x0000ffff07077812 */ /* 0x000fc800078ec0ff */
[----:B------:R-:W-:-:S05]  /*67100*/  PRMT R7, R12, 0x3340, R7 ;  /* 0x000033400c077816 */ /* 0x000fca0000000007 */
[----:B------:R0:W-:Y:S01]  /*67110*/  STL [R1+0x135c], R7 ;  /* 0x00135c0701007387 */ /* 0x0001e20000100800 */
[----:B---3--:R-:W-:Y:S02]  /*67120*/  LOP3.LUT R11, R15, 0xffff, RZ, 0xc0, !PT ;  /* 0x0000ffff0f0b7812 */ /* 0x008fe400078ec0ff */
[----:B0-----:R-:W-:Y:S02]  /*67130*/  LOP3.LUT R7, R23, 0xffff, RZ, 0xc0, !PT ;  /* 0x0000ffff17077812 */ /* 0x001fe400078ec0ff */
[----:B------:R-:W-:Y:S02]  /*67140*/  SHF.R.U32.HI R12, RZ, 0x8, R11 ;  /* 0x00000008ff0c7819 */ /* 0x000fe4000001160b */
[----:B------:R-:W-:Y:S02]  /*67150*/  LOP3.LUT R6, R6, 0xffff, RZ, 0xc0, !PT ;  /* 0x0000ffff06067812 */ /* 0x000fe400078ec0ff */
[--C-:B------:R-:W-:Y:S02]  /*67160*/  PRMT R13, R11, 0x3340, R7.reuse ;  /* 0x000033400b0d7816 */ /* 0x100fe40000000007 */
[----:B------:R-:W-:Y:S01]  /*67170*/  SHF.R.U32.HI R7, RZ, 0x8, R7 ;  /* 0x00000008ff077819 */ /* 0x000fe20000011607 */
[----:B------:R-:W-:Y:S01]  /*67180*/  VIADD R0, R0, UR6 ;  /* 0x0000000600007c36 */ /* 0x000fe20008000000 */
[----:B------:R-:W-:Y:S01]  /*67190*/  LOP3.LUT R12, R12, 0xffff, RZ, 0xc0, !PT ;  /* 0x0000ffff0c0c7812 */ /* 0x000fe200078ec0ff */
[----:B------:R-:W-:Y:S01]  /*671a0*/  ULDC UR6, c[0x0][0x248] ;  /* 0x0000920000067ab9 */ /* 0x000fe20000000800 */
[----:B------:R-:W-:-:S02]  /*671b0*/  LOP3.LUT R9, R17, 0xffff, RZ, 0xc0, !PT ;  /* 0x0000ffff11097812 */ /* 0x000fc400078ec0ff */
[----:B------:R-:W-:Y:S02]  /*671c0*/  LOP3.LUT R7, R7, 0xffff, RZ, 0xc0, !PT ;  /* 0x0000ffff07077812 */ /* 0x000fe400078ec0ff */
[----:B------:R-:W-:Y:S02]  /*671d0*/  SHF.R.U32.HI R11, RZ, 0x8, R9 ;  /* 0x00000008ff0b7819 */ /* 0x000fe40000011609 */
[----:B------:R-:W-:Y:S01]  /*671e0*/  PRMT R9, R9, 0x3340, R6 ;  /* 0x0000334009097816 */ /* 0x000fe20000000006 */
[----:B------:R0:W-:Y:S01]  /*671f0*/  STL [R1+0xbf0], R0 ;  /* 0x000bf00001007387 */ /* 0x0001e20000100800 */
[----:B------:R-:W-:-:S03]  /*67200*/  PRMT R7, R12, 0x3340, R7 ;  /* 0x000033400c077816 */ /* 0x000fc60000000007 */
[----:B------:R-:W-:Y:S01]  /*67210*/  STL [R1+0x1484], R13 ;  /* 0x0014840d01007387 */ /* 0x000fe20000100800 */
[----:B------:R-:W-:-:S03]  /*67220*/  SHF.R.U32.HI R6, RZ, 0x8, R6 ;  /* 0x00000008ff067819 */ /* 0x000fc60000011606 */
[----:B------:R-:W-:Y:S04]  /*67230*/  STL [R1+0x1480], R9 ;  /* 0x0014800901007387 */ /* 0x000fe80000100800 */
[----:B------:R-:W3:Y:S04]  /*67240*/  LDL.LU R14, [R1+0x2cc] ;  /* 0x0002cc00010e7983 */ /* 0x000ee80000300800 */
[----:B------:R-:W3:Y:S01]  /*67250*/  LDL.LU R15, [R1+0x74] ;  /* 0x00007400010f7983 */ /* 0x000ee20000300800 */
[----:B0-----:R-:W-:-:S03]  /*67260*/  VIADD R0, R0, UR6 ;  /* 0x0000000600007c36 */ /* 0x001fc60008000000 */
[----:B------:R-:W-:Y:S01]  /*67270*/  STL [R1+0x1358], R7 ;  /* 0x0013580701007387 */ /* 0x000fe20000100800 */
[----:B------:R-:W-:Y:S02]  /*67280*/  LOP3.LUT R11, R11, 0xffff, RZ, 0xc0, !PT ;  /* 0x0000ffff0b0b7812 */ /* 0x000fe400078ec0ff */
[----:B------:R-:W-:Y:S01]  /*67290*/  LOP3.LUT R6, R6, 0xffff, RZ, 0xc0, !PT ;  /* 0x0000ffff06067812 */ /* 0x000fe200078ec0ff */
[----:B------:R-:W-:Y:S01]  /*672a0*/  ULDC UR6, c[0x0][0x248] ;  /* 0x0000920000067ab9 */ /* 0x000fe20000000800 */
[----:B------:R0:W-:Y:S04]  /*672b0*/  STL [R1+0xbd0], R0 ;  /* 0x000bd00001007387 */ /* 0x0001e80000100800 */
[----:B------:R-:W3:Y:S04]  /*672c0*/  LDL.LU R23, [R1+0x2c8] ;  /* 0x0002c80001177983 */ /* 0x000ee80000300800 */
[----:B------:R-:W3:Y:S01]  /*672d0*/  LDL.LU R17, [R1+0x70] ;  /* 0x0000700001117983 */ /* 0x000ee20000300800 */
[----:B------:R-:W-:-:S05]  /*672e0*/  PRMT R6, R11, 0x3340, R6 ;  /* 0x000033400b067816 */ /* 0x000fca0000000006 */
        /* <DEDUP_REMOVED lines=10> */
[----:B------:R-:W-:Y:S02]  /*67390*/  SHF.R.U32.HI R12, RZ, 0x8, R12 ;  /* 0x00000008ff0c7819 */ /* 0x000fe4000001160c */
[----:B------:R-:W-:Y:S02]  /*673a0*/  LOP3.LUT R9, R9, 0xffff, RZ, 0xc0, !PT ;  /* 0x0000ffff09097812 */ /* 0x000fe400078ec0ff */
[----:B------:R-:W-:Y:S02]  /*673b0*/  LOP3.LUT R7, R16, 0xffff, RZ, 0xc0, !PT ;  /* 0x0000ffff10077812 */ /* 0x000fe400078ec0ff */
[----:B------:R-:W-:Y:S02]  /*673c0*/  LOP3.LUT R6, R18, 0xffff, RZ, 0xc0, !PT ;  /* 0x0000ffff12067812 */ /* 0x000fe400078ec0ff */
[----:B------:R-:W-:Y:S02]  /*673d0*/  SHF.R.U32.HI R11, RZ, 0x8, R7 ;  /* 0x00000008ff0b7819 */ /* 0x000fe40000011607 */
[----:B------:R-:W-:-:S02]  /*673e0*/  PRMT R7, R7, 0x3340, R6 ;  /* 0x0000334007077816 */ /* 0x000fc40000000006 */
[----:B------:R-:W-:Y:S01]  /*673f0*/  LOP3.LUT R12, R12, 0xffff, RZ, 0xc0, !PT ;  /* 0x0000ffff0c0c7812 */ /* 0x000fe200078ec0ff */
[----:B------:R-:W-:Y:S04]  /*67400*/  STL [R1+0x147c], R13 ;  /* 0x00147c0d01007387 */ /* 0x000fe80000100800 */
[----:B------:R0:W-:Y:S04]  /*67410*/  STL [R1+0x1478], R7 ;  /* 0x0014780701007387 */ /* 0x0001e80000100800 */
[----:B------:R-:W2:Y:S04]  /*67420*/  LDL.LU R27, [R1+0x204] ;  /* 0x00020400011b7983 */ /* 0x000ea80000300800 */
[----:B------:R-:W4:Y:S04]  /*67430*/  LDL.LU R24, [R1+0x30] ;  /* 0x0000300001187983 */ /* 0x000f280000300800 */
[----:B------:R1:W-:Y:S04]  /*67440*/  STL [R1+0xbc4], R0 ;  /* 0x000bc40001007387 */ /* 0x0003e80000100800 */
[----:B------:R-:W4:Y:S01]  /*67450*/  LDL.LU R16, [R1+0x200] ;  /* 0x0002000001107983 */ /* 0x000f220000300800 */
[----:B0-----:R-:W-:-:S05]  /*67460*/  PRMT R7, R9, 0x3340, R12 ;  /* 0x0000334009077816 */ /* 0x001fca000000000c */
[----:B------:R0:W-:Y:S04]  /*67470*/  STL [R1+0x134c], R7 ;  /* 0x00134c0701007387 */ /* 0x0001e80000100800 */
[----:B------:R-:W4:Y:S01]  /*67480*/  LDL.LU R18, [R1+0x1c] ;  /* 0x00001c0001127983 */ /* 0x000f220000300800 */
[----:B------:R-:W-:Y:S02]  /*67490*/  SHF.R.U32.HI R6, RZ, 0x8, R6 ;  /* 0x00000008ff067819 */ /* 0x000fe40000011606 */
[----:B------:R-:W-:Y:S02]  /*674a0*/  LOP3.LUT R11, R11, 0xffff, RZ, 0xc0, !PT ;  /* 0x0000ffff0b0b7812 */ /* 0x000fe400078ec0ff */
[----:B------:R-:W-:-:S04]  /*674b0*/  LOP3.LUT R6, R6, 0xffff, RZ, 0xc0, !PT ;  /* 0x0000ffff06067812 */ /* 0x000fc800078ec0ff */
[----:B------:R-:W-:Y:S01]  /*674c0*/  PRMT R6, R11, 0x3340, R6 ;  /* 0x000033400b067816 */ /* 0x000fe20000000006 */
[----:B-1----:R-:W-:Y:S01]  /*674d0*/  VIADD R0, R0, UR6 ;  /* 0x0000000600007c36 */ /* 0x002fe20008000000 */
[----:B------:R-:W-:-:S03]  /*674e0*/  ULDC UR6, c[0x0][0x248] ;  /* 0x0000920000067ab9 */ /* 0x000fc60000000800 */
[----:B------:R1:W-:Y:S01]  /*674f0*/  STL [R1+0x1348], R6 ;  /* 0x0013480601007387 */ /* 0x0003e20000100800 */
[----:B---3--:R-:W-:Y:S02]  /*67500*/  LOP3.LUT R11, R14, 0xffff, RZ, 0xc0, !PT ;  /* 0x0000ffff0e0b7812 */ /* 0x008fe400078ec0ff */
[----:B------:R-:W-:Y:S02]  /*67510*/  LOP3.LUT R12, R15, 0xffff, RZ, 0xc0, !PT ;  /* 0x0000ffff0f0c7812 */ /* 0x000fe400078ec0ff */
[----:B------:R-:W-:Y:S02]  /*67520*/  SHF.R.U32.HI R9, RZ, 0x8, R11 ;  /* 0x00000008ff097819 */ /* 0x000fe4000001160b */
[----:B------:R-:W-:Y:S02]  /*67530*/  PRMT R13, R11, 0x3340, R12 ;  /* 0x000033400b0d7816 */ /* 0x000fe4000000000c */
[----:B0-----:R-:W-:Y:S02]  /*67540*/  LOP3.LUT R7, R23, 0xffff, RZ, 0xc0, !PT ;  /* 0x0000ffff17077812 */ /* 0x001fe400078ec0ff */
[----:B-1----:R-:W-:-:S02]  /*67550*/  LOP3.LUT R6, R17, 0xffff, RZ, 0xc0, !PT ;  /* 0x0000ffff11067812 */ /* 0x002fc400078ec0ff */
[----:B------:R-:W-:Y:S02]  /*67560*/  SHF.R.U32.HI R11, RZ, 0x8, R7 ;  /* 0x00000008ff0b7819 */ /* 0x000fe40000011607 */
[----:B------:R-:W-:Y:S01]  /*67570*/  PRMT R7, R7, 0x3340, R6 ;  /* 0x0000334007077816 */ /* 0x000fe20000000006 */
[----:B------:R0:W-:Y:S04]  /*67580*/  STL [R1+0xbd8], R0 ;  /* 0x000bd80001007387 */ /* 0x0001e80000100800 */
[----:B------:R-:W-:Y:S01]  /*67590*/  STL [R1+0x1474], R13 ;  /* 0x0014740d01007387 */ /* 0x000fe20000100800 */
[----:B------:R-:W-:Y:S02]  /*675a0*/  SHF.R.U32.HI R12, RZ, 0x8, R12 ;  /* 0x00000008ff0c7819 */ /* 0x000fe4000001160c */
[----:B------:R-:W-:Y:S01]  /*675b0*/  SHF.R.U32.HI R6, RZ, 0x8, R6 ;  /* 0x00000008ff067819 */ /* 0x000fe20000011606 */
[----:B------:R1:W-:Y:S04]  /*675c0*/  STL [R1+0x1470], R7 ;  /* 0x0014700701007387 */ /* 0x0003e80000100800 */
[----:B------:R-:W3:Y:S04]  /*675d0*/  LDL.LU R23, [R1+0x154] ;  /* 0x0001540001177983 */ /* 0x000ee80000300800 */
[----:B------:R-:W3:Y:S01]  /*675e0*/  LDL.LU R17, [R1+0x150] ;  /* 0x0001500001117983 */ /* 0x000ee20000300800 */
[----:B------:R-:W-:-:S02]  /*675f0*/  LOP3.LUT R9, R9, 0xffff, RZ, 0xc0, !PT ;  /* 0x0000ffff09097812 */ /* 0x000fc400078ec0ff */
[----:B------:R-:W-:Y:S02]  /*67600*/  LOP3.LUT R12, R12, 0xffff, RZ, 0xc0, !PT ;  /* 0x0000ffff0c0c7812 */ /* 0x000fe400078ec0ff */
[----:B------:R-:W-:Y:S02]  /*67610*/  LOP3.LUT R11, R11, 0xffff, RZ, 0xc0, !PT ;  /* 0x0000ffff0b0b7812 */ /* 0x000fe400078ec0ff */
[----:B------:R-:W-:Y:S01]  /*67620*/  LOP3.LUT R6, R6, 0xffff, RZ, 0xc0, !PT ;  /* 0x0000ffff06067812 */ /* 0x000fe200078ec0ff */
[----:B0-----:R-:W-:Y:S01]  /*67630*/  VIADD R0, R0, UR6 ;  /* 0x0000000600007c36 */ /* 0x001fe20008000000 */
[----:B------:R-:W-:Y:S01]  /*67640*/  ULDC UR6, c[0x0][0x248] ;  /* 0x0000920000067ab9 */ /* 0x000fe20000000800 */
[----:B-1----:R-:W-:Y:S02]  /*67650*/  PRMT R7, R9, 0x3340, R12 ;  /* 0x0000334009077816 */ /* 0x002fe4000000000c */
[----:B------:R-:W-:Y:S01]  /*67660*/  PRMT R6, R11, 0x3340, R6 ;  /* 0x000033400b067816 */ /* 0x000fe20000000006 */
[----:B------:R0:W-:Y:S04]  /*67670*/  STL [R1+0xbb8], R0 ;  /* 0x000bb80001007387 */ /* 0x0001e80000100800 */
[----:B------:R-:W-:Y:S04]  /*67680*/  STL [R1+0x1344], R7 ;  /* 0x0013440701007387 */ /* 0x000fe80000100800 */
[----:B------:R-:W-:Y:S01]  /*67690*/  STL [R1+0x1340], R6 ;  /* 0x0013400601007387 */ /* 0x000fe20000100800 */
[----:B0-----:R-:W-:Y:S01]  /*676a0*/  VIADD R0, R0, UR6 ;  /* 0x0000000600007c36 */ /* 0x001fe20008000000 */
[----:B------:R-:W-:-:S04]  /*676b0*/  ULDC UR6, c[0x0][0x248] ;  /* 0x0000920000067ab9 */ /* 0x000fc80000000800 */
[----:B------:R0:W-:Y:S02]  /*676c0*/  STL [R1+0xbcc], R0 ;  /* 0x000bcc0001007387 */ /* 0x0001e40000100800 */
[----:B0-----:R-:W-:Y:S01]  /*676d0*/  VIADD R0, R0, UR6 ;  /* 0x0000000600007c36 */ /* 0x001fe20008000000 */
[----:B------:R-:W-:Y:S01]  /*676e0*/  LOP3.LUT R10, R10, 0xffff, RZ, 0xc0, !PT ;  /* 0x0000ffff0a0a7812 */ /* 0x000fe200078ec0ff */
[----:B------:R-:W-:Y:S01]  /*676f0*/  ULDC UR6, c[0x0][0x248] ;  /* 0x0000920000067ab9 */ /* 0x000fe20000000800 */
[----:B--2---:R-:W-:Y:S02]  /*67700*/  LOP3.LUT R11, R27, 0xffff, RZ, 0xc0, !PT ;  /* 0x0000ffff1b0b7812 */ /* 0x004fe400078ec0ff */
[----:B----4-:R-:W-:Y:S02]  /*67710*/  LOP3.LUT R12, R24, 0xffff, RZ, 0xc0, !PT ;  /* 0x0000ffff180c7812 */ /* 0x010fe400078ec0ff */
[----:B------:R-:W-:Y:S02]  /*67720*/  LOP3.LUT R7, R16, 0xffff, RZ, 0xc0, !PT ;  /* 0x0000ffff10077812 */ /* 0x000fe400078ec0ff */
[----:B------:R-:W-:-:S02]  /*67730*/  SHF.R.U32.HI R9, RZ, 0x8, R11 ;  /* 0x00000008ff097819 */ /* 0x000fc4000001160b */
[--C-:B------:R-:W-:Y:S02]  /*67740*/  PRMT R13, R11, 0x3340, R12.reuse ;  /* 0x000033400b0d7816 */ /* 0x100fe4000000000c */
[----:B------:R-:W-:Y:S02]  /*67750*/  SHF.R.U32.HI R12, RZ, 0x8, R12 ;  /* 0x00000008ff0c7819 */ /* 0x000fe4000001160c */
[----:B------:R-:W-:Y:S02]  /*67760*/  SHF.R.U32.HI R11, RZ, 0x8, R7 ;  /* 0x00000008ff0b7819 */ /* 0x000fe40000011607 */
[----:B------:R-:W-:Y:S02]  /*67770*/  LOP3.LUT R9, R9, 0xffff, RZ, 0xc0, !PT ;  /* 0x0000ffff09097812 */ /* 0x000fe400078ec0ff */
[----:B------:R-:W-:Y:S02]  /*67780*/  LOP3.LUT R6, R18, 0xffff, RZ, 0xc0, !PT ;  /* 0x0000ffff12067812 */ /* 0x000fe400078ec0ff */
[----:B------:R-:W-:-:S02]  /*67790*/  LOP3.LUT R12, R12, 0xffff, RZ, 0xc0, !PT ;  /* 0x0000ffff0c0c7812 */ /* 0x000fc400078ec0ff */
[----:B------:R-:W-:Y:S01]  /*677a0*/  PRMT R7, R7, 0x3340, R6 ;  /* 0x0000334007077816 */ /* 0x000fe20000000006 */
[----:B------:R-:W-:Y:S04]  /*677b0*/  STL [R1+0x146c], R13 ;  /* 0x00146c0d01007387 */ /* 0x000fe80000100800 */
[----:B------:R0:W-:Y:S04]  /*677c0*/  STL [R1+0x1468], R7 ;  /* 0x0014680701007387 */ /* 0x0001e80000100800 */
[----:B------:R-:W2:Y:S04]  /*677d0*/  LDL.LU R14, [R1+0x444] ;  /* 0x00044400010e7983 */ /* 0x000ea80000300800 */
[----:B------:R-:W4:Y:S01]  /*677e0*/  LDL.LU R15, [R1+0xf4] ;  /* 0x0000f400010f7983 */ /* 0x000f220000300800 */
[----:B0-----:R-:W-:-:S05]  /*677f0*/  PRMT R7, R9, 0x3340, R12 ;  /* 0x0000334009077816 */ /* 0x001fca000000000c */
[----:B------:R-:W-:Y:S04]  /*67800*/  STL [R1+0x133c], R7 ;  /* 0x00133c0701007387 */ /* 0x000fe80000100800 */
[----:B------:R0:W-:Y:S04]  /*67810*/  STL [R1+0xba8], R0 ;  /* 0x000ba80001007387 */ /* 0x0001e80000100800 */
[----:B------:R-:W4:Y:S04]  /*67820*/  LDL.LU R16, [R1+0x440] ;  /* 0x0004400001107983 */ /* 0x000f280000300800 */
[----:B------:R-:W4:Y:S01]  /*67830*/  LDL.LU R18, [R1+0xf0] ;  /* 0x0000f00001127983 */ /* 0x000f220000300800 */
[----:B------:R-:W-:-:S02]  /*67840*/  SHF.R.U32.HI R6, RZ, 0x8, R6 ;  /* 0x00000008ff067819 */ /* 0x000fc40000011606 */
[----:B------:R-:W-:Y:S02]  /*67850*/  LOP3.LUT R11, R11, 0xffff, RZ, 0xc0, !PT ;  /* 0x0000ffff0b0b7812 */ /* 0x000fe400078ec0ff */
[----:B------:R-:W-:-:S04]  /*67860*/  LOP3.LUT R6, R6, 0xffff, RZ, 0xc0, !PT ;  /* 0x0000ffff06067812 */ /* 0x000fc800078ec0ff */
[----:B------:R-:W-:Y:S02]  /*67870*/  PRMT R6, R11, 0x3340, R6 ;  /* 0x000033400b067816 */ /* 0x000fe40000000006 */
[----:B------:R-:W-:-:S03]  /*67880*/  LOP3.LUT R8, R8, 0xffff, RZ, 0xc0, !PT ;  /* 0x0000ffff08087812 */ /* 0x000fc600078ec0ff */
[----:B------:R1:W-:Y:S01]  /*67890*/  STL [R1+0x11cc], R6 ;  /* 0x0011cc0601007387 */ /* 0x0003e20000100800 */
[----:B0-----:R-:W-:Y:S01]  /*678a0*/  VIADD R0, R0, UR6 ;  /* 0x0000000600007c36 */ /* 0x001fe20008000000 */
[----:B------:R-:W-:Y:S01]  /*678b0*/  ULDC UR6, c[0x0][0x248] ;  /* 0x0000920000067ab9 */ /* 0x000fe20000000800 */
[----:B---3--:R-:W-:Y:S02]  /*678c0*/  LOP3.LUT R7, R17, 0xffff, RZ, 0xc0, !PT ;  /* 0x0000ffff11077812 */ /* 0x008fe400078ec0ff */
[----:B-1----:R-:W-:-:S04]  /*678d0*/  LOP3.LUT R6, R23, 0xffff, RZ, 0xc0, !PT ;  /* 0x0000ffff17067812 */ /* 0x002fc800078ec0ff */
[----:B------:R-:W-:Y:S02]  /*678e0*/  PRMT R11, R6, 0x3340, R10 ;  /* 0x00003340060b7816 */ /* 0x000fe4000000000a */
[----:B------:R-:W-:Y:S02]  /*678f0*/  SHF.R.U32.HI R9, RZ, 0x8, R6 ;  /* 0x00000008ff097819 */ /* 0x000fe40000011606 */
[----:B------:R-:W-:Y:S02]  /*67900*/  SHF.R.U32.HI R10, RZ, 0x8, R10 ;  /* 0x00000008ff0a7819 */ /* 0x000fe4000001160a */
[----:B------:R-:W-:Y:S02]  /*67910*/  SHF.R.U32.HI R6, RZ, 0x8, R7 ;  /* 0x00000008ff067819 */ /* 0x000fe40000011607 */
[----:B------:R-:W-:Y:S02]  /*67920*/  PRMT R7, R7, 0x3340, R8 ;  /* 0x0000334007077816 */ /* 0x000fe40000000008 */
[----:B------:R-:W-:-:S02]  /*67930*/  LOP3.LUT R9, R9, 0xffff, RZ, 0xc0, !PT ;  /* 0x0000ffff09097812 */ /* 0x000fc400078ec0ff */
[----:B------:R-:W-:Y:S01]  /*67940*/  LOP3.LUT R10, R10, 0xffff, RZ, 0xc0, !PT ;  /* 0x0000ffff0a0a7812 */ /* 0x000fe200078ec0ff */
[----:B------:R0:W-:Y:S04]  /*67950*/  STL [R1+0xbbc], R0 ;  /* 0x000bbc0001007387 */ /* 0x0001e80000100800 */
[----:B------:R-:W-:Y:S04]  /*67960*/  STL [R1+0x1464], R11 ;  /* 0x0014640b01007387 */ /* 0x000fe80000100800 */
[----:B------:R1:W-:Y:S04]  /*67970*/  STL [R1+0x1460], R7 ;  /* 0x0014600701007387 */ /* 0x0003e80000100800 */
[----:B------:R-:W3:Y:S04]  /*67980*/  LDL.LU R27, [R1+0x340] ;  /* 0x00034000011b7983 */ /* 0x000ee80000300800 */
[----:B------:R-:W3:Y:S01]  /*67990*/  LDL.LU R24, [R1+0x8c] ;  /* 0x00008c0001187983 */ /* 0x000ee20000300800 */
[----:B------:R-:W-:Y:S01]  /*679a0*/  SHF.R.U32.HI R8, RZ, 0x8, R8 ;  /* 0x00000008ff087819 */ /* 0x000fe20000011608 */
[----:B0-----:R-:W-:Y:S01]  /*679b0*/  VIADD R0, R0, UR6 ;  /* 0x0000000600007c36 */ /* 0x001fe20008000000 */
[----:B-1----:R-:W-:-:S02]  /*679c0*/  PRMT R7, R9, 0x3340, R10 ;  /* 0x0000334009077816 */ /* 0x002fc4000000000a */
[----:B------:R-:W-:Y:S02]  /*679d0*/  LOP3.LUT R6, R6, 0xffff, RZ, 0xc0, !PT ;  /* 0x0000ffff06067812 */ /* 0x000fe400078ec0ff */
[----:B------:R-:W-:Y:S01]  /*679e0*/  LOP3.LUT R8, R8, 0xffff, RZ, 0xc0, !PT ;  /* 0x0000ffff08087812 */ /* 0x000fe200078ec0ff */
[----:B------:R-:W-:Y:S01]  /*679f0*/  ULDC UR6, c[0x0][0x248] ;  /* 0x0000920000067ab9 */ /* 0x000fe20000000800 */
[----:B------:R-:W-:Y:S04]  /*67a00*/  STL [R1+0x11c0], R7 ;  /* 0x0011c00701007387 */ /* 0x000fe80000100800 */
        /* <DEDUP_REMOVED lines=24> */
[----:B------:R-:W4:Y:S01]  /*67b90*/  LDL.LU R16, [R1+0x4c] ;  /* 0x00004c0001107983 */ /* 0x000f220000300800 */
[----:B0-----:R-:W-:-:S05]  /*67ba0*/  PRMT R7, R8, 0x3340, R10 ;  /* 0x0000334008077816 */ /* 0x001fca000000000a */
[----:B------:R-:W-:Y:S04]  /*67bb0*/  STL [R1+0x11b4], R7 ;  /* 0x0011b40701007387 */ /* 0x000fe80000100800 */
[----:B------:R0:W-:Y:S04]  /*67bc0*/  STL [R1+0xb94], R0 ;  /* 0x000b940001007387 */ /* 0x0001e80000100800 */
[----:B------:R-:W4:Y:S01]  /*67bd0*/  LDL.LU R18, [R1+0x174] ;  /* 0x0001740001127983 */ /* 0x000f220000300800 */
[----:B------:R-:W-:Y:S02]  /*67be0*/  SHF.R.U32.HI R6, RZ, 0x8, R6 ;  /* 0x00000008ff067819 */ /* 0x000fe40000011606 */
[----:B------:R-:W-:-:S02]  /*67bf0*/  LOP3.LUT R9, R9, 0xffff, RZ, 0xc0, !PT ;  /* 0x0000ffff09097812 */ /* 0x000fc400078ec0ff */
[----:B------:R-:W-:-:S04]  /*67c00*/  LOP3.LUT R6, R6, 0xffff, RZ, 0xc0, !PT ;  /* 0x0000ffff06067812 */ /* 0x000fc800078ec0ff */
[----:B------:R-:W-:Y:S02]  /*67c10*/  PRMT R6, R9, 0x3340, R6 ;  /* 0x0000334009067816 */ /* 0x000fe40000000006 */
[----:B---3--:R-:W-:Y:S02]  /*67c20*/  LOP3.LUT R9, R27, 0xffff, RZ, 0xc0, !PT ;  /* 0x0000ffff1b097812 */ /* 0x008fe400078ec0ff */
[----:B------:R-:W-:Y:S01]  /*67c30*/  LOP3.LUT R10, R24, 0xffff, RZ, 0xc0, !PT ;  /* 0x0000ffff180a7812 */ /* 0x000fe200078ec0ff */
[----:B------:R1:W-:Y:S01]  /*67c40*/  STL [R1+0x11ac], R6 ;  /* 0x0011ac0601007387 */ /* 0x0003e20000100800 */
[----:B0-----:R-:W-:Y:S01]  /*67c50*/  VIADD R0, R0, UR6 ;  /* 0x0000000600007c36 */ /* 0x001fe20008000000 */
[----:B------:R-:W-:Y:S02]  /*67c60*/  SHF.R.U32.HI R8, RZ, 0x8, R9 ;  /* 0x00000008ff087819 */ /* 0x000fe40000011609 */
[--C-:B------:R-:W-:Y:S02]  /*67c70*/  PRMT R11, R9, 0x3340, R10.reuse ;  /* 0x00003340090b7816 */ /* 0x100fe4000000000a */
[----:B------:R-:W-:Y:S01]  /*67c80*/  SHF.R.U32.HI R10, RZ, 0x8, R10 ;  /* 0x00000008ff0a7819 */ /* 0x000fe2000001160a */
[----:B------:R-:W-:Y:S01]  /*67c90*/  ULDC UR6, c[0x0][0x248] ;  /* 0x0000920000067ab9 */ /* 0x000fe20000000800 */
[----:B------:R-:W-:-:S02]  /*67ca0*/  LOP3.LUT R8, R8, 0xffff, RZ, 0xc0, !PT ;  /* 0x0000ffff08087812 */ /* 0x000fc400078ec0ff */
[----:B------:R-:W-:Y:S02]  /*67cb0*/  LOP3.LUT R7, R23, 0xffff, RZ, 0xc0, !PT ;  /* 0x0000ffff17077812 */ /* 0x000fe400078ec0ff */
[----:B-1----:R-:W-:Y:S02]  /*67cc0*/  LOP3.LUT R6, R17, 0xffff, RZ, 0xc0, !PT ;  /* 0x0000ffff11067812 */ /* 0x002fe400078ec0ff */
[----:B------:R-:W-:Y:S02]  /*67cd0*/  SHF.R.U32.HI R9, RZ, 0x8, R7 ;  /* 0x00000008ff097819 */ /* 0x000fe40000011607 */
[--C-:B------:R-:W-:Y:S02]  /*67ce0*/  PRMT R7, R7, 0x3340, R6.reuse ;  /* 0x0000334007077816 */ /* 0x100fe40000000006 */
[----:B------:R-:W-:Y:S01]  /*67cf0*/  LOP3.LUT R10, R10, 0xffff, RZ, 0xc0, !PT ;  /* 0x0000ffff0a0a7812 */ /* 0x000fe200078ec0ff */
[----:B------:R0:W-:Y:S04]  /*67d00*/  STL [R1+0xba4], R0 ;  /* 0x000ba40001007387 */ /* 0x0001e80000100800 */
[----:B------:R-:W-:Y:S01]  /*67d10*/  STL [R1+0x1454], R11 ;  /* 0x0014540b01007387 */ /* 0x000fe20000100800 */
[----:B------:R-:W-:-:S03]  /*67d20*/  SHF.R.U32.HI R6, RZ, 0x8, R6 ;  /* 0x00000008ff067819 */ /* 0x000fc60000011606 */
[----:B------:R1:W-:Y:S01]  /*67d30*/  STL [R1+0x1450], R7 ;  /* 0x0014500701007387 */ /* 0x0003e20000100800 */
[----:B------:R-:W-:-:S03]  /*67d40*/  LOP3.LUT R9, R9, 0xffff, RZ, 0xc0, !PT ;  /* 0x0000ffff09097812 */ /* 0x000fc600078ec0ff */
[----:B------:R-:W3:Y:S01]  /*67d50*/  LDL.LU R27, [R1+0x11d8] ;  /* 0x0011d800011b7983 */ /* 0x000ee20000300800 */
[----:B------:R-:W-:-:S03]  /*67d60*/  LOP3.LUT R6, R6, 0xffff, RZ, 0xc0, !PT ;  /* 0x0000ffff06067812 */ /* 0x000fc600078ec0ff */
[----:B------:R-:W3:Y:S01]  /*67d70*/  LDL.LU R24, [R1+0x114] ;  /* 0x0001140001187983 */ /* 0x000ee20000300800 */
[----:B0-----:R-:W-:Y:S01]  /*67d80*/  VIADD R0, R0, UR6 ;  /* 0x0000000600007c36 */ /* 0x001fe20008000000 */
[----:B------:R-:W-:Y:S01]  /*67d90*/  ULDC UR6, c[0x0][0x248] ;  /* 0x0000920000067ab9 */ /* 0x000fe20000000800 */
[----:B-1----:R-:W-:Y:S02]  /*67da0*/  PRMT R7, R8, 0x3340, R10 ;  /* 0x0000334008077816 */ /* 0x002fe4000000000a */
[----:B------:R-:W-:-:S03]  /*67db0*/  PRMT R6, R9, 0x3340, R6 ;  /* 0x0000334009067816 */ /* 0x000fc60000000006 */
[----:B------:R-:W-:Y:S04]  /*67dc0*/  STL [R1+0x11a8], R7 ;  /* 0x0011a80701007387 */ /* 0x000fe80000100800 */
[----:B------:R0:W-:Y:S04]  /*67dd0*/  STL [R1+0xae8], R0 ;  /* 0x000ae80001007387 */ /* 0x0001e80000100800 */
[----:B------:R-:W3:Y:S04]  /*67de0*/  LDL.LU R23, [R1+0x11d4] ;  /* 0x0011d40001177983 */ /* 0x000ee80000300800 */
[----:B------:R-:W3:Y:S04]  /*67df0*/  LDL.LU R17, [R1+0x110] ;  /* 0x0001100001117983 */ /* 0x000ee80000300800 */
[----:B------:R-:W-:Y:S01]  /*67e00*/  STL [R1+0x11a0], R6 ;  /* 0x0011a00601007387 */ /* 0x000fe20000100800 */
        /* <DEDUP_REMOVED lines=13> */
[----:B------:R-:W-:-:S04]  /*67ee0*/  LOP3.LUT R7, R18, 0xffff, RZ, 0xc0, !PT ;  /* 0x0000ffff12077812 */ /* 0x000fc800078ec0ff */
[----:B------:R-:W-:Y:S02]  /*67ef0*/  SHF.R.U32.HI R8, RZ, 0x8, R7 ;  /* 0x00000008ff087819 */ /* 0x000fe40000011607 */
[--C-:B------:R-:W-:Y:S02]  /*67f00*/  PRMT R7, R7, 0x3340, R19.reuse ;  /* 0x0000334007077816 */ /* 0x100fe40000000013 */
[----:B------:R-:W-:Y:S01]  /*67f10*/  PRMT R6, R9, 0x3340, R6 ;  /* 0x0000334009067816 */ /* 0x000fe20000000006 */
[----:B------:R-:W-:Y:S04]  /*67f20*/  STL [R1+0x144c], R10 ;  /* 0x00144c0a01007387 */ /* 0x000fe80000100800 */
[----:B------:R-:W-:Y:S04]  /*67f30*/  STL [R1+0x1448], R7 ;  /* 0x0014480701007387 */ /* 0x000fe80000100800 */
[----:B------:R-:W2:Y:S04]  /*67f40*/  LDL.LU R14, [R1+0x3a0] ;  /* 0x0003a000010e7983 */ /* 0x000ea80000300800 */
[----:B------:R-:W4:Y:S04]  /*67f50*/  LDL.LU R15, [R1+0xac] ;  /* 0x0000ac00010f7983 */ /* 0x000f280000300800 */
[----:B------:R0:W-:Y:S04]  /*67f60*/  STL [R1+0x1198], R6 ;  /* 0x0011980601007387 */ /* 0x0001e80000100800 */
[----:B------:R1:W-:Y:S04]  /*67f70*/  STL [R1+0xad4], R0 ;  /* 0x000ad40001007387 */ /* 0x0003e80000100800 */
[----:B------:R-:W4:Y:S04]  /*67f80*/  LDL.LU R16, [R1+0x38c] ;  /* 0x00038c0001107983 */ /* 0x000f280000300800 */
[----:B------:R-:W4:Y:S01]  /*67f90*/  LDL.LU R18, [R1+0xa8] ;  /* 0x0000a80001127983 */ /* 0x000f220000300800 */
[----:B------:R-:W-:-:S02]  /*67fa0*/  SHF.R.U32.HI R19, RZ, 0x8, R19 ;  /* 0x00000008ff137819 */ /* 0x000fc40000011613 */
[----:B------:R-:W-:Y:S02]  /*67fb0*/  LOP3.LUT R8, R8, 0xffff, RZ, 0xc0, !PT ;  /* 0x0000ffff08087812 */ /* 0x000fe400078ec0ff */
[----:B------:R-:W-:-:S04]  /*67fc0*/  LOP3.LUT R19, R19, 0xffff, RZ, 0xc0, !PT ;  /* 0x0000ffff13137812 */ /* 0x000fc800078ec0ff */
[----:B0-----:R-:W-:Y:S01]  /*67fd0*/  PRMT R6, R8, 0x3340, R19 ;  /* 0x0000334008067816 */ /* 0x001fe20000000013 */
[----:B-1----:R-:W-:Y:S01]  /*67fe0*/  VIADD R0, R0, UR6 ;  /* 0x0000000600007c36 */ /* 0x002fe20008000000 */
[----:B------:R-:W-:-:S03]  /*67ff0*/  ULDC UR6, c[0x0][0x248] ;  /* 0x0000920000067ab9 */ /* 0x000fc60000000800 */
[----:B------:R0:W-:Y:S04]  /*68000*/  STL [R1+0x1194], R6 ;  /* 0x0011940601007387 */ /* 0x0001e80000100800 */
[----:B------:R1:W-:Y:S01]  /*68010*/  STL [R1+0xb8c], R0 ;  /* 0x000b8c0001007387 */ /* 0x0003e20000100800 */
[----:B---3--:R-:W-:Y:S02]  /*68020*/  LOP3.LUT R9, R27, 0xffff, RZ, 0xc0, !PT ;  /* 0x0000ffff1b097812 */ /* 0x008fe400078ec0ff */
[----:B------:R-:W-:Y:S02]  /*68030*/  LOP3.LUT R10, R24, 0xffff, RZ, 0xc0, !PT ;  /* 0x0000ffff180a7812 */ /* 0x000fe400078ec0ff */
[----:B------:R-:W-:Y:S02]  /*68040*/  SHF.R.U32.HI R8, RZ, 0x8, R9 ;  /* 0x00000008ff087819 */ /* 0x000fe40000011609 */
[----:B------:R-:W-:-:S02]  /*68050*/  PRMT R11, R9, 0x3340, R10 ;  /* 0x00003340090b7816 */ /* 0x000fc4000000000a */
[----:B------:R-:W-:Y:S02]  /*68060*/  SHF.R.U32.HI R10, RZ, 0x8, R10 ;  /* 0x00000008ff0a7819 */ /* 0x000fe4000001160a */
[----:B------:R-:W-:Y:S02]  /*68070*/  LOP3.LUT R8, R8, 0xffff, RZ, 0xc0, !PT ;  /* 0x0000ffff08087812 */ /* 0x000fe400078ec0ff */
[----:B------:R-:W-:Y:S02]  /*68080*/  LOP3.LUT R7, R23, 0xffff, RZ, 0xc0, !PT ;  /* 0x0000ffff17077812 */ /* 0x000fe400078ec0ff */
[----:B0-----:R-:W-:Y:S02]  /*68090*/  LOP3.LUT R6, R17, 0xffff, RZ, 0xc0, !PT ;  /* 0x0000ffff11067812 */ /* 0x001fe400078ec0ff */
[----:B------:R-:W-:Y:S02]  /*680a0*/  SHF.R.U32.HI R9, RZ, 0x8, R7 ;  /* 0x00000008ff097819 */ /* 0x000fe40000011607 */
[----:B------:R-:W-:-:S02]  /*680b0*/  PRMT R7, R7, 0x3340, R6 ;  /* 0x0000334007077816 */ /* 0x000fc40000000006 */
[----:B------:R-:W-:Y:S01]  /*680c0*/  LOP3.LUT R10, R10, 0xffff, RZ, 0xc0, !PT ;  /* 0x0000ffff0a0a7812 */ /* 0x000fe200078ec0ff */
[----:B------:R-:W-:Y:S01]  /*680d0*/  STL [R1+0x1444], R11 ;  /* 0x0014440b01007387 */ /* 0x000fe20000100800 */
[----:B-1----:R-:W-:-:S03]  /*680e0*/  VIADD R0, R0, UR6 ;  /* 0x0000000600007c36 */ /* 0x002fc60008000000 */
[----:B------:R0:W-:Y:S04]  /*680f0*/  STL [R1+0x1440], R7 ;  /* 0x0014400701007387 */ /* 0x0001e80000100800 */
[----:B------:R-:W3:Y:S01]  /*68100*/  LDL.LU R27, [R1+0x2a4] ;  /* 0x0002a400011b7983 */ /* 0x000ee20000300800 */
[----:B------:R-:W-:-:S03]  /*68110*/  SHF.R.U32.HI R6, RZ, 0x8, R6 ;  /* 0x00000008ff067819 */ /* 0x000fc60000011606 */
[----:B------:R-:W3:Y:S04]  /*68120*/  LDL.LU R24, [R1+0x60] ;  /* 0x0000600001187983 */ /* 0x000ee80000300800 */
[----:B------:R1:W-:Y:S04]  /*68130*/  STL [R1+0xa1c], R0 ;  /* 0x000a1c0001007387 */ /* 0x0003e80000100800 */
[----:B------:R-:W3:Y:S01]  /*68140*/  LDL.LU R23, [R1+0x2a0] ;  /* 0x0002a00001177983 */ /* 0x000ee20000300800 */
[----:B------:R-:W-:Y:S01]  /*68150*/  LOP3.LUT R9, R9, 0xffff, RZ, 0xc0, !PT ;  /* 0x0000ffff09097812 */ /* 0x000fe200078ec0ff */
[----:B------:R-:W-:Y:S01]  /*68160*/  ULDC UR6, c[0x0][0x248] ;  /* 0x0000920000067ab9 */ /* 0x000fe20000000800 */
[----:B0-----:R-:W-:-:S02]  /*68170*/  PRMT R7, R8, 0x3340, R10 ;  /* 0x0000334008077816 */ /* 0x001fc4000000000a */
[----:B------:R-:W-:-:S03]  /*68180*/  LOP3.LUT R6, R6, 0xffff, RZ, 0xc0, !PT ;  /* 0x0000ffff06067812 */ /* 0x000fc600078ec0ff */
[----:B------:R0:W-:Y:S04]  /*68190*/  STL [R1+0x1184], R7 ;  /* 0x0011840701007387 */ /* 0x0001e80000100800 */
[----:B------:R-:W3:Y:S01]  /*681a0*/  LDL.LU R17, [R1+0x5c] ;  /* 0x00005c0001117983 */ /* 0x000ee20000300800 */
[----:B------:R-:W-:Y:S01]  /*681b0*/  PRMT R6, R9, 0x3340, R6 ;  /* 0x0000334009067816 */ /* 0x000fe20000000006 */
[----:B-1----:R-:W-:Y:S01]  /*681c0*/  VIADD R0, R0, UR6 ;  /* 0x0000000600007c36 */ /* 0x002fe20008000000 */
[----:B------:R-:W-:-:S03]  /*681d0*/  ULDC UR6, c[0x0][0x248] ;  /* 0x0000920000067ab9 */ /* 0x000fc60000000800 */
[----:B------:R1:W-:Y:S04]  /*681e0*/  STL [R1+0x1180], R6 ;  /* 0x0011800601007387 */ /* 0x0003e80000100800 */
[----:B------:R1:W-:Y:S01]  /*681f0*/  STL [R1+0xae0], R0 ;  /* 0x000ae00001007387 */ /* 0x0003e20000100800 */
[----:B--2---:R-:W-:Y:S02]  /*68200*/  LOP3.LUT R9, R14, 0xffff, RZ, 0xc0, !PT ;  /* 0x0000ffff0e097812 */ /* 0x004fe400078ec0ff */
[----:B----4-:R-:W-:Y:S02]  /*68210*/  LOP3.LUT R10, R15, 0xffff, RZ, 0xc0, !PT ;  /* 0x0000ffff0f0a7812 */ /* 0x010fe400078ec0ff */
[----:B0-----:R-:W-:Y:S02]  /*68220*/  LOP3.LUT R7, R16, 0xffff, RZ, 0xc0, !PT ;  /* 0x0000ffff10077812 */ /* 0x001fe400078ec0ff */
[----:B-1----:R-:W-:-:S02]  /*68230*/  LOP3.LUT R6, R18, 0xffff, RZ, 0xc0, !PT ;  /* 0x0000ffff12067812 */ /* 0x002fc400078ec0ff */
[----:B------:R-:W-:Y:S02]  /*68240*/  SHF.R.U32.HI R8, RZ, 0x8, R9 ;  /* 0x00000008ff087819 */ /* 0x000fe40000011609 */
[----:B------:R-:W-:Y:S02]  /*68250*/  PRMT R11, R9, 0x3340, R10 ;  /* 0x00003340090b7816 */ /* 0x000fe4000000000a */
[----:B------:R-:W-:Y:S02]  /*68260*/  SHF.R.U32.HI R9, RZ, 0x8, R7 ;  /* 0x00000008ff097819 */ /* 0x000fe40000011607 */
[----:B------:R-:W-:Y:S01]  /*68270*/  PRMT R7, R7, 0x3340, R6 ;  /* 0x0000334007077816 */ /* 0x000fe20000000006 */
[----:B------:R-:W-:Y:S04]  /*68280*/  STL [R1+0x143c], R11 ;  /* 0x00143c0b01007387 */ /* 0x000fe80000100800 */
[----:B------:R0:W-:Y:S04]  /*68290*/  STL [R1+0x1438], R7 ;  /* 0x0014380701007387 */ /* 0x0001e80000100800 */
[----:B------:R-:W2:Y:S04]  /*682a0*/  LDL.LU R16, [R1+0x1d8] ;  /* 0x0001d80001107983 */ /* 0x000ea80000300800 */
        /* <DEDUP_REMOVED lines=9> */
[----:B0-----:R-:W-:-:S02]  /*68340*/  PRMT R7, R8, 0x3340, R10 ;  /* 0x0000334008077816 */ /* 0x001fc4000000000a */
[----:B------:R-:W-:Y:S01]  /*68350*/  PRMT R6, R9, 0x3340, R6 ;  /* 0x0000334009067816 */ /* 0x000fe20000000006 */
[----:B------:R0:W-:Y:S04]  /*68360*/  STL [R1+0x9cc], R0 ;  /* 0x0009cc0001007387 */ /* 0x0001e80000100800 */
[----:B------:R1:W-:Y:S04]  /*68370*/  STL [R1+0x117c], R7 ;  /* 0x00117c0701007387 */ /* 0x0003e80000100800 */
[----:B------:R1:W-:Y:S01]  /*68380*/  STL [R1+0x1174], R6 ;  /* 0x0011740601007387 */ /* 0x0003e20000100800 */
[----:B0-----:R-:W-:Y:S01]  /*68390*/  VIADD R0, R0, UR6 ;  /* 0x0000000600007c36 */ /* 0x001fe20008000000 */
[----:B------:R-:W-:-:S04]  /*683a0*/  ULDC UR6, c[0x0][0x248] ;  /* 0x0000920000067ab9 */ /* 0x000fc80000000800 */
[----:B------:R0:W-:Y:S01]  /*683b0*/  STL [R1+0xab0], R0 ;  /* 0x000ab00001007387 */ /* 0x0001e20000100800 */
[----:B---3--:R-:W-:Y:S02]  /*683c0*/  LOP3.LUT R9, R27, 0xffff, RZ, 0xc0, !PT ;  /* 0x0000ffff1b097812 */ /* 0x008fe400078ec0ff */
[----:B------:R-:W-:Y:S02]  /*683d0*/  LOP3.LUT R10, R24, 0xffff, RZ, 0xc0, !PT ;  /* 0x0000ffff180a7812 */ /* 0x000fe400078ec0ff */
[----:B-1----:R-:W-:Y:S02]  /*683e0*/  LOP3.LUT R7, R23, 0xffff, RZ, 0xc0, !PT ;  /* 0x0000ffff17077812 */ /* 0x002fe400078ec0ff */
[----:B------:R-:W-:Y:S02]  /*683f0*/  SHF.R.U32.HI R8, RZ, 0x8, R9 ;  /* 0x00000008ff087819 */ /* 0x000fe40000011609 */
[--C-:B------:R-:W-:Y:S02]  /*68400*/  PRMT R11, R9, 0x3340, R10.reuse ;  /* 0x00003340090b7816 */ /* 0x100fe4000000000a */
[----:B------:R-:W-:-:S02]  /*68410*/  SHF.R.U32.HI R10, RZ, 0x8, R10 ;  /* 0x00000008ff0a7819 */ /* 0x000fc4000001160a */
[----:B------:R-:W-:Y:S02]  /*68420*/  SHF.R.U32.HI R9, RZ, 0x8, R7 ;  /* 0x00000008ff097819 */ /* 0x000fe40000011607 */
[----:B------:R-:W-:Y:S02]  /*68430*/  LOP3.LUT R8, R8, 0xffff, RZ, 0xc0, !PT ;  /* 0x0000ffff08087812 */ /* 0x000fe400078ec0ff */
[----:B------:R-:W-:Y:S02]  /*68440*/  LOP3.LUT R6, R17, 0xffff, RZ, 0xc0, !PT ;  /* 0x0000ffff11067812 */ /* 0x000fe400078ec0ff */
[----:B------:R-:W-:Y:S02]  /*68450*/  LOP3.LUT R10, R10, 0xffff, RZ, 0xc0, !PT ;  /* 0x0000ffff0a0a7812 */ /* 0x000fe400078ec0ff */
[--C-:B------:R-:W-:Y:S02]  /*68460*/  PRMT R7, R7, 0x3340, R6.reuse ;  /* 0x0000334007077816 */ /* 0x100fe40000000006 */
[----:B------:R-:W-:Y:S01]  /*68470*/  SHF.R.U32.HI R6, RZ, 0x8, R6 ;  /* 0x00000008ff067819 */ /* 0x000fe20000011606 */
[----:B------:R-:W-:Y:S04]  /*68480*/  STL [R1+0x1434], R11 ;  /* 0x0014340b01007387 */ /* 0x000fe80000100800 */
[----:B------:R1:W-:Y:S01]  /*68490*/  STL [R1+0x1430], R7 ;  /* 0x0014300701007387 */ /* 0x0003e20000100800 */
[----:B------:R-:W-:-:S02]  /*684a0*/  LOP3.LUT R9, R9, 0xffff, RZ, 0xc0, !PT ;  /* 0x0000ffff09097812 */ /* 0x000fc400078ec0ff */
[----:B------:R-:W-:Y:S01]  /*684b0*/  LOP3.LUT R6, R6, 0xffff, RZ, 0xc0, !PT ;  /* 0x0000ffff06067812 */ /* 0x000fe200078ec0ff */
[----:B0-----:R-:W-:Y:S01]  /*684c0*/  VIADD R0, R0, UR6 ;  /* 0x0000000600007c36 */ /* 0x001fe20008000000 */
[----:B------:R-:W3:Y:S04]  /*684d0*/  LDL.LU R14, [R1+0x11e0] ;  /* 0x0011e000010e7983 */ /* 0x000ee80000300800 */
[----:B------:R-:W3:Y:S01]  /*684e0*/  LDL.LU R15, [R1+0x13c] ;  /* 0x00013c00010f7983 */ /* 0x000ee20000300800 */
[----:B------:R-:W-:Y:S02]  /*684f0*/  PRMT R6, R9, 0x3340, R6 ;  /* 0x0000334009067816 */ /* 0x000fe40000000006 */
[----:B------:R-:W-:Y:S01]  /*68500*/  LOP3.LUT R21, R21, 0xffff, RZ, 0xc0, !PT ;  /* 0x0000ffff15157812 */ /* 0x000fe200078ec0ff */
[----:B------:R-:W-:Y:S01]  /*68510*/  ULDC UR6, c[0x0][0x248] ;  /* 0x0000920000067ab9 */ /* 0x000fe20000000800 */
[----:B-1----:R-:W-:-:S05]  /*68520*/  PRMT R7, R8, 0x3340, R10 ;  /* 0x0000334008077816 */ /* 0x002fca000000000a */
        /* <DEDUP_REMOVED lines=32> */
[----:B------:R-:W-:Y:S01]  /*68730*/  PRMT R6, R6, 0x3340, R20 ;  /* 0x0000334006067816 */ /* 0x000fe20000000014 */
[----:B0-----:R-:W-:Y:S01]  /*68740*/  VIADD R0, R0, UR6 ;  /* 0x0000000600007c36 */ /* 0x001fe20008000000 */
[----:B------:R-:W-:-:S03]  /*68750*/  ULDC UR6, c[0x0][0x248] ;  /* 0x0000920000067ab9 */ /* 0x000fc60000000800 */
[----:B------:R-:W-:Y:S04]  /*68760*/  STL [R1+0x1158], R6 ;  /* 0x0011580601007387 */ /* 0x000fe80000100800 */
[----:B------:R0:W-:Y:S02]  /*68770*/  STL [R1+0x9bc], R0 ;  /* 0x0009bc0001007387 */ /* 0x0001e40000100800 */
[----:B0-----:R-:W-:Y:S01]  /*68780*/  VIADD R0, R0, UR6 ;  /* 0x0000000600007c36 */ /* 0x001fe20008000000 */
[----:B------:R-:W-:Y:S01]  /*68790*/  ULDC UR6, c[0x0][0x248] ;  /* 0x0000920000067ab9 */ /* 0x000fe20000000800 */
[----:B---3--:R-:W-:Y:S02]  /*687a0*/  LOP3.LUT R9, R14, 0xffff, RZ, 0xc0, !PT ;  /* 0x0000ffff0e097812 */ /* 0x008fe400078ec0ff */
[----:B------:R-:W-:-:S02]  /*687b0*/  LOP3.LUT R10, R15, 0xffff, RZ, 0xc0, !PT ;  /* 0x0000ffff0f0a7812 */ /* 0x000fc400078ec0ff */
[----:B------:R-:W-:Y:S02]  /*687c0*/  SHF.R.U32.HI R8, RZ, 0x8, R9 ;  /* 0x00000008ff087819 */ /* 0x000fe40000011609 */
[--C-:B------:R-:W-:Y:S02]  /*687d0*/  PRMT R11, R9, 0x3340, R10.reuse ;  /* 0x00003340090b7816 */ /* 0x100fe4000000000a */
[----:B------:R-:W-:Y:S02]  /*687e0*/  SHF.R.U32.HI R10, RZ, 0x8, R10 ;  /* 0x00000008ff0a7819 */ /* 0x000fe4000001160a */
[----:B------:R-:W-:Y:S02]  /*687f0*/  LOP3.LUT R7, R23, 0xffff, RZ, 0xc0, !PT ;  /* 0x0000ffff17077812 */ /* 0x000fe400078ec0ff */
[----:B------:R-:W-:Y:S02]  /*68800*/  LOP3.LUT R6, R17, 0xffff, RZ, 0xc0, !PT ;  /* 0x0000ffff11067812 */ /* 0x000fe400078ec0ff */
[----:B------:R-:W-:-:S02]  /*68810*/  SHF.R.U32.HI R9, RZ, 0x8, R7 ;  /* 0x00000008ff097819 */ /* 0x000fc40000011607 */
[--C-:B------:R-:W-:Y:S02]  /*68820*/  PRMT R7, R7, 0x3340, R6.reuse ;  /* 0x0000334007077816 */ /* 0x100fe40000000006 */
[----:B------:R-:W-:Y:S02]  /*68830*/  LOP3.LUT R8, R8, 0xffff, RZ, 0xc0, !PT ;  /* 0x0000ffff08087812 */ /* 0x000fe400078ec0ff */
[----:B------:R-:W-:Y:S01]  /*68840*/  LOP3.LUT R10, R10, 0xffff, RZ, 0xc0, !PT ;  /* 0x0000ffff0a0a7812 */ /* 0x000fe200078ec0ff */
[----:B------:R-:W-:Y:S01]  /*68850*/  STL [R1+0x1424], R11 ;  /* 0x0014240b01007387 */ /* 0x000fe20000100800 */
[----:B------:R-:W-:-:S03]  /*68860*/  SHF.R.U32.HI R6, RZ, 0x8, R6 ;  /* 0x00000008ff067819 */ /* 0x000fc60000011606 */
[----:B------:R0:W-:Y:S04]  /*68870*/  STL [R1+0x1420], R7 ;  /* 0x0014200701007387 */ /* 0x0001e80000100800 */
[----:B------:R-:W3:Y:S04]  /*68880*/  LDL.LU R15, [R1+0x30c] ;  /* 0x00030c00010f7983 */ /* 0x000ee80000300800 */
[----:B------:R-:W3:Y:S01]  /*68890*/  LDL.LU R23, [R1+0x84] ;  /* 0x0000840001177983 */ /* 0x000ee20000300800 */
[----:B------:R-:W-:Y:S02]  /*688a0*/  LOP3.LUT R9, R9, 0xffff, RZ, 0xc0, !PT ;  /* 0x0000ffff09097812 */ /* 0x000fe400078ec0ff */
[----:B------:R-:W-:-:S02]  /*688b0*/  LOP3.LUT R6, R6, 0xffff, RZ, 0xc0, !PT ;  /* 0x0000ffff06067812 */ /* 0x000fc400078ec0ff */
        /* <DEDUP_REMOVED lines=34> */
[----:B------:R-:W-:-:S05]  /*68ae0*/  PRMT R6, R9, 0x3340, R6 ;  /* 0x0000334009067816 */ /* 0x000fca0000000006 */
[----:B------:R1:W-:Y:S01]  /*68af0*/  STL [R1+0x1134], R6 ;  /* 0x0011340601007387 */ /* 0x0003e20000100800 */
[----:B------:R-:W-:Y:S01]  /*68b00*/  LOP3.LUT R22, R22, 0xffff, RZ, 0xc0, !PT ;  /* 0x0000ffff16167812 */ /* 0x000fe200078ec0ff */
[----:B0-----:R-:W-:Y:S01]  /*68b10*/  VIADD R0, R0, UR6 ;  /* 0x0000000600007c36 */ /* 0x001fe20008000000 */
[----:B------:R-:W-:-:S04]  /*68b20*/  ULDC UR6, c[0x0][0x248] ;  /* 0x0000920000067ab9 */ /* 0x000fc80000000800 */
[----:B------:R0:W-:Y:S01]  /*68b30*/  STL [R1+0x968], R0 ;  /* 0x0009680001007387 */ /* 0x0001e20000100800 */
[----:B---3--:R-:W-:Y:S02]  /*68b40*/  LOP3.LUT R8, R15, 0xffff, RZ, 0xc0, !PT ;  /* 0x0000ffff0f087812 */ /* 0x008fe400078ec0ff */
[----:B-1----:R-:W-:Y:S02]  /*68b50*/  LOP3.LUT R6, R23, 0xffff, RZ, 0xc0, !PT ;  /* 0x0000ffff17067812 */ /* 0x002fe400078ec0ff */
[----:B------:R-:W-:Y:S02]  /*68b60*/  SHF.R.U32.HI R9, RZ, 0x8, R8 ;  /* 0x00000008ff097819 */ /* 0x000fe40000011608 */
[--C-:B------:R-:W-:Y:S02]  /*68b70*/  PRMT R10, R8, 0x3340, R6.reuse ;  /* 0x00003340080a7816 */ /* 0x100fe40000000006 */
[----:B------:R-:W-:Y:S02]  /*68b80*/  SHF.R.U32.HI R6, RZ, 0x8, R6 ;  /* 0x00000008ff067819 */ /* 0x000fe40000011606 */
[----:B------:R-:W-:-:S02]  /*68b90*/  LOP3.LUT R9, R9, 0xffff, RZ, 0xc0, !PT ;  /* 0x0000ffff09097812 */ /* 0x000fc400078ec0ff */
[----:B------:R-:W-:Y:S02]  /*68ba0*/  LOP3.LUT R6, R6, 0xffff, RZ, 0xc0, !PT ;  /* 0x0000ffff06067812 */ /* 0x000fe400078ec0ff */
[----:B------:R-:W-:-:S04]  /*68bb0*/  LOP3.LUT R7, R17, 0xffff, RZ, 0xc0, !PT ;  /* 0x0000ffff11077812 */ /* 0x000fc800078ec0ff */
[----:B------:R-:W-:Y:S02]  /*68bc0*/  SHF.R.U32.HI R8, RZ, 0x8, R7 ;  /* 0x00000008ff087819 */ /* 0x000fe40000011607 */
[----:B------:R-:W-:Y:S02]  /*68bd0*/  PRMT R7, R7, 0x3340, R22 ;  /* 0x0000334007077816 */ /* 0x000fe40000000016 */
[----:B------:R-:W-:Y:S01]  /*68be0*/  PRMT R6, R9, 0x3340, R6 ;  /* 0x0000334009067816 */ /* 0x000fe20000000006 */
[----:B------:R-:W-:Y:S01]  /*68bf0*/  STL [R1+0x1414], R10 ;  /* 0x0014140a01007387 */ /* 0x000fe20000100800 */
[----:B0-----:R-:W-:Y:S01]  /*68c00*/  VIADD R0, R0, UR6 ;  /* 0x0000000600007c36 */ /* 0x001fe20008000000 */
[----:B------:R-:W-:Y:S02]  /*68c10*/  SHF.R.U32.HI R22, RZ, 0x8, R22 ;  /* 0x00000008ff167819 */ /* 0x000fe40000011616 */
[----:B------:R-:W-:Y:S04]  /*68c20*/  STL [R1+0x1410], R7 ;  /* 0x0014100701007387 */ /* 0x000fe80000100800 */
[----:B------:R-:W3:Y:S04]  /*68c30*/  LDL.LU R14, [R1+0x464] ;  /* 0x00046400010e7983 */ /* 0x000ee80000300800 */
[----:B------:R-:W3:Y:S04]  /*68c40*/  LDL.LU R15, [R1+0x100] ;  /* 0x00010000010f7983 */ /* 0x000ee80000300800 */
[----:B------:R0:W-:Y:S01]  /*68c50*/  STL [R1+0x112c], R6 ;  /* 0x00112c0601007387 */ /* 0x0001e20000100800 */
[----:B------:R-:W-:-:S02]  /*68c60*/  LOP3.LUT R8, R8, 0xffff, RZ, 0xc0, !PT ;  /* 0x0000ffff08087812 */ /* 0x000fc400078ec0ff */
[----:B------:R-:W-:Y:S01]  /*68c70*/  LOP3.LUT R22, R22, 0xffff, RZ, 0xc0, !PT ;  /* 0x0000ffff16167812 */ /* 0x000fe200078ec0ff */
[----:B------:R1:W-:Y:S04]  /*68c80*/  STL [R1+0x904], R0 ;  /* 0x0009040001007387 */ /* 0x0003e80000100800 */
[----:B------:R-:W3:Y:S04]  /*68c90*/  LDL.LU R23, [R1+0x460] ;  /* 0x0004600001177983 */ /* 0x000ee80000300800 */
[----:B------:R-:W3:Y:S01]  /*68ca0*/  LDL.LU R17, [R1+0xfc] ;  /* 0x0000fc0001117983 */ /* 0x000ee20000300800 */
[----:B------:R-:W-:Y:S01]  /*68cb0*/  ULDC UR6, c[0x0][0x248] ;  /* 0x0000920000067ab9 */ /* 0x000fe20000000800 */
[----:B0-----:R-:W-:-:S05]  /*68cc0*/  PRMT R6, R8, 0x3340, R22 ;  /* 0x0000334008067816 */ /* 0x001fca0000000016 */
[----:B------:R-:W-:Y:S01]  /*68cd0*/  STL [R1+0x1128], R6 ;  /* 0x0011280601007387 */ /* 0x000fe20000100800 */
[----:B-1----:R-:W-:Y:S01]  /*68ce0*/  VIADD R0, R0, UR6 ;  /* 0x0000000600007c36 */ /* 0x002fe20008000000 */
        /* <DEDUP_REMOVED lines=22> */
[----:B------:R-:W-:Y:S04]  /*68e50*/  STL [R1+0x1120], R7 ;  /* 0x0011200701007387 */ /* 0x000fe80000100800 */
[----:B------:R-:W4:Y:S01]  /*68e60*/  LDL.LU R18, [R1+0x94] ;  /* 0x0000940001127983 */ /* 0x000f220000300800 */
[----:B------:R-:W-:Y:S02]  /*68e70*/  SHF.R.U32.HI R6, RZ, 0x8, R6 ;  /* 0x00000008ff067819 */ /* 0x000fe40000011606 */
[----:B------:R-:W-:Y:S02]  /*68e80*/  LOP3.LUT R9, R9, 0xffff, RZ, 0xc0, !PT ;  /* 0x0000ffff09097812 */ /* 0x000fe400078ec0ff */
[----:B------:R-:W-:-:S04]  /*68e90*/  LOP3.LUT R6, R6, 0xffff, RZ, 0xc0, !PT ;  /* 0x0000ffff06067812 */ /* 0x000fc800078ec0ff */
[----:B------:R-:W-:Y:S01]  /*68ea0*/  PRMT R6, R9, 0x3340, R6 ;  /* 0x0000334009067816 */ /* 0x000fe20000000006 */
[----:B-1----:R-:W-:Y:S01]  /*68eb0*/  VIADD R0, R0, UR6 ;  /* 0x0000000600007c36 */ /* 0x002fe20008000000 */
[----:B------:R-:W-:-:S03]  /*68ec0*/  ULDC UR6, c[0x0][0x248] ;  /* 0x0000920000067ab9 */ /* 0x000fc60000000800 */
[----:B------:R-:W-:Y:S04]  /*68ed0*/  STL [R1+0x111c], R6 ;  /* 0x00111c0601007387 */ /* 0x000fe80000100800 */
[----:B------:R0:W-:Y:S02]  /*68ee0*/  STL [R1+0x938], R0 ;  /* 0x0009380001007387 */ /* 0x0001e40000100800 */
[----:B0-----:R-:W-:Y:S01]  /*68ef0*/  VIADD R0, R0, UR6 ;  /* 0x0000000600007c36 */ /* 0x001fe20008000000 */
[----:B------:R-:W-:Y:S01]  /*68f00*/  ULDC UR6, c[0x0][0x248] ;  /* 0x0000920000067ab9 */ /* 0x000fe20000000800 */
[----:B---3--:R-:W-:Y:S02]  /*68f10*/  LOP3.LUT R9, R14, 0xffff, RZ, 0xc0, !PT ;  /* 0x0000ffff0e097812 */ /* 0x008fe400078ec0ff */
[----:B------:R-:W-:-:S02]  /*68f20*/  LOP3.LUT R10, R15, 0xffff, RZ, 0xc0, !PT ;  /* 0x0000ffff0f0a7812 */ /* 0x000fc400078ec0ff */
[----:B------:R-:W-:Y:S02]  /*68f30*/  LOP3.LUT R7, R23, 0xffff, RZ, 0xc0, !PT ;  /* 0x0000ffff17077812 */ /* 0x000fe400078ec0ff */
[----:B------:R-:W-:Y:S02]  /*68f40*/  LOP3.LUT R6, R17, 0xffff, RZ, 0xc0, !PT ;  /* 0x0000ffff11067812 */ /* 0x000fe400078ec0ff */
[----:B------:R-:W-:Y:S02]  /*68f50*/  SHF.R.U32.HI R8, RZ, 0x8, R9 ;  /* 0x00000008ff087819 */ /* 0x000fe40000011609 */
[----:B------:R-:W-:Y:S02]  /*68f60*/  PRMT R11, R9, 0x3340, R10 ;  /* 0x00003340090b7816 */ /* 0x000fe4000000000a */
[----:B------:R-:W-:Y:S02]  /*68f70*/  SHF.R.U32.HI R9, RZ, 0x8, R7 ;  /* 0x00000008ff097819 */ /* 0x000fe40000011607 */
[----:B------:R-:W-:-:S02]  /*68f80*/  PRMT R7, R7, 0x3340, R6 ;  /* 0x0000334007077816 */ /* 0x000fc40000000006 */
[----:B------:R-:W-:Y:S01]  /*68f90*/  SHF.R.U32.HI R10, RZ, 0x8, R10 ;  /* 0x00000008ff0a7819 */ /* 0x000fe2000001160a */
[----:B------:R-:W-:Y:S04]  /*68fa0*/  STL [R1+0x1404], R11 ;  /* 0x0014040b01007387 */ /* 0x000fe80000100800 */
[----:B------:R0:W-:Y:S01]  /*68fb0*/  STL [R1+0x1400], R7 ;  /* 0x0014000701007387 */ /* 0x0001e20000100800 */
[----:B------:R-:W-:-:S03]  /*68fc0*/  SHF.R.U32.HI R6, RZ, 0x8, R6 ;  /* 0x00000008ff067819 */ /* 0x000fc60000011606 */
[----:B------:R-:W3:Y:S04]  /*68fd0*/  LDL.LU R23, [R1+0x268] ;  /* 0x0002680001177983 */ /* 0x000ee80000300800 */
[----:B------:R-:W3:Y:S01]  /*68fe0*/  LDL.LU R17, [R1+0x264] ;  /* 0x0002640001117983 */ /* 0x000ee20000300800 */
[----:B------:R-:W-:Y:S02]  /*68ff0*/  LOP3.LUT R8, R8, 0xffff, RZ, 0xc0, !PT ;  /* 0x0000ffff08087812 */ /* 0x000fe400078ec0ff */
[----:B------:R-:W-:Y:S02]  /*69000*/  LOP3.LUT R10, R10, 0xffff, RZ, 0xc0, !PT ;  /* 0x0000ffff0a0a7812 */ /* 0x000fe400078ec0ff */
[----:B------:R-:W-:Y:S02]  /*69010*/  LOP3.LUT R9, R9, 0xffff, RZ, 0xc0, !PT ;  /* 0x0000ffff09097812 */ /* 0x000fe400078ec0ff */
[----:B------:R-:W-:-:S02]  /*69020*/  LOP3.LUT R6, R6, 0xffff, RZ, 0xc0, !PT ;  /* 0x0000ffff06067812 */ /* 0x000fc400078ec0ff */
[----:B0-----:R-:W-:Y:S02]  /*69030*/  PRMT R7, R8, 0x3340, R10 ;  /* 0x0000334008077816 */ /* 0x001fe4000000000a */
        /* <DEDUP_REMOVED lines=37> */
[----:B------:R-:W-:-:S04]  /*69290*/  ULDC UR6, c[0x0][0x248] ;  /* 0x0000920000067ab9 */ /* 0x000fc80000000800 */
[----:B------:R0:W-:Y:S01]  /*692a0*/  STL [R1+0x8e4], R0 ;  /* 0x0008e40001007387 */ /* 0x0001e20000100800 */
[----:B---3--:R-:W-:Y:S02]  /*692b0*/  LOP3.LUT R6, R23, 0xffff, RZ, 0xc0, !PT ;  /* 0x0000ffff17067812 */ /* 0x008fe400078ec0ff */
[----:B------:R-:W-:Y:S02]  /*692c0*/  LOP3.LUT R7, R17, 0xffff, RZ, 0xc0, !PT ;  /* 0x0000ffff11077812 */ /* 0x000fe400078ec0ff */
[----:B------:R-:W-:Y:S02]  /*692d0*/  PRMT R9, R6, 0x3340, R26 ;  /* 0x0000334006097816 */ /* 0x000fe4000000001a */
[----:B------:R-:W-:Y:S02]  /*692e0*/  SHF.R.U32.HI R8, RZ, 0x8, R6 ;  /* 0x00000008ff087819 */ /* 0x000fe40000011606 */
[----:B------:R-:W-:Y:S02]  /*692f0*/  SHF.R.U32.HI R26, RZ, 0x8, R26 ;  /* 0x00000008ff1a7819 */ /* 0x000fe4000001161a */
[----:B------:R-:W-:-:S02]  /*69300*/  SHF.R.U32.HI R6, RZ, 0x8, R7 ;  /* 0x00000008ff067819 */ /* 0x000fc40000011607 */
[----:B------:R-:W-:Y:S02]  /*69310*/  PRMT R7, R7, 0x3340, R25 ;  /* 0x0000334007077816 */ /* 0x000fe40000000019 */
[----:B------:R-:W-:Y:S02]  /*69320*/  LOP3.LUT R8, R8, 0xffff, RZ, 0xc0, !PT ;  /* 0x0000ffff08087812 */ /* 0x000fe400078ec0ff */
[----:B------:R-:W-:Y:S01]  /*69330*/  LOP3.LUT R26, R26, 0xffff, RZ, 0xc0, !PT ;  /* 0x0000ffff1a1a7812 */ /* 0x000fe200078ec0ff */
[----:B------:R-:W-:Y:S04]  /*69340*/  STL [R1+0x13f4], R9 ;  /* 0x0013f40901007387 */ /* 0x000fe80000100800 */
[----:B------:R1:W-:Y:S01]  /*69350*/  STL [R1+0x13f0], R7 ;  /* 0x0013f00701007387 */ /* 0x0003e20000100800 */
[----:B0-----:R-:W-:-:S03]  /*69360*/  VIADD R0, R0, UR6 ;  /* 0x0000000600007c36 */ /* 0x001fc60008000000 */
[----:B------:R-:W3:Y:S04]  /*69370*/  LDL.LU R27, [R1+0xf60] ;  /* 0x000f6000011b7983 */ /* 0x000ee80000300800 */
[----:B------:R-:W3:Y:S01]  /*69380*/  LDL.LU R16, [R1+0x124] ;  /* 0x0001240001107983 */ /* 0x000ee20000300800 */
[----:B------:R-:W-:Y:S02]  /*69390*/  SHF.R.U32.HI R25, RZ, 0x8, R25 ;  /* 0x00000008ff197819 */ /* 0x000fe40000011619 */
[----:B------:R-:W-:Y:S01]  /*693a0*/  LOP3.LUT R6, R6, 0xffff, RZ, 0xc0, !PT ;  /* 0x0000ffff06067812 */ /* 0x000fe200078ec0ff */
[----:B------:R-:W-:Y:S01]  /*693b0*/  ULDC UR6, c[0x0][0x248] ;  /* 0x0000920000067ab9 */ /* 0x000fe20000000800 */
[----:B-1----:R-:W-:Y:S02]  /*693c0*/  PRMT R7, R8, 0x3340, R26 ;  /* 0x0000334008077816 */ /* 0x002fe4000000001a */
[----:B------:R-:W-:-:S03]  /*693d0*/  LOP3.LUT R25, R25, 0xffff, RZ, 0xc0, !PT ;  /* 0x0000ffff19197812 */ /* 0x000fc600078ec0ff */
        /* <DEDUP_REMOVED lines=33> */
[----:B------:R-:W-:Y:S01]  /*695f0*/  PRMT R6, R9, 0x3340, R6 ;  /* 0x0000334009067816 */ /* 0x000fe20000000006 */
[----:B0-----:R-:W-:Y:S01]  /*69600*/  VIADD R0, R0, UR6 ;  /* 0x0000000600007c36 */ /* 0x001fe20008000000 */
[----:B------:R-:W-:-:S03]  /*69610*/  ULDC UR6, c[0x0][0x248] ;  /* 0x0000920000067ab9 */ /* 0x000fc60000000800 */
[----:B------:R0:W-:Y:S01]  /*69620*/  STL [R1+0x10e0], R6 ;  /* 0x0010e00601007387 */ /* 0x0001e20000100800 */
[----:B---3--:R-:W-:Y:S02]  /*69630*/  LOP3.LUT R9, R27, 0xffff, RZ, 0xc0, !PT ;  /* 0x0000ffff1b097812 */ /* 0x008fe400078ec0ff */
[----:B------:R-:W-:Y:S02]  /*69640*/  LOP3.LUT R10, R16, 0xffff, RZ, 0xc0, !PT ;  /* 0x0000ffff100a7812 */ /* 0x000fe400078ec0ff */
[----:B------:R-:W-:Y:S02]  /*69650*/  SHF.R.U32.HI R8, RZ, 0x8, R9 ;  /* 0x00000008ff087819 */ /* 0x000fe40000011609 */
[--C-:B------:R-:W-:Y:S02]  /*69660*/  PRMT R11, R9, 0x3340, R10.reuse ;  /* 0x00003340090b7816 */ /* 0x100fe4000000000a */
[----:B------:R-:W-:Y:S01]  /*69670*/  SHF.R.U32.HI R10, RZ, 0x8, R10 ;  /* 0x00000008ff0a7819 */ /* 0x000fe2000001160a */
[----:B------:R1:W-:Y:S01]  /*69680*/  STL [R1+0x8b8], R0 ;  /* 0x0008b80001007387 */ /* 0x0003e20000100800 */
[----:B------:R-:W-:-:S02]  /*69690*/  LOP3.LUT R8, R8, 0xffff, RZ, 0xc0, !PT ;  /* 0x0000ffff08087812 */ /* 0x000fc400078ec0ff */
[----:B------:R-:W-:Y:S02]  /*696a0*/  LOP3.LUT R7, R23, 0xffff, RZ, 0xc0, !PT ;  /* 0x0000ffff17077812 */ /* 0x000fe400078ec0ff */
[----:B0-----:R-:W-:Y:S02]  /*696b0*/  LOP3.LUT R6, R17, 0xffff, RZ, 0xc0, !PT ;  /* 0x0000ffff11067812 */ /* 0x001fe400078ec0ff */
[----:B------:R-:W-:Y:S02]  /*696c0*/  SHF.R.U32.HI R9, RZ, 0x8, R7 ;  /* 0x00000008ff097819 */ /* 0x000fe40000011607 */
[--C-:B------:R-:W-:Y:S02]  /*696d0*/  PRMT R7, R7, 0x3340, R6.reuse ;  /* 0x0000334007077816 */ /* 0x100fe40000000006 */
[----:B------:R-:W-:Y:S01]  /*696e0*/  LOP3.LUT R10, R10, 0xffff, RZ, 0xc0, !PT ;  /* 0x0000ffff0a0a7812 */ /* 0x000fe200078ec0ff */
[----:B------:R-:W-:Y:S01]  /*696f0*/  STL [R1+0x13e0], R11 ;  /* 0x0013e00b01007387 */ /* 0x000fe20000100800 */
[----:B------:R-:W-:-:S03]  /*69700*/  SHF.R.U32.HI R6, RZ, 0x8, R6 ;  /* 0x00000008ff067819 */ /* 0x000fc60000011606 */
[----:B------:R0:W-:Y:S01]  /*69710*/  STL [R1+0x13d4], R7 ;  /* 0x0013d40701007387 */ /* 0x0001e20000100800 */
[----:B-1----:R-:W-:Y:S01]  /*69720*/  VIADD R0, R0, UR6 ;  /* 0x0000000600007c36 */ /* 0x002fe20008000000 */
[----:B------:R-:W-:Y:S02]  /*69730*/  LOP3.LUT R9, R9, 0xffff, RZ, 0xc0, !PT ;  /* 0x0000ffff09097812 */ /* 0x000fe400078ec0ff */
[----:B------:R-:W-:Y:S01]  /*69740*/  LOP3.LUT R6, R6, 0xffff, RZ, 0xc0, !PT ;  /* 0x0000ffff06067812 */ /* 0x000fe200078ec0ff */
[----:B------:R-:W3:Y:S04]  /*69750*/  LDL.LU R27, [R1+0x1220] ;  /* 0x00122000011b7983 */ /* 0x000ee80000300800 */
[----:B------:R-:W3:Y:S01]  /*69760*/  LDL.LU R16, [R1+0x1e8] ;  /* 0x0001e80001107983 */ /* 0x000ee20000300800 */
[----:B------:R-:W-:Y:S01]  /*69770*/  ULDC UR6, c[0x0][0x248] ;  /* 0x0000920000067ab9 */ /* 0x000fe20000000800 */
[----:B0-----:R-:W-:-:S02]  /*69780*/  PRMT R7, R8, 0x3340, R10 ;  /* 0x0000334008077816 */ /* 0x001fc4000000000a */
        /* <DEDUP_REMOVED lines=9> */
[----:B------:R0:W-:Y:S04]  /*69820*/  STL [R1+0x888], R0 ;  /* 0x0008880001007387 */ /* 0x0001e80000100800 */
[----:B------:R-:W3:Y:S01]  /*69830*/  LDL.LU R3, [R1+0x2048] ;  /* 0x0020480001037983 */ /* 0x000ee20000300800 */
[----:B0-----:R-:W-:Y:S01]  /*69840*/  VIADD R0, R0, UR6 ;  /* 0x0000000600007c36 */ /* 0x001fe20008000000 */
[----:B------:R-:W-:Y:S01]  /*69850*/  ULDC UR6, c[0x0][0x248] ;  /* 0x0000920000067ab9 */ /* 0x000fe20000000800 */
[----:B--2---:R-:W-:Y:S02]  /*69860*/  LOP3.LUT R8, R15, 0xffff, RZ, 0xc0, !PT ;  /* 0x0000ffff0f087812 */ /* 0x004fe400078ec0ff */
[----:B----4-:R-:W-:Y:S02]  /*69870*/  LOP3.LUT R6, R24, 0xffff, RZ, 0xc0, !PT ;  /* 0x0000ffff18067812 */ /* 0x010fe400078ec0ff */
[----:B------:R-:W-:-:S02]  /*69880*/  SHF.R.U32.HI R10, RZ, 0x8, R8 ;  /* 0x00000008ff0a7819 */ /* 0x000fc40000011608 */
[--C-:B------:R-:W-:Y:S02]  /*69890*/  PRMT R11, R8, 0x3340, R6.reuse ;  /* 0x00003340080b7816 */ /* 0x100fe40000000006 */
        /* <DEDUP_REMOVED lines=36> */
[----:B------:R-:W-:Y:S04]  /*69ae0*/  STL [R1+0x13b8], R11 ;  /* 0x0013b80b01007387 */ /* 0x000fe80000100800 */
[----:B------:R0:W-:Y:S04]  /*69af0*/  STL [R1+0x13b4], R7 ;  /* 0x0013b40701007387 */ /* 0x0001e80000100800 */
[----:B------:R-:W3:Y:S01]  /*69b00*/  LDL.LU R27, [R1+0x42c] ;  /* 0x00042c00011b7983 */ /* 0x000ee20000300800 */
[----:B------:R-:W-:-:S03]  /*69b10*/  SHF.R.U32.HI R6, RZ, 0x8, R6 ;  /* 0x00000008ff067819 */ /* 0x000fc60000011606 */
[----:B------:R-:W3:Y:S04]  /*69b20*/  LDL.LU R16, [R1+0xec] ;  /* 0x0000ec0001107983 */ /* 0x000ee80000300800 */
[----:B------:R1:W-:Y:S04]  /*69b30*/  STL [R1+0x814], R0 ;  /* 0x0008140001007387 */ /* 0x0003e80000100800 */
[----:B------:R-:W3:Y:S01]  /*69b40*/  LDL.LU R23, [R1+0x428] ;  /* 0x0004280001177983 */ /* 0x000ee20000300800 */
[----:B0-----:R-:W-:Y:S02]  /*69b50*/  PRMT R7, R8, 0x3340, R10 ;  /* 0x0000334008077816 */ /* 0x001fe4000000000a */
[----:B------:R-:W-:-:S02]  /*69b60*/  LOP3.LUT R9, R9, 0xffff, RZ, 0xc0, !PT ;  /* 0x0000ffff09097812 */ /* 0x000fc400078ec0ff */
[----:B------:R-:W-:Y:S01]  /*69b70*/  LOP3.LUT R6, R6, 0xffff, RZ, 0xc0, !PT ;  /* 0x0000ffff06067812 */ /* 0x000fe200078ec0ff */
        /* <DEDUP_REMOVED lines=54> */
[----:B------:R-:W-:Y:S01]  /*69ee0*/  PRMT R6, R9, 0x3340, R6 ;  /* 0x0000334009067816 */ /* 0x000fe20000000006 */
[----:B------:R-:W-:Y:S01]  /*69ef0*/  ULDC UR6, c[0x0][0x248] ;  /* 0x0000920000067ab9 */ /* 0x000fe20000000800 */
[----:B-1----:R-:W-:-:S05]  /*69f00*/  PRMT R7, R8, 0x3340, R10 ;  /* 0x0000334008077816 */ /* 0x002fca000000000a */
[----:B------:R0:W-:Y:S04]  /*69f10*/  STL [R1+0x1068], R7 ;  /* 0x0010680701007387 */ /* 0x0001e80000100800 */
[----:B------:R1:W-:Y:S04]  /*69f20*/  STL [R1+0x7d8], R0 ;  /* 0x0007d80001007387 */ /* 0x0003e80000100800 */
[----:B------:R-:W3:Y:S04]  /*69f30*/  LDL.LU R23, [R1+0x1224] ;  /* 0x0012240001177983 */ /* 0x000ee80000300800 */
[----:B------:R-:W3:Y:S04]  /*69f40*/  LDL.LU R17, [R1+0x22c] ;  /* 0x00022c0001117983 */ /* 0x000ee80000300800 */
[----:B------:R-:W-:Y:S01]  /*69f50*/  STL [R1+0x105c], R6 ;  /* 0x00105c0601007387 */ /* 0x000fe20000100800 */
[----:B0-----:R-:W-:-:S02]  /*69f60*/  LOP3.LUT R7, R3, 0xffff, RZ, 0xc0, !PT ;  /* 0x0000ffff03077812 */ /* 0x001fc400078ec0ff */
[----:B------:R-:W-:Y:S01]  /*69f70*/  LOP3.LUT R9, R5, 0xffff, RZ, 0xc0, !PT ;  /* 0x0000ffff05097812 */ /* 0x000fe200078ec0ff */
[----:B-1----:R-:W-:Y:S01]  /*69f80*/  VIADD R0, R0, UR6 ;  /* 0x0000000600007c36 */ /* 0x002fe20008000000 */
[----:B------:R-:W3:Y:S01]  /*69f90*/  LDL.LU R3, [R1+0x2044] ;  /* 0x0020440001037983 */ /* 0x000ee20000300800 */
[----:B------:R-:W-:-:S03]  /*69fa0*/  ULDC UR6, c[0x0][0x248] ;  /* 0x0000920000067ab9 */ /* 0x000fc60000000800 */
[----:B------:R0:W-:Y:S04]  /*69fb0*/  STL [R1+0x82c], R0 ;  /* 0x00082c0001007387 */ /* 0x0001e80000100800 */
[----:B------:R-:W3:Y:S01]  /*69fc0*/  LDL.LU R5, [R1+0x2040] ;  /* 0x0020400001057983 */ /* 0x000ee20000300800 */
[----:B0-----:R-:W-:Y:S01]  /*69fd0*/  VIADD R0, R0, UR6 ;  /* 0x0000000600007c36 */ /* 0x001fe20008000000 */
[----:B------:R-:W-:Y:S01]  /*69fe0*/  ULDC UR6, c[0x0][0x248] ;  /* 0x0000920000067ab9 */ /* 0x000fe20000000800 */
[----:B--2---:R-:W-:Y:S02]  /*69ff0*/  LOP3.LUT R6, R24, 0xffff, RZ, 0xc0, !PT ;  /* 0x0000ffff18067812 */ /* 0x004fe400078ec0ff */
[----:B----4-:R-:W-:Y:S02]  /*6a000*/  LOP3.LUT R8, R18, 0xffff, RZ, 0xc0, !PT ;  /* 0x0000ffff12087812 */ /* 0x010fe400078ec0ff */
[----:B------:R-:W-:-:S02]  /*6a010*/  PRMT R11, R6, 0x3340, R7 ;  /* 0x00003340060b7816 */ /* 0x000fc40000000007 */
[----:B------:R-:W-:Y:S02]  /*6a020*/  SHF.R.U32.HI R10, RZ, 0x8, R6 ;  /* 0x00000008ff0a7819 */ /* 0x000fe40000011606 */
[----:B------:R-:W-:Y:S02]  /*6a030*/  SHF.R.U32.HI R7, RZ, 0x8, R7 ;  /* 0x00000008ff077819 */ /* 0x000fe40000011607 */
[----:B------:R-:W-:Y:S02]  /*6a040*/  SHF.R.U32.HI R6, RZ, 0x8, R8 ;  /* 0x00000008ff067819 */ /* 0x000fe40000011608 */
[----:B------:R-:W-:Y:S02]  /*6a050*/  PRMT R8, R8, 0x3340, R9 ;  /* 0x0000334008087816 */ /* 0x000fe40000000009 */
[----:B------:R-:W-:Y:S02]  /*6a060*/  LOP3.LUT R10, R10, 0xffff, RZ, 0xc0, !PT ;  /* 0x0000ffff0a0a7812 */ /* 0x000fe400078ec0ff */
[----:B------:R-:W-:Y:S01]  /*6a070*/  LOP3.LUT R7, R7, 0xffff, RZ, 0xc0, !PT ;  /* 0x0000ffff07077812 */ /* 0x000fe200078ec0ff */
[----:B------:R-:W-:Y:S04]  /*6a080*/  STL [R1+0x1380], R11 ;  /* 0x0013800b01007387 */ /* 0x000fe80000100800 */
[----:B------:R-:W-:Y:S04]  /*6a090*/  STL [R1+0x137c], R8 ;  /* 0x00137c0801007387 */ /* 0x000fe80000100800 */
[----:B------:R-:W2:Y:S01]  /*6a0a0*/  LDL.LU R15, [R1+0xf80] ;  /* 0x000f8000010f7983 */ /* 0x000ea20000300800 */
[----:B------:R-:W-:-:S03]  /*6a0b0*/  PRMT R7, R10, 0x3340, R7 ;  /* 0x000033400a077816 */ /* 0x000fc60000000007 */
[----:B------:R-:W4:Y:S04]  /*6a0c0*/  LDL.LU R27, [R1+0x178] ;  /* 0x00017800011b7983 */ /* 0x000f280000300800 */
        /* <DEDUP_REMOVED lines=67> */
[----:B------:R-:W-:Y:S01]  /*6a500*/  STL [R1+0x1018], R6 ;  /* 0x0010180601007387 */ /* 0x000fe20000100800 */
[----:B------:R-:W-:Y:S01]  /*6a510*/  LOP3.LUT R9, R5, 0xffff, RZ, 0xc0, !PT ;  /* 0x0000ffff05097812 */ /* 0x000fe200078ec0ff */
[----:B0-----:R-:W-:Y:S01]  /*6a520*/  VIADD R0, R0, UR6 ;  /* 0x0000000600007c36 */ /* 0x001fe20008000000 */
[----:B------:R-:W-:-:S04]  /*6a530*/  ULDC UR6, c[0x0][0x248] ;  /* 0x0000920000067ab9 */ /* 0x000fc80000000800 */
[----:B------:R0:W-:Y:S04]  /*6a540*/  STL [R1+0x7d4], R0 ;  /* 0x0007d40001007387 */ /* 0x0001e80000100800 */
[----:B------:R-:W4:Y:S01]  /*6a550*/  LDL.LU R5, [R1+0x203c] ;  /* 0x00203c0001057983 */ /* 0x000f220000300800 */
[----:B0-----:R-:W-:Y:S01]  /*6a560*/  VIADD R0, R0, UR6 ;  /* 0x0000000600007c36 */ /* 0x001fe20008000000 */
[----:B------:R-:W-:Y:S01]  /*6a570*/  ULDC UR6, c[0x0][0x248] ;  /* 0x0000920000067ab9 */ /* 0x000fe20000000800 */
[----:B---3--:R-:W-:Y:S02]  /*6a580*/  LOP3.LUT R8, R16, 0xffff, RZ, 0xc0, !PT ;  /* 0x0000ffff10087812 */ /* 0x008fe400078ec0ff */
[----:B------:R-:W-:Y:S02]  /*6a590*/  LOP3.LUT R6, R23, 0xffff, RZ, 0xc0, !PT ;  /* 0x0000ffff17067812 */ /* 0x000fe400078ec0ff */
        /* <DEDUP_REMOVED lines=9> */
[----:B------:R-:W-:Y:S01]  /*6a630*/  STL [R1+0x1218], R11 ;  /* 0x0012180b01007387 */ /* 0x000fe20000100800 */
[----:B------:R-:W-:-:S03]  /*6a640*/  SHF.R.U32.HI R9, RZ, 0x8, R9 ;  /* 0x00000008ff097819 */ /* 0x000fc60000011609 */
        /* <DEDUP_REMOVED lines=50> */
[--C-:B------:R-:W-:Y:S02]  /*6a970*/  PRMT R11, R9, 0x3340, R10.reuse ;  /* 0x00003340090b7816 */ /* 0x100fe4000000000a */
[----:B------:R-:W-:Y:S02]  /*6a980*/  SHF.R.U32.HI R8, RZ, 0x8, R9 ;  /* 0x00000008ff087819 */ /* 0x000fe40000011609 */
[----:B------:R-:W-:Y:S02]  /*6a990*/  SHF.R.U32.HI R10, RZ, 0x8, R10 ;  /* 0x00000008ff0a7819 */ /* 0x000fe4000001160a */
        /* <DEDUP_REMOVED lines=8> */
[----:B------:R-:W3:Y:S01]  /*6aa20*/  LDL.LU R23, [R1+0x58] ;  /* 0x0000580001177983 */ /* 0x000ee20000300800 */
[----:B------:R-:W-:Y:S02]  /*6aa30*/  LOP3.LUT R9, R9, 0xffff, RZ, 0xc0, !PT ;  /* 0x0000ffff09097812 */ /* 0x000fe400078ec0ff */
[----:B0-----:R-:W-:Y:S02]  /*6aa40*/  PRMT R7, R8, 0x3340, R10 ;  /* 0x0000334008077816 */ /* 0x001fe4000000000a */
[----:B------:R-:W-:-:S03]  /*6aa50*/  LOP3.LUT R6, R6, 0xffff, RZ, 0xc0, !PT ;  /* 0x0000ffff06067812 */ /* 0x000fc600078ec0ff */
[----:B------:R-:W-:Y:S04]  /*6aa60*/  STL [R1+0xfc8], R7 ;  /* 0x000fc80701007387 */ /* 0x000fe80000100800 */
[----:B------:R0:W-:Y:S04]  /*6aa70*/  STL [R1+0x734], R0 ;  /* 0x0007340001007387 */ /* 0x0001e80000100800 */
        /* <DEDUP_REMOVED lines=49> */
[----:B------:R-:W-:Y:S02]  /*6ad90*/  PRMT R8, R8, 0x3340, R9 ;  /* 0x0000334008087816 */ /* 0x000fe40000000009 */
[----:B------:R-:W-:Y:S01]  /*6ada0*/  PRMT R7, R10, 0x3340, R7 ;  /* 0x000033400a077816 */ /* 0x000fe20000000007 */
[----:B------:R-:W-:Y:S04]  /*6adb0*/  STL [R1+0x11c8], R11 ;  /* 0x0011c80b01007387 */ /* 0x000fe80000100800 */
[----:B------:R-:W-:Y:S04]  /*6adc0*/  STL [R1+0x11c4], R8 ;  /* 0x0011c40801007387 */ /* 0x000fe80000100800 */
[----:B------:R-:W3:Y:S04]  /*6add0*/  LDL.LU R14, [R1+0xfa0] ;  /* 0x000fa000010e7983 */ /* 0x000ee80000300800 */
[----:B------:R-:W3:Y:S01]  /*6ade0*/  LDL.LU R16, [R1+0x210] ;  /* 0x0002100001107983 */ /* 0x000ee20000300800 */
[----:B------:R-:W-:-:S03]  /*6adf0*/  SHF.R.U32.HI R9, RZ, 0x8, R9 ;  /* 0x00000008ff097819 */ /* 0x000fc60000011609 */
[----:B------:R-:W-:Y:S04]  /*6ae00*/  STL [R1+0xf90], R7 ;  /* 0x000f900701007387 */ /* 0x000fe80000100800 */
[----:B------:R0:W-:Y:S04]  /*6ae10*/  STL [R1+0x6ac], R0 ;  /* 0x0006ac0001007387 */ /* 0x0001e80000100800 */
[----:B------:R-:W3:Y:S04]  /*6ae20*/  LDL.LU R23, [R1+0xdd0] ;  /* 0x000dd00001177983 */ /* 0x000ee80000300800 */
[----:B------:R-:W3:Y:S01]  /*6ae30*/  LDL.LU R17, [R1+0x158] ;  /* 0x0001580001117983 */ /* 0x000ee20000300800 */
[----:B------:R-:W-:-:S02]  /*6ae40*/  LOP3.LUT R6, R6, 0xffff, RZ, 0xc0, !PT ;  /* 0x0000ffff06067812 */ /* 0x000fc400078ec0ff */
        /* <DEDUP_REMOVED lines=8> */
[----:B--2---:R-:W-:Y:S02]  /*6aed0*/  LOP3.LUT R9, R15, 0xffff, RZ, 0xc0, !PT ;  /* 0x0000ffff0f097812 */ /* 0x004fe400078ec0ff */
[----:B----4-:R-:W-:-:S02]  /*6aee0*/  LOP3.LUT R10, R27, 0xffff, RZ, 0xc0, !PT ;  /* 0x0000ffff1b0a7812 */ /* 0x010fc400078ec0ff */
[----:B------:R-:W-:Y:S02]  /*6aef0*/  SHF.R.U32.HI R8, RZ, 0x8, R9 ;  /* 0x00000008ff087819 */ /* 0x000fe40000011609 */
[--C-:B------:R-:W-:Y:S02]  /*6af00*/  PRMT R11, R9, 0x3340, R10.reuse ;  /* 0x00003340090b7816 */ /* 0x100fe4000000000a */
[----:B------:R-:W-:Y:S02]  /*6af10*/  SHF.R.U32.HI R10, RZ, 0x8, R10 ;  /* 0x00000008ff0a7819 */ /* 0x000fe4000001160a */
[----:B------:R-:W-:Y:S02]  /*6af20*/  LOP3.LUT R8, R8, 0xffff, RZ, 0xc0, !PT ;  /* 0x0000ffff08087812 */ /* 0x000fe400078ec0ff */
[----:B------:R-:W-:Y:S02]  /*6af30*/  LOP3.LUT R7, R24, 0xffff, RZ, 0xc0, !PT ;  /* 0x0000ffff18077812 */ /* 0x000fe400078ec0ff */
[----:B------:R-:W-:-:S02]  /*6af40*/  LOP3.LUT R6, R18, 0xffff, RZ, 0xc0, !PT ;  /* 0x0000ffff12067812 */ /* 0x000fc400078ec0ff */
[----:B------:R-:W-:Y:S02]  /*6af50*/  SHF.R.U32.HI R9, RZ, 0x8, R7 ;  /* 0x00000008ff097819 */ /* 0x000fe40000011607 */
[----:B------:R-:W-:Y:S02]  /*6af60*/  PRMT R7, R7, 0x3340, R6 ;  /* 0x0000334007077816 */ /* 0x000fe40000000006 */
        /* <DEDUP_REMOVED lines=31> */
[----:B------:R-:W-:Y:S01]  /*6b160*/  STL [R1+0x11a4], R11 ;  /* 0x0011a40b01007387 */ /* 0x000fe20000100800 */
[----:B------:R-:W-:-:S03]  /*6b170*/  SHF.R.U32.HI R6, RZ, 0x8, R6 ;  /* 0x00000008ff067819 */ /* 0x000fc60000011606 */
[----:B------:R0:W-:Y:S01]  /*6b180*/  STL [R1+0x119c], R7 ;  /* 0x00119c0701007387 */ /* 0x0001e20000100800 */
[----:B------:R-:W-:-:S03]  /*6b190*/  LOP3.LUT R9, R9, 0xffff, RZ, 0xc0, !PT ;  /* 0x0000ffff09097812 */ /* 0x000fc600078ec0ff */
[----:B------:R-:W3:Y:S01]  /*6b1a0*/  LDL.LU R14, [R1+0x1244] ;  /* 0x00124400010e7983 */ /* 0x000ee20000300800 */
[----:B------:R-:W-:-:S03]  /*6b1b0*/  LOP3.LUT R6, R6, 0xffff, RZ, 0xc0, !PT ;  /* 0x0000ffff06067812 */ /* 0x000fc600078ec0ff */
[----:B------:R-:W3:Y:S01]  /*6b1c0*/  LDL.LU R16, [R1+0x34c] ;  /* 0x00034c0001107983 */ /* 0x000ee20000300800 */
[----:B0-----:R-:W-:Y:S02]  /*6b1d0*/  PRMT R7, R8, 0x3340, R10 ;  /* 0x0000334008077816 */ /* 0x001fe4000000000a */
[----:B------:R-:W-:-:S03]  /*6b1e0*/  PRMT R6, R9, 0x3340, R6 ;  /* 0x0000334009067816 */ /* 0x000fc60000000006 */
[----:B------:R-:W-:Y:S04]  /*6b1f0*/  STL [R1+0xf80], R7 ;  /* 0x000f800701007387 */ /* 0x000fe80000100800 */
[----:B------:R0:W-:Y:S04]  /*6b200*/  STL [R1+0x6a4], R0 ;  /* 0x0006a40001007387 */ /* 0x0001e80000100800 */
[----:B------:R-:W3:Y:S04]  /*6b210*/  LDL.LU R23, [R1+0x1240] ;  /* 0x0012400001177983 */ /* 0x000ee80000300800 */
        /* <DEDUP_REMOVED lines=15> */
[----:B------:R-:W-:Y:S02]  /*6b310*/  LOP3.LUT R9, R18, 0xffff, RZ, 0xc0, !PT ;  /* 0x0000ffff12097812 */ /* 0x000fe400078ec0ff */
[----:B------:R-:W-:-:S02]  /*6b320*/  SHF.R.U32.HI R8, RZ, 0x8, R7 ;  /* 0x00000008ff087819 */ /* 0x000fc40000011607 */
        /* <DEDUP_REMOVED lines=27> */
[----:B------:R-:W-:-:S02]  /*6b4e0*/  LOP3.LUT R6, R17, 0xffff, RZ, 0xc0, !PT ;  /* 0x0000ffff11067812 */ /* 0x000fc400078ec0ff */
[----:B------:R-:W-:Y:S02]  /*6b4f0*/  SHF.R.U32.HI R9, RZ, 0x8, R7 ;  /* 0x00000008ff097819 */ /* 0x000fe40000011607 */
[--C-:B------:R-:W-:Y:S02]  /*6b500*/  PRMT R7, R7, 0x3340, R6.reuse ;  /* 0x0000334007077816 */ /* 0x100fe40000000006 */
[----:B------:R-:W-:Y:S01]  /*6b510*/  LOP3.LUT R10, R10, 0xffff, RZ, 0xc0, !PT ;  /* 0x0000ffff0a0a7812 */ /* 0x000fe200078ec0ff */
[----:B------:R-:W-:Y:S04]  /*6b520*/  STL [R1+0x1178], R11 ;  /* 0x0011780b01007387 */ /* 0x000fe80000100800 */
[----:B------:R0:W-:Y:S01]  /*6b530*/  STL [R1+0x1170], R7 ;  /* 0x0011700701007387 */ /* 0x0001e20000100800 */
[----:B------:R-:W-:-:S03]  /*6b540*/  SHF.R.U32.HI R6, RZ, 0x8, R6 ;  /* 0x00000008ff067819 */ /* 0x000fc60000011606 */
[----:B------:R-:W3:Y:S04]  /*6b550*/  LDL.LU R14, [R1+0xde4] ;  /* 0x000de400010e7983 */ /* 0x000ee80000300800 */
[----:B------:R-:W3:Y:S01]  /*6b560*/  LDL.LU R16, [R1+0x194] ;  /* 0x0001940001107983 */ /* 0x000ee20000300800 */
[----:B------:R-:W-:Y:S02]  /*6b570*/  LOP3.LUT R9, R9, 0xffff, RZ, 0xc0, !PT ;  /* 0x0000ffff09097812 */ /* 0x000fe400078ec0ff */
[----:B0-----:R-:W-:Y:S02]  /*6b580*/  PRMT R7, R8, 0x3340, R10 ;  /* 0x0000334008077816 */ /* 0x001fe4000000000a */
        /* <DEDUP_REMOVED lines=14> */
[----:B------:R-:W-:Y:S02]  /*6b670*/  LOP3.LUT R7, R24, 0xffff, RZ, 0xc0, !PT ;  /* 0x0000ffff18077812 */ /* 0x000fe400078ec0ff */
[----:B------:R-:W-:-:S02]  /*6b680*/  LOP3.LUT R6, R18, 0xffff, RZ, 0xc0, !PT ;  /* 0x0000ffff12067812 */ /* 0x000fc400078ec0ff */
[--C-:B------:R-:W-:Y:S02]  /*6b690*/  PRMT R11, R9, 0x3340, R10.reuse ;  /* 0x00003340090b7816 */ /* 0x100fe4000000000a */
[----:B------:R-:W-:Y:S02]  /*6b6a0*/  SHF.R.U32.HI R8, RZ, 0x8, R9 ;  /* 0x00000008ff087819 */ /* 0x000fe40000011609 */
        /* <DEDUP_REMOVED lines=34> */
[----:B------:R-:W-:Y:S02]  /*6b8d0*/  SHF.R.U32.HI R6, RZ, 0x8, R6 ;  /* 0x00000008ff067819 */ /* 0x000fe40000011606 */
[----:B------:R-:W-:Y:S01]  /*6b8e0*/  LOP3.LUT R10, R10, 0xffff, RZ, 0xc0, !PT ;  /* 0x0000ffff0a0a7812 */ /* 0x000fe200078ec0ff */
[----:B------:R-:W-:Y:S04]  /*6b8f0*/  STL [R1+0x1154], R11 ;  /* 0x0011540b01007387 */ /* 0x000fe80000100800 */
[----:B------:R0:W-:Y:S01]  /*6b900*/  STL [R1+0x1148], R7 ;  /* 0x0011480701007387 */ /* 0x0001e20000100800 */
[----:B------:R-:W-:-:S02]  /*6b910*/  LOP3.LUT R9, R9, 0xffff, RZ, 0xc0, !PT ;  /* 0x0000ffff09097812 */ /* 0x000fc400078ec0ff */
[----:B------:R-:W-:Y:S01]  /*6b920*/  LOP3.LUT R6, R6, 0xffff, RZ, 0xc0, !PT ;  /* 0x0000ffff06067812 */ /* 0x000fe200078ec0ff */
[----:B------:R-:W3:Y:S04]  /*6b930*/  LDL.LU R14, [R1+0x124c] ;  /* 0x00124c00010e7983 */ /* 0x000ee80000300800 */
[----:B------:R-:W3:Y:S01]  /*6b940*/  LDL.LU R16, [R1+0x3c4] ;  /* 0x0003c40001107983 */ /* 0x000ee20000300800 */
[----:B------:R-:W-:Y:S02]  /*6b950*/  PRMT R6, R9, 0x3340, R6 ;  /* 0x0000334009067816 */ /* 0x000fe40000000006 */
[----:B0-----:R-:W-:-:S05]  /*6b960*/  PRMT R7, R8, 0x3340, R10 ;  /* 0x0000334008077816 */ /* 0x001fca000000000a */
        /* <DEDUP_REMOVED lines=20> */
[----:B------:R-:W-:Y:S02]  /*6bab0*/  PRMT R8, R8, 0x3340, R9 ;  /* 0x0000334008087816 */ /* 0x000fe40000000009 */
[----:B------:R-:W-:Y:S01]  /*6bac0*/  PRMT R7, R10, 0x3340, R7 ;  /* 0x000033400a077816 */ /* 0x000fe20000000007 */
[----:B------:R-:W-:Y:S04]  /*6bad0*/  STL [R1+0x1140], R11 ;  /* 0x0011400b01007387 */ /* 0x000fe80000100800 */
[----:B------:R-:W-:Y:S04]  /*6bae0*/  STL [R1+0x113c], R8 ;  /* 0x00113c0801007387 */ /* 0x000fe80000100800 */
[----:B------:R-:W2:Y:S04]  /*6baf0*/  LDL.LU R15, [R1+0xfc0] ;  /* 0x000fc000010f7983 */ /* 0x000ea80000300800 */
        /* <DEDUP_REMOVED lines=70> */
[----:B0-----:R-:W-:Y:S01]  /*6bf60*/  VIADD R0, R0, UR6 ;  /* 0x0000000600007c36 */ /* 0x001fe20008000000 */
[----:B------:R-:W-:-:S04]  /*6bf70*/  ULDC UR6, c[0x0][0x248] ;  /* 0x0000920000067ab9 */ /* 0x000fc80000000800 */
[----:B------:R0:W-:Y:S02]  /*6bf80*/  STL [R1+0x694], R0 ;  /* 0x0006940001007387 */ /* 0x0001e40000100800 */
[----:B0-----:R-:W-:Y:S01]  /*6bf90*/  VIADD R0, R0, UR6 ;  /* 0x0000000600007c36 */ /* 0x001fe20008000000 */
[----:B------:R-:W-:Y:S01]  /*6bfa0*/  ULDC UR6, c[0x0][0x248] ;  /* 0x0000920000067ab9 */ /* 0x000fe20000000800 */
[----:B---3--:R-:W-:Y:S02]  /*6bfb0*/  LOP3.LUT R8, R14, 0xffff, RZ, 0xc0, !PT ;  /* 0x0000ffff0e087812 */ /* 0x008fe400078ec0ff */
[----:B------:R-:W-:Y:S02]  /*6bfc0*/  LOP3.LUT R6, R16, 0xffff, RZ, 0xc0, !PT ;  /* 0x0000ffff10067812 */ /* 0x000fe400078ec0ff */
        /* <DEDUP_REMOVED lines=792> */
[----:B------:R-:W3:Y:S01]  /*6f150*/  LDL.LU R14, [R1+0xe74] ;  /* 0x000e7400010e7983 */ /* 0x000ee20000300800 */
[----:B------:R-:W-:Y:S02]  /*6f160*/  LOP3.LUT R9, R9, 0xffff, RZ, 0xc0, !PT ;  /* 0x0000ffff09097812 */ /* 0x000fe400078ec0ff */
[----:B------:R-:W-:Y:S01]  /*6f170*/  LOP3.LUT R6, R6, 0xffff, RZ, 0xc0, !PT ;  /* 0x0000ffff06067812 */ /* 0x000fe200078ec0ff */
        /* <DEDUP_REMOVED lines=59> */
[----:B------:R-:W3:Y:S01]  /*6f530*/  LDL.LU R16, [R1+0x8ec] ;  /* 0x0008ec0001107983 */ /* 0x000ee20000300800 */
[----:B------:R-:W-:Y:S02]  /*6f540*/  LOP3.LUT R8, R8, 0xffff, RZ, 0xc0, !PT ;  /* 0x0000ffff08087812 */ /* 0x000fe400078ec0ff */
[----:B------:R-:W-:Y:S01]  /*6f550*/  LOP3.LUT R9, R9, 0xffff, RZ, 0xc0, !PT ;  /* 0x0000ffff09097812 */ /* 0x000fe200078ec0ff */
[----:B------:R0:W-:Y:S04]  /*6f560*/  STL [R1+0xaf4], R6 ;  /* 0x000af40601007387 */ /* 0x0001e80000100800 */
[----:B------:R1:W-:Y:S04]  /*6f570*/  STL [R1+0x8c8], R0 ;  /* 0x0008c80001007387 */ /* 0x0003e80000100800 */
[----:B------:R-:W3:Y:S04]  /*6f580*/  LDL.LU R23, [R1+0x1050] ;  /* 0x0010500001177983 */ /* 0x000ee80000300800 */
[----:B------:R-:W3:Y:S01]  /*6f590*/  LDL.LU R17, [R1+0x8e8] ;  /* 0x0008e80001117983 */ /* 0x000ee20000300800 */
[----:B0-----:R-:W-:Y:S01]  /*6f5a0*/  PRMT R6, R8, 0x3340, R9 ;  /* 0x0000334008067816 */ /* 0x001fe20000000009 */
[----:B-1----:R-:W-:Y:S01]  /*6f5b0*/  VIADD R0, R0, UR6 ;  /* 0x0000000600007c36 */ /* 0x002fe20008000000 */
        /* <DEDUP_REMOVED lines=47> */
[----:B------:R0:W-:Y:S01]  /*6f8b0*/  STL [R1+0xe08], R7 ;  /* 0x000e080701007387 */ /* 0x0001e20000100800 */
[----:B------:R-:W-:-:S03]  /*6f8c0*/  SHF.R.U32.HI R6, RZ, 0x8, R6 ;  /* 0x00000008ff067819 */ /* 0x000fc60000011606 */
[----:B------:R-:W3:Y:S04]  /*6f8d0*/  LDL.LU R14, [R1+0xcb0] ;  /* 0x000cb000010e7983 */ /* 0x000ee80000300800 */
[----:B------:R-:W3:Y:S01]  /*6f8e0*/  LDL.LU R16, [R1+0x4b4] ;  /* 0x0004b40001107983 */ /* 0x000ee20000300800 */
[----:B------:R-:W-:Y:S02]  /*6f8f0*/  LOP3.LUT R9, R9, 0xffff, RZ, 0xc0, !PT ;  /* 0x0000ffff09097812 */ /* 0x000fe400078ec0ff */
[----:B------:R-:W-:Y:S02]  /*6f900*/  LOP3.LUT R6, R6, 0xffff, RZ, 0xc0, !PT ;  /* 0x0000ffff06067812 */ /* 0x000fe400078ec0ff */
        /* <DEDUP_REMOVED lines=233> */
[----:B------:R-:W-:Y:S01]  /*707a0*/  SHF.R.U32.HI R10, RZ, 0x8, R10 ;  /* 0x00000008ff0a7819 */ /* 0x000fe2000001160a */
[----:B------:R-:W-:Y:S04]  /*707b0*/  STL [R1+0xb7c], R11 ;  /* 0x000b7c0b01007387 */ /* 0x000fe80000100800 */
[----:B------:R-:W-:Y:S01]  /*707c0*/  STL [R1+0xb70], R9 ;  /* 0x000b700901007387 */ /* 0x000fe20000100800 */
[----:B------:R-:W-:Y:S02]  /*707d0*/  LOP3.LUT R6, R6, 0xffff, RZ, 0xc0, !PT ;  /* 0x0000ffff06067812 */ /* 0x000fe400078ec0ff */
[----:B------:R-:W-:-:S02]  /*707e0*/  LOP3.LUT R10, R10, 0xffff, RZ, 0xc0, !PT ;  /* 0x0000ffff0a0a7812 */ /* 0x000fc400078ec0ff */
[----:B------:R-:W-:Y:S01]  /*707f0*/  PRMT R7, R8, 0x3340, R7 ;  /* 0x0000334008077816 */ /* 0x000fe20000000007 */
[----:B------:R-:W3:Y:S04]  /*70800*/  LDL.LU R14, [R1+0x12cc] ;  /* 0x0012cc00010e7983 */ /* 0x000ee80000300800 */
[----:B------:R-:W3:Y:S01]  /*70810*/  LDL.LU R16, [R1+0xb00] ;  /* 0x000b000001107983 */ /* 0x000ee20000300800 */
        /* <DEDUP_REMOVED lines=45> */
[----:B------:R-:W-:Y:S02]  /*70af0*/  LOP3.LUT R9, R23, 0xffff, RZ, 0xc0, !PT ;  /* 0x0000ffff17097812 */ /* 0x000fe400078ec0ff */
[----:B------:R-:W-:Y:S02]  /*70b00*/  SHF.R.U32.HI R7, RZ, 0x8, R7 ;  /* 0x00000008ff077819 */ /* 0x000fe40000011607 */
[----:B------:R-:W-:Y:S02]  /*70b10*/  LOP3.LUT R10, R17, 0xffff, RZ, 0xc0, !PT ;  /* 0x0000ffff110a7812 */ /* 0x000fe400078ec0ff */
[----:B------:R-:W-:Y:S02]  /*70b20*/  LOP3.LUT R8, R8, 0xffff, RZ, 0xc0, !PT ;  /* 0x0000ffff08087812 */ /* 0x000fe400078ec0ff */
[----:B------:R-:W-:Y:S02]  /*70b30*/  SHF.R.U32.HI R6, RZ, 0x8, R9 ;  /* 0x00000008ff067819 */ /* 0x000fe40000011609 */
[----:B------:R-:W-:-:S02]  /*70b40*/  LOP3.LUT R7, R7, 0xffff, RZ, 0xc0, !PT ;  /* 0x0000ffff07077812 */ /* 0x000fc400078ec0ff */
[--C-:B------:R-:W-:Y:S02]  /*70b50*/  PRMT R9, R9, 0x3340, R10.reuse ;  /* 0x0000334009097816 */ /* 0x100fe4000000000a */
[----:B------:R-:W-:Y:S01]  /*70b60*/  SHF.R.U32.HI R10, RZ, 0x8, R10 ;  /* 0x00000008ff0a7819 */ /* 0x000fe2000001160a */
[----:B------:R-:W-:Y:S01]  /*70b70*/  STL [R1+0xb58], R11 ;  /* 0x000b580b01007387 */ /* 0x000fe20000100800 */
[----:B------:R-:W-:-:S03]  /*70b80*/  PRMT R7, R8, 0x3340, R7 ;  /* 0x0000334008077816 */ /* 0x000fc60000000007 */
[----:B------:R-:W-:Y:S01]  /*70b90*/  STL [R1+0xb54], R9 ;  /* 0x000b540901007387 */ /* 0x000fe20000100800 */
[----:B------:R-:W-:Y:S02]  /*70ba0*/  LOP3.LUT R6, R6, 0xffff, RZ, 0xc0, !PT ;  /* 0x0000ffff06067812 */ /* 0x000fe400078ec0ff */
[----:B------:R-:W-:Y:S01]  /*70bb0*/  LOP3.LUT R10, R10, 0xffff, RZ, 0xc0, !PT ;  /* 0x0000ffff0a0a7812 */ /* 0x000fe200078ec0ff */
[----:B------:R-:W3:Y:S04]  /*70bc0*/  LDL.LU R14, [R1+0xeb4] ;  /* 0x000eb400010e7983 */ /* 0x000ee80000300800 */
[----:B------:R-:W3:Y:S04]  /*70bd0*/  LDL.LU R16, [R1+0x81c] ;  /* 0x00081c0001107983 */ /* 0x000ee80000300800 */
[----:B------:R-:W-:Y:S04]  /*70be0*/  STL [R1+0x468], R7 ;  /* 0x0004680701007387 */ /* 0x000fe80000100800 */
[----:B------:R0:W-:Y:S01]  /*70bf0*/  STL [R1+0x9c4], R0 ;  /* 0x0009c40001007387 */ /* 0x0001e20000100800 */
[----:B------:R-:W-:-:S03]  /*70c00*/  PRMT R6, R6, 0x3340, R10 ;  /* 0x0000334006067816 */ /* 0x000fc6000000000a */
        /* <DEDUP_REMOVED lines=40> */
[----:B------:R-:W-:Y:S02]  /*70e90*/  LOP3.LUT R9, R23, 0xffff, RZ, 0xc0, !PT ;  /* 0x0000ffff17097812 */ /* 0x000fe400078ec0ff */
[----:B------:R-:W-:-:S02]  /*70ea0*/  LOP3.LUT R10, R17, 0xffff, RZ, 0xc0, !PT ;  /* 0x0000ffff110a7812 */ /* 0x000fc400078ec0ff */
[--C-:B------:R-:W-:Y:S02]  /*70eb0*/  PRMT R11, R6, 0x3340, R7.reuse ;  /* 0x00003340060b7816 */ /* 0x100fe40000000007 */
[----:B------:R-:W-:Y:S02]  /*70ec0*/  SHF.R.U32.HI R8, RZ, 0x8, R6 ;  /* 0x00000008ff087819 */ /* 0x000fe40000011606 */
[----:B------:R-:W-:Y:S02]  /*70ed0*/  SHF.R.U32.HI R7, RZ, 0x8, R7 ;  /* 0x00000008ff077819 */ /* 0x000fe40000011607 */
[----:B------:R-:W-:Y:S02]  /*70ee0*/  SHF.R.U32.HI R6, RZ, 0x8, R9 ;  /* 0x00000008ff067819 */ /* 0x000fe40000011609 */
[--C-:B------:R-:W-:Y:S02]  /*70ef0*/  PRMT R9, R9, 0x3340, R10.reuse ;  /* 0x0000334009097816 */ /* 0x100fe4000000000a */
[----:B------:R-:W-:-:S02]  /*70f00*/  SHF.R.U32.HI R10, RZ, 0x8, R10 ;  /* 0x00000008ff0a7819 */ /* 0x000fc4000001160a */
[----:B------:R-:W-:Y:S02]  /*70f10*/  LOP3.LUT R8, R8, 0xffff, RZ, 0xc0, !PT ;  /* 0x0000ffff08087812 */ /* 0x000fe400078ec0ff */
[----:B------:R-:W-:Y:S01]  /*70f20*/  LOP3.LUT R7, R7, 0xffff, RZ, 0xc0, !PT ;  /* 0x0000ffff07077812 */ /* 0x000fe200078ec0ff */
        /* <DEDUP_REMOVED lines=28> */
[----:B------:R-:W-:Y:S01]  /*710f0*/  PRMT R9, R9, 0x3340, R10 ;  /* 0x0000334009097816 */ /* 0x000fe2000000000a */
[----:B------:R-:W-:Y:S01]  /*71100*/  STL [R1+0xb14], R11 ;  /* 0x000b140b01007387 */ /* 0x000fe20000100800 */
[----:B------:R-:W-:-:S03]  /*71110*/  PRMT R7, R8, 0x3340, R7 ;  /* 0x0000334008077816 */ /* 0x000fc60000000007 */
        /* <DEDUP_REMOVED lines=208> */
[----:B------:R-:W-:Y:S02]  /*71e20*/  LOP3.LUT R7, R7, 0xffff, RZ, 0xc0, !PT ;  /* 0x0000ffff07077812 */ /* 0x000fe400078ec0ff */
[----:B------:R-:W-:Y:S02]  /*71e30*/  LOP3.LUT R6, R6, 0xffff, RZ, 0xc0, !PT ;  /* 0x0000ffff06067812 */ /* 0x000fe400078ec0ff */
[----:B------:R-:W-:Y:S01]  /*71e40*/  LOP3.LUT R10, R10, 0xffff, RZ, 0xc0, !PT ;  /* 0x0000ffff0a0a7812 */ /* 0x000fe200078ec0ff */
[----:B------:R-:W-:Y:S01]  /*71e50*/  STL [R1+0xa30], R11 ;  /* 0x000a300b01007387 */ /* 0x000fe20000100800 */
[----:B------:R-:W-:-:S03]  /*71e60*/  PRMT R7, R8, 0x3340, R7 ;  /* 0x0000334008077816 */ /* 0x000fc60000000007 */
[----:B------:R-:W-:Y:S04]  /*71e70*/  STL [R1+0xa2c], R9 ;  /* 0x000a2c0901007387 */ /* 0x000fe80000100800 */
        /* <DEDUP_REMOVED lines=77> */
[----:B------:R-:W-:Y:S02]  /*72350*/  SHF.R.U32.HI R8, RZ, 0x8, R6 ;  /* 0x00000008ff087819 */ /* 0x000fe40000011606 */
[----:B------:R-:W-:Y:S02]  /*72360*/  PRMT R11, R6, 0x3340, R7 ;  /* 0x00003340060b7816 */ /* 0x000fe40000000007 */
[----:B------:R-:W-:Y:S02]  /*72370*/  SHF.R.U32.HI R6, RZ, 0x8, R9 ;  /* 0x00000008ff067819 */ /* 0x000fe40000011609 */
[----:B------:R-:W-:Y:S01]  /*72380*/  PRMT R9, R9, 0x3340, R10 ;  /* 0x0000334009097816 */ /* 0x000fe2000000000a */
[----:B------:R-:W-:Y:S04]  /*72390*/  STL [R1+0x420], R11 ;  /* 0x0004200b01007387 */ /* 0x000fe80000100800 */
[----:B------:R-:W-:Y:S04]  /*723a0*/  STL [R1+0x41c], R9 ;  /* 0x00041c0901007387 */ /* 0x000fe80000100800 */
[----:B------:R-:W2:Y:S04]  /*723b0*/  LDL.LU R15, [R1+0x10c0] ;  /* 0x0010c000010f7983 */ /* 0x000ea80000300800 */
[----:B------:R-:W4:Y:S01]  /*723c0*/  LDL.LU R27, [R1+0xa8c] ;  /* 0x000a8c00011b7983 */ /* 0x000f220000300800 */
[----:B------:R-:W-:-:S02]  /*723d0*/  SHF.R.U32.HI R7, RZ, 0x8, R7 ;  /* 0x00000008ff077819 */ /* 0x000fc40000011607 */
[----:B------:R-:W-:Y:S02]  /*723e0*/  LOP3.LUT R8, R8, 0xffff, RZ, 0xc0, !PT ;  /* 0x0000ffff08087812 */ /* 0x000fe400078ec0ff */
[----:B------:R-:W-:-:S04]  /*723f0*/  LOP3.LUT R7, R7, 0xffff, RZ, 0xc0, !PT ;  /* 0x0000ffff07077812 */ /* 0x000fc800078ec0ff */
[----:B------:R-:W-:-:S05]  /*72400*/  PRMT R7, R8, 0x3340, R7 ;  /* 0x0000334008077816 */ /* 0x000fca0000000007 */
        /* <DEDUP_REMOVED lines=49> */
[----:B------:R-:W-:Y:S01]  /*72720*/  LOP3.LUT R7, R7, 0xffff, RZ, 0xc0, !PT ;  /* 0x0000ffff07077812 */ /* 0x000fe200078ec0ff */
[----:B------:R-:W-:Y:S01]  /*72730*/  STL [R1+0x3ec], R10 ;  /* 0x0003ec0a01007387 */ /* 0x000fe20000100800 */
[----:B------:R-:W-:-:S03]  /*72740*/  LOP3.LUT R8, R8, 0xffff, RZ, 0xc0, !PT ;  /* 0x0000ffff08087812 */ /* 0x000fc600078ec0ff */
[----:B------:R-:W2:Y:S04]  /*72750*/  LDL.LU R13, [R1+0xd14] ;  /* 0x000d1400010d7983 */ /* 0x000ea80000300800 */
[----:B------:R-:W4:Y:S01]  /*72760*/  LDL.LU R14, [R1+0x588] ;  /* 0x00058800010e7983 */ /* 0x000f220000300800 */
[----:B------:R-:W-:Y:S02]  /*72770*/  PRMT R7, R7, 0x3340, R8 ;  /* 0x0000334007077816 */ /* 0x000fe40000000008 */
[----:B------:R-:W-:-:S03]  /*72780*/  LOP3.LUT R6, R18, 0xffff, RZ, 0xc0, !PT ;  /* 0x0000ffff12067812 */ /* 0x000fc600078ec0ff */
[----:B------:R-:W-:Y:S04]  /*72790*/  STL [R1+0x364], R7 ;  /* 0x0003640701007387 */ /* 0x000fe80000100800 */
[----:B------:R0:W-:Y:S04]  /*727a0*/  STL [R1+0x6b4], R0 ;  /* 0x0006b40001007387 */ /* 0x0001e80000100800 */
[----:B------:R-:W4:Y:S04]  /*727b0*/  LDL.LU R27, [R1+0x12f4] ;  /* 0x0012f400011b7983 */ /* 0x000f280000300800 */
[----:B------:R-:W4:Y:S01]  /*727c0*/  LDL.LU R18, [R1+0xccc] ;  /* 0x000ccc0001127983 */ /* 0x000f220000300800 */
[----:B------:R-:W-:-:S04]  /*727d0*/  LOP3.LUT R15, R24, 0xffff, RZ, 0xc0, !PT ;  /* 0x0000ffff180f7812 */ /* 0x000fc800078ec0ff */
[----:B------:R-:W-:Y:S02]  /*727e0*/  SHF.R.U32.HI R24, RZ, 0x8, R15 ;  /* 0x00000008ff187819 */ /* 0x000fe4000001160f */
[--C-:B------:R-:W-:Y:S02]  /*727f0*/  PRMT R15, R15, 0x3340, R6.reuse ;  /* 0x000033400f0f7816 */ /* 0x100fe40000000006 */
[----:B------:R-:W-:Y:S01]  /*72800*/  SHF.R.U32.HI R6, RZ, 0x8, R6 ;  /* 0x00000008ff067819 */ /* 0x000fe20000011606 */
[----:B0-----:R-:W-:Y:S01]  /*72810*/  VIADD R0, R0, UR6 ;  /* 0x0000000600007c36 */ /* 0x001fe20008000000 */
[----:B------:R-:W-:Y:S01]  /*72820*/  LOP3.LUT R24, R24, 0xffff, RZ, 0xc0, !PT ;  /* 0x0000ffff18187812 */ /* 0x000fe200078ec0ff */
[----:B------:R-:W-:Y:S01]  /*72830*/  ULDC UR6, c[0x0][0x248] ;  /* 0x0000920000067ab9 */ /* 0x000fe20000000800 */
[----:B------:R-:W-:Y:S02]  /*72840*/  LOP3.LUT R6, R6, 0xffff, RZ, 0xc0, !PT ;  /* 0x0000ffff06067812 */ /* 0x000fe400078ec0ff */
[----:B------:R0:W-:Y:S04]  /*72850*/  STL [R1+0x6c8], R0 ;  /* 0x0006c80001007387 */ /* 0x0001e80000100800 */
[----:B------:R-:W4:Y:S01]  /*72860*/  LDL.LU R11, [R1+0x12f8] ;  /* 0x0012f800010b7983 */ /* 0x000f220000300800 */
[----:B------:R-:W-:Y:S01]  /*72870*/  PRMT R24, R24, 0x3340, R6 ;  /* 0x0000334018187816 */ /* 0x000fe20000000006 */
[----:B0-----:R-:W-:Y:S01]  /*72880*/  VIADD R0, R0, UR6 ;  /* 0x0000000600007c36 */ /* 0x001fe20008000000 */
[----:B------:R-:W-:Y:S01]  /*72890*/  ULDC UR6, c[0x0][0x248] ;  /* 0x0000920000067ab9 */ /* 0x000fe20000000800 */
[----:B---3--:R-:W-:-:S02]  /*728a0*/  LOP3.LUT R16, R16, 0xffff, RZ, 0xc0, !PT ;  /* 0x0000ffff10107812 */ /* 0x008fc400078ec0ff */
[----:B------:R-:W-:Y:S02]  /*728b0*/  LOP3.LUT R7, R12, 0xffff, RZ, 0xc0, !PT ;  /* 0x0000ffff0c077812 */ /* 0x000fe400078ec0ff */
[----:B------:R-:W3:Y:S01]  /*728c0*/  LDL.LU R12, [R1+0xcdc] ;  /* 0x000cdc00010c7983 */ /* 0x000ee20000300800 */
[----:B------:R-:W-:Y:S02]  /*728d0*/  SHF.R.U32.HI R25, RZ, 0x8, R16 ;  /* 0x00000008ff197819 */ /* 0x000fe40000011610 */
[--C-:B------:R-:W-:Y:S02]  /*728e0*/  PRMT R16, R16, 0x3340, R7.reuse ;  /* 0x0000334010107816 */ /* 0x100fe40000000007 */
[----:B------:R-:W-:Y:S02]  /*728f0*/  LOP3.LUT R6, R17, 0xffff, RZ, 0xc0, !PT ;  /* 0x0000ffff11067812 */ /* 0x000fe400078ec0ff */
[----:B------:R-:W-:Y:S01]  /*72900*/  SHF.R.U32.HI R7, RZ, 0x8, R7 ;  /* 0x00000008ff077819 */ /* 0x000fe20000011607 */
[----:B------:R-:W3:Y:S01]  /*72910*/  LDL.LU R17, [R1+0x10d0] ;  /* 0x0010d00001117983 */ /* 0x000ee20000300800 */
[----:B------:R-:W-:-:S03]  /*72920*/  LOP3.LUT R19, R23, 0xffff, RZ, 0xc0, !PT ;  /* 0x0000ffff17137812 */ /* 0x000fc600078ec0ff */
[----:B------:R0:W-:Y:S04]  /*72930*/  STL [R1+0x634], R0 ;  /* 0x0006340001007387 */ /* 0x0001e80000100800 */
[----:B------:R-:W3:Y:S01]  /*72940*/  LDL.LU R23, [R1+0xb48] ;  /* 0x000b480001177983 */ /* 0x000ee20000300800 */
[----:B------:R-:W-:Y:S02]  /*72950*/  LOP3.LUT R25, R25, 0xffff, RZ, 0xc0, !PT ;  /* 0x0000ffff19197812 */ /* 0x000fe400078ec0ff */
[----:B------:R-:W-:Y:S02]  /*72960*/  LOP3.LUT R7, R7, 0xffff, RZ, 0xc0, !PT ;  /* 0x0000ffff07077812 */ /* 0x000fe400078ec0ff */
[----:B------:R-:W-:Y:S02]  /*72970*/  SHF.R.U32.HI R26, RZ, 0x8, R19 ;  /* 0x00000008ff1a7819 */ /* 0x000fe40000011613 */
[----:B------:R-:W-:-:S02]  /*72980*/  PRMT R19, R19, 0x3340, R6 ;  /* 0x0000334013137816 */ /* 0x000fc40000000006 */
[----:B------:R-:W-:Y:S02]  /*72990*/  SHF.R.U32.HI R6, RZ, 0x8, R6 ;  /* 0x00000008ff067819 */ /* 0x000fe40000011606 */
[----:B------:R-:W-:Y:S01]  /*729a0*/  PRMT R25, R25, 0x3340, R7 ;  /* 0x0000334019197816 */ /* 0x000fe20000000007 */
[----:B0-----:R-:W-:Y:S01]  /*729b0*/  VIADD R0, R0, UR6 ;  /* 0x0000000600007c36 */ /* 0x001fe20008000000 */
[----:B------:R-:W-:Y:S02]  /*729c0*/  LOP3.LUT R26, R26, 0xffff, RZ, 0xc0, !PT ;  /* 0x0000ffff1a1a7812 */ /* 0x000fe400078ec0ff */
[----:B------:R-:W-:Y:S01]  /*729d0*/  LOP3.LUT R6, R6, 0xffff, RZ, 0xc0, !PT ;  /* 0x0000ffff06067812 */ /* 0x000fe200078ec0ff */
[----:B------:R-:W-:Y:S01]  /*729e0*/  ULDC UR6, c[0x0][0x248] ;  /* 0x0000920000067ab9 */ /* 0x000fe20000000800 */
[----:B------:R0:W-:Y:S02]  /*729f0*/  STL [R1+0x664], R0 ;  /* 0x0006640001007387 */ /* 0x0001e40000100800 */
[----:B------:R-:W-:-:S02]  /*72a00*/  PRMT R26, R26, 0x3340, R6 ;  /* 0x000033401a1a7816 */ /* 0x000fc40000000006 */
[----:B--2---:R-:W-:Y:S02]  /*72a10*/  LOP3.LUT R8, R13, 0xffff, RZ, 0xc0, !PT ;  /* 0x0000ffff0d087812 */ /* 0x004fe400078ec0ff */
[----:B----4-:R-:W-:Y:S01]  /*72a20*/  LOP3.LUT R9, R14, 0xffff, RZ, 0xc0, !PT ;  /* 0x0000ffff0e097812 */ /* 0x010fe200078ec0ff */
[----:B------:R-:W2:Y:S04]  /*72a30*/  LDL.LU R13, [R1+0x10d4] ;  /* 0x0010d400010d7983 */ /* 0x000ea80000300800 */
[----:B------:R-:W4:Y:S01]  /*72a40*/  LDL.LU R14, [R1+0xb80] ;  /* 0x000b8000010e7983 */ /* 0x000f220000300800 */
[----:B------:R-:W-:Y:S02]  /*72a50*/  SHF.R.U32.HI R7, RZ, 0x8, R8 ;  /* 0x00000008ff077819 */ /* 0x000fe40000011608 */
[----:B------:R-:W-:-:S02]  /*72a60*/  PRMT R8, R8, 0x3340, R9 ;  /* 0x0000334008087816 */ /* 0x000fc40000000009 */
[----:B------:R-:W-:-:S03]  /*72a70*/  LOP3.LUT R21, R27, 0xffff, RZ, 0xc0, !PT ;  /* 0x0000ffff1b157812 */ /* 0x000fc600078ec0ff */
[----:B------:R1:W-:Y:S01]  /*72a80*/  STL [R1+0x3b4], R8 ;  /* 0x0003b40801007387 */ /* 0x0003e20000100800 */
[----:B------:R-:W-:-:S03]  /*72a90*/  LOP3.LUT R6, R18, 0xffff, RZ, 0xc0, !PT ;  /* 0x0000ffff12067812 */ /* 0x000fc600078ec0ff */
[----:B------:R-:W4:Y:S04]  /*72aa0*/  LDL.LU R27, [R1+0x10c4] ;  /* 0x0010c400011b7983 */ /* 0x000f280000300800 */
[----:B------:R-:W4:Y:S01]  /*72ab0*/  LDL.LU R18, [R1+0xb60] ;  /* 0x000b600001127983 */ /* 0x000f220000300800 */
[----:B------:R-:W-:Y:S02]  /*72ac0*/  SHF.R.U32.HI R9, RZ, 0x8, R9 ;  /* 0x00000008ff097819 */ /* 0x000fe40000011609 */
[----:B------:R-:W-:Y:S02]  /*72ad0*/  LOP3.LUT R7, R7, 0xffff, RZ, 0xc0, !PT ;  /* 0x0000ffff07077812 */ /* 0x000fe400078ec0ff */
[----:B------:R-:W-:Y:S01]  /*72ae0*/  LOP3.LUT R9, R9, 0xffff, RZ, 0xc0, !PT ;  /* 0x0000ffff09097812 */ /* 0x000fe200078ec0ff */
[----:B0-----:R-:W-:Y:S01]  /*72af0*/  VIADD R0, R0, UR6 ;  /* 0x0000000600007c36 */ /* 0x001fe20008000000 */
[----:B-1----:R-:W-:-:S02]  /*72b00*/  SHF.R.U32.HI R8, RZ, 0x8, R21 ;  /* 0x00000008ff087819 */ /* 0x002fc40000011615 */
[--C-:B------:R-:W-:Y:S02]  /*72b10*/  PRMT R21, R21, 0x3340, R6.reuse ;  /* 0x0000334015157816 */ /* 0x100fe40000000006 */
[----:B------:R-:W-:Y:S02]  /*72b20*/  SHF.R.U32.HI R6, RZ, 0x8, R6 ;  /* 0x00000008ff067819 */ /* 0x000fe40000011606 */
[----:B------:R-:W-:Y:S02]  /*72b30*/  PRMT R7, R7, 0x3340, R9 ;  /* 0x0000334007077816 */ /* 0x000fe40000000009 */
[----:B------:R-:W-:Y:S01]  /*72b40*/  LOP3.LUT R8, R8, 0xffff, RZ, 0xc0, !PT ;  /* 0x0000ffff08087812 */ /* 0x000fe200078ec0ff */
[----:B------:R-:W-:Y:S01]  /*72b50*/  STL [R1+0x5f8], R0 ;  /* 0x0005f80001007387 */ /* 0x000fe20000100800 */
[----:B------:R-:W-:-:S03]  /*72b60*/  LOP3.LUT R6, R6, 0xffff, RZ, 0xc0, !PT ;  /* 0x0000ffff06067812 */ /* 0x000fc600078ec0ff */
[----:B------:R0:W-:Y:S01]  /*72b70*/  STL [R1+0x338], R7 ;  /* 0x0003380701007387 */ /* 0x0001e20000100800 */
[----:B------:R-:W-:Y:S01]  /*72b80*/  ULDC UR6, c[0x0][0x248] ;  /* 0x0000920000067ab9 */ /* 0x000fe20000000800 */
[----:B------:R-:W-:Y:S02]  /*72b90*/  PRMT R8, R8, 0x3340, R6 ;  /* 0x0000334008087816 */ /* 0x000fe40000000006 */
[----:B0-----:R-:W-:Y:S01]  /*72ba0*/  LOP3.LUT R7, R11, 0xffff, RZ, 0xc0, !PT ;  /* 0x0000ffff0b077812 */ /* 0x001fe200078ec0ff */
[----:B------:R-:W-:Y:S01]  /*72bb0*/  VIADD R0, R0, UR6 ;  /* 0x0000000600007c36 */ /* 0x000fe20008000000 */
[----:B------:R-:W-:Y:S02]  /*72bc0*/  ULDC UR6, c[0x0][0x248] ;  /* 0x0000920000067ab9 */ /* 0x000fe40000000800 */
[----:B------:R-:W-:Y:S02]  /*72bd0*/  SHF.R.U32.HI R9, RZ, 0x8, R7 ;  /* 0x00000008ff097819 */ /* 0x000fe40000011607 */
[----:B------:R0:W-:Y:S02]  /*72be0*/  STL [R1+0x628], R0 ;  /* 0x0006280001007387 */ /* 0x0001e40000100800 */
[----:B------:R-:W-:Y:S01]  /*72bf0*/  LOP3.LUT R9, R9, 0xffff, RZ, 0xc0, !PT ;  /* 0x0000ffff09097812 */ /* 0x000fe200078ec0ff */
[----:B0-----:R-:W-:Y:S01]  /*72c00*/  VIADD R0, R0, UR6 ;  /* 0x0000000600007c36 */ /* 0x001fe20008000000 */
[----:B------:R-:W-:Y:S01]  /*72c10*/  ULDC UR6, c[0x0][0x248] ;  /* 0x0000920000067ab9 */ /* 0x000fe20000000800 */
[----:B---3--:R-:W-:-:S02]  /*72c20*/  LOP3.LUT R10, R12, 0xffff, RZ, 0xc0, !PT ;  /* 0x0000ffff0c0a7812 */ /* 0x008fc400078ec0ff */
[----:B------:R-:W-:Y:S02]  /*72c30*/  LOP3.LUT R17, R17, 0xffff, RZ, 0xc0, !PT ;  /* 0x0000ffff11117812 */ /* 0x000fe400078ec0ff */
[--C-:B------:R-:W-:Y:S02]  /*72c40*/  PRMT R20, R7, 0x3340, R10.reuse ;  /* 0x0000334007147816 */ /* 0x100fe4000000000a */
[----:B------:R-:W-:Y:S02]  /*72c50*/  LOP3.LUT R6, R23, 0xffff, RZ, 0xc0, !PT ;  /* 0x0000ffff17067812 */ /* 0x000fe400078ec0ff */
[----:B------:R-:W-:Y:S02]  /*72c60*/  SHF.R.U32.HI R7, RZ, 0x8, R10 ;  /* 0x00000008ff077819 */ /* 0x000fe4000001160a */
[----:B------:R-:W-:Y:S01]  /*72c70*/  SHF.R.U32.HI R10, RZ, 0x8, R17 ;  /* 0x00000008ff0a7819 */ /* 0x000fe20000011611 */
[----:B------:R-:W3:Y:S01]  /*72c80*/  LDL.LU R23, [R1+0xb90] ;  /* 0x000b900001177983 */ /* 0x000ee20000300800 */
[----:B------:R-:W-:-:S02]  /*72c90*/  PRMT R17, R17, 0x3340, R6 ;  /* 0x0000334011117816 */ /* 0x000fc40000000006 */
[----:B------:R-:W-:Y:S02]  /*72ca0*/  SHF.R.U32.HI R6, RZ, 0x8, R6 ;  /* 0x00000008ff067819 */ /* 0x000fe40000011606 */
[----:B------:R-:W-:Y:S02]  /*72cb0*/  LOP3.LUT R7, R7, 0xffff, RZ, 0xc0, !PT ;  /* 0x0000ffff07077812 */ /* 0x000fe400078ec0ff */
[----:B------:R-:W-:Y:S02]  /*72cc0*/  LOP3.LUT R10, R10, 0xffff, RZ, 0xc0, !PT ;  /* 0x0000ffff0a0a7812 */ /* 0x000fe400078ec0ff */
[----:B------:R-:W-:Y:S02]  /*72cd0*/  LOP3.LUT R6, R6, 0xffff, RZ, 0xc0, !PT ;  /* 0x0000ffff06067812 */ /* 0x000fe400078ec0ff */
[----:B------:R-:W-:Y:S01]  /*72ce0*/  PRMT R9, R9, 0x3340, R7 ;  /* 0x0000334009097816 */ /* 0x000fe20000000007 */
[----:B------:R0:W-:Y:S01]  /*72cf0*/  STL [R1+0x5ec], R0 ;  /* 0x0005ec0001007387 */ /* 0x0001e20000100800 */
[----:B------:R-:W-:Y:S01]  /*72d00*/  PRMT R10, R10, 0x3340, R6 ;  /* 0x000033400a0a7816 */ /* 0x000fe20000000006 */
        /* <DEDUP_REMOVED lines=8> */
[----:B------:R-:W-:-:S02]  /*72d90*/  LOP3.LUT R12, R27, 0xffff, RZ, 0xc0, !PT ;  /* 0x0000ffff1b0c7812 */ /* 0x000fc400078ec0ff */
[----:B------:R-:W-:Y:S02]  /*72da0*/  LOP3.LUT R13, R18, 0xffff, RZ, 0xc0, !PT ;  /* 0x0000ffff120d7812 */ /* 0x000fe400078ec0ff */
[--C-:B------:R-:W-:Y:S02]  /*72db0*/  PRMT R18, R6, 0x3340, R7.reuse ;  /* 0x0000334006127816 */ /* 0x100fe40000000007 */
[----:B------:R-:W-:Y:S02]  /*72dc0*/  SHF.R.U32.HI R7, RZ, 0x8, R7 ;  /* 0x00000008ff077819 */ /* 0x000fe40000011607 */
[----:B------:R-:W-:Y:S02]  /*72dd0*/  PRMT R14, R12, 0x3340, R13 ;  /* 0x000033400c0e7816 */ /* 0x000fe4000000000d */
[----:B------:R-:W-:Y:S02]  /*72de0*/  SHF.R.U32.HI R6, RZ, 0x8, R12 ;  /* 0x00000008ff067819 */ /* 0x000fe4000001160c */
[----:B------:R-:W-:Y:S01]  /*72df0*/  LOP3.LUT R11, R11, 0xffff, RZ, 0xc0, !PT ;  /* 0x0000ffff0b0b7812 */ /* 0x000fe200078ec0ff */
[----:B------:R-:W2:Y:S01]  /*72e00*/  LDL.LU R12, [R1+0xcf8] ;  /* 0x000cf800010c7983 */ /* 0x000ea20000300800 */
[----:B------:R-:W-:-:S03]  /*72e10*/  LOP3.LUT R7, R7, 0xffff, RZ, 0xc0, !PT ;  /* 0x0000ffff07077812 */ /* 0x000fc600078ec0ff */
[----:B------:R0:W-:Y:S04]  /*72e20*/  STL [R1+0x39c], R14 ;  /* 0x00039c0e01007387 */ /* 0x0001e80000100800 */
[----:B------:R-:W4:Y:S04]  /*72e30*/  LDL.LU R22, [R1+0x1084] ;  /* 0x0010840001167983 */ /* 0x000f280000300800 */
[----:B------:R-:W4:Y:S04]  /*72e40*/  LDL.LU R27, [R1+0xbb0] ;  /* 0x000bb000011b7983 */ /* 0x000f280000300800 */
[----:B------:R1:W-:Y:S01]  /*72e50*/  STL [R1+0x5d8], R0 ;  /* 0x0005d80001007387 */ /* 0x0003e20000100800 */
[----:B0-----:R-:W-:-:S03]  /*72e60*/  PRMT R14, R11, 0x3340, R7 ;  /* 0x000033400b0e7816 */ /* 0x001fc60000000007 */
[----:B------:R-:W4:Y:S04]  /*72e70*/  LDL.LU R11, [R1+0x554] ;  /* 0x00055400010b7983 */ /* 0x000f280000300800 */
[----:B------:R-:W4:Y:S01]  /*72e80*/  LDL.LU R7, [R1+0x10a4] ;  /* 0x0010a40001077983 */ /* 0x000f220000300800 */
[----:B------:R-:W-:Y:S02]  /*72e90*/  SHF.R.U32.HI R13, RZ, 0x8, R13 ;  /* 0x00000008ff0d7819 */ /* 0x000fe4000001160d */
[----:B------:R-:W-:Y:S02]  /*72ea0*/  LOP3.LUT R6, R6, 0xffff, RZ, 0xc0, !PT ;  /* 0x0000ffff06067812 */ /* 0x000fe400078ec0ff */
[----:B------:R-:W-:-:S04]  /*72eb0*/  LOP3.LUT R13, R13, 0xffff, RZ, 0xc0, !PT ;  /* 0x0000ffff0d0d7812 */ /* 0x000fc800078ec0ff */
[----:B------:R-:W-:Y:S01]  /*72ec0*/  PRMT R6, R6, 0x3340, R13 ;  /* 0x0000334006067816 */ /* 0x000fe2000000000d */
[----:B-1----:R-:W-:Y:S01]  /*72ed0*/  VIADD R0, R0, UR6 ;  /* 0x0000000600007c36 */ /* 0x002fe20008000000 */
[----:B------:R-:W-:-:S03]  /*72ee0*/  ULDC UR6, c[0x0][0x248] ;  /* 0x0000920000067ab9 */ /* 0x000fc60000000800 */
[----:B------:R3:W-:Y:S04]  /*72ef0*/  STL [R1+0x330], R6 ;  /* 0x0003300601007387 */ /* 0x0007e80000100800 */
[----:B------:R-:W-:Y:S01]  /*72f00*/  STL [R1+0x5e4], R0 ;  /* 0x0005e40001007387 */ /* 0x000fe20000100800 */
[----:B---3--:R-:W-:Y:S02]  /*72f10*/  LOP3.LUT R6, R23, 0xffff, RZ, 0xc0, !PT ;  /* 0x0000ffff17067812 */ /* 0x008fe400078ec0ff */
[----:B--2---:R-:W-:Y:S02]  /*72f20*/  LOP3.LUT R12, R12, 0xffff, RZ, 0xc0, !PT ;  /* 0x0000ffff0c0c7812 */ /* 0x004fe400078ec0ff */
[----:B----4-:R-:W-:Y:S02]  /*72f30*/  LOP3.LUT R13, R11, 0xffff, RZ, 0xc0, !PT ;  /* 0x0000ffff0b0d7812 */ /* 0x010fe400078ec0ff */
[----:B------:R-:W-:-:S02]  /*72f40*/  LOP3.LUT R7, R7, 0xffff, RZ, 0xc0, !PT ;  /* 0x0000ffff07077812 */ /* 0x000fc400078ec0ff */
[--C-:B------:R-:W-:Y:S02]  /*72f50*/  PRMT R23, R12, 0x3340, R13.reuse ;  /* 0x000033400c177816 */ /* 0x100fe4000000000d */
[----:B------:R-:W-:Y:S02]  /*72f60*/  SHF.R.U32.HI R13, RZ, 0x8, R13 ;  /* 0x00000008ff0d7819 */ /* 0x000fe4000001160d */
[----:B------:R-:W-:Y:S01]  /*72f70*/  SHF.R.U32.HI R11, RZ, 0x8, R12 ;  /* 0x00000008ff0b7819 */ /* 0x000fe2000001160c */
[----:B------:R0:W-:Y:S01]  /*72f80*/  STL [R1+0x3a8], R23 ;  /* 0x0003a81701007387 */ /* 0x0001e20000100800 */
[----:B------:R-:W-:Y:S02]  /*72f90*/  LOP3.LUT R13, R13, 0xffff, RZ, 0xc0, !PT ;  /* 0x0000ffff0d0d7812 */ /* 0x000fe400078ec0ff */
[----:B------:R-:W-:Y:S02]  /*72fa0*/  LOP3.LUT R11, R11, 0xffff, RZ, 0xc0, !PT ;  /* 0x0000ffff0b0b7812 */ /* 0x000fe400078ec0ff */
[----:B------:R-:W-:-:S02]  /*72fb0*/  SHF.R.U32.HI R12, RZ, 0x8, R7 ;  /* 0x00000008ff0c7819 */ /* 0x000fc40000011607 */
[--C-:B0-----:R-:W-:Y:S02]  /*72fc0*/  PRMT R23, R7, 0x3340, R6.reuse ;  /* 0x0000334007177816 */ /* 0x101fe40000000006 */
[----:B------:R-:W-:Y:S01]  /*72fd0*/  PRMT R11, R11, 0x3340, R13 ;  /* 0x000033400b0b7816 */ /* 0x000fe2000000000d */
        /* <DEDUP_REMOVED lines=16> */
[----:B------:R0:W-:Y:S02]  /*730e0*/  STL [R1+0x5d4], R0 ;  /* 0x0005d40001007387 */ /* 0x0001e40000100800 */
[----:B0-----:R-:W-:Y:S01]  /*730f0*/  VIADD R0, R0, UR6 ;  /* 0x0000000600007c36 */ /* 0x001fe20008000000 */
[----:B------:R-:W-:Y:S01]  /*73100*/  ULDC UR6, c[0x0][0x248] ;  /* 0x0000920000067ab9 */ /* 0x000fe20000000800 */
[----:B---3--:R-:W-:Y:S02]  /*73110*/  LOP3.LUT R12, R13, 0xffff, RZ, 0xc0, !PT ;  /* 0x0000ffff0d0c7812 */ /* 0x008fe400078ec0ff */
[----:B--2---:R-:W-:Y:S02]  /*73120*/  LOP3.LUT R13, R7, 0xffff, RZ, 0xc0, !PT ;  /* 0x0000ffff070d7812 */ /* 0x004fe400078ec0ff */
[----:B------:R-:W-:Y:S02]  /*73130*/  LOP3.LUT R7, R22, 0xffff, RZ, 0xc0, !PT ;  /* 0x0000ffff16077812 */ /* 0x000fe400078ec0ff */
[----:B------:R-:W-:-:S02]  /*73140*/  PRMT R22, R12, 0x3340, R13 ;  /* 0x000033400c167816 */ /* 0x000fc4000000000d */
[----:B------:R-:W-:Y:S02]  /*73150*/  SHF.R.U32.HI R11, RZ, 0x8, R12 ;  /* 0x00000008ff0b7819 */ /* 0x000fe4000001160c */
[----:B------:R-:W-:Y:S01]  /*73160*/  SHF.R.U32.HI R13, RZ, 0x8, R13 ;  /* 0x00000008ff0d7819 */ /* 0x000fe2000001160d */
[----:B------:R0:W-:Y:S01]  /*73170*/  STL [R1+0x3c8], R22 ;  /* 0x0003c81601007387 */ /* 0x0001e20000100800 */
[----:B------:R-:W-:Y:S02]  /*73180*/  LOP3.LUT R11, R11, 0xffff, RZ, 0xc0, !PT ;  /* 0x0000ffff0b0b7812 */ /* 0x000fe400078ec0ff */
[----:B------:R-:W-:Y:S02]  /*73190*/  LOP3.LUT R13, R13, 0xffff, RZ, 0xc0, !PT ;  /* 0x0000ffff0d0d7812 */ /* 0x000fe400078ec0ff */
[----:B------:R-:W-:Y:S02]  /*731a0*/  SHF.R.U32.HI R12, RZ, 0x8, R7 ;  /* 0x00000008ff0c7819 */ /* 0x000fe40000011607 */
[----:B0-----:R-:W-:-:S02]  /*731b0*/  PRMT R22, R7, 0x3340, R6 ;  /* 0x0000334007167816 */ /* 0x001fc40000000006 */
[----:B------:R-:W-:Y:S01]  /*731c0*/  PRMT R13, R11, 0x3340, R13 ;  /* 0x000033400b0d7816 */ /* 0x000fe2000000000d */
[----:B------:R-:W2:Y:S04]  /*731d0*/  LDL.LU R7, [R1+0x1064] ;  /* 0x0010640001077983 */ /* 0x000ea80000300800 */
[----:B------:R0:W-:Y:S04]  /*731e0*/  STL [R1+0x3e0], R22 ;  /* 0x0003e01601007387 */ /* 0x0001e80000100800 */
[----:B0-----:R-:W3:Y:S04]  /*731f0*/  LDL.LU R22, [R1+0x1044] ;  /* 0x0010440001167983 */ /* 0x001ee80000300800 */
[----:B------:R-:W3:Y:S04]  /*73200*/  LDL.LU R27, [R1+0xc9c] ;  /* 0x000c9c00011b7983 */ /* 0x000ee80000300800 */
[----:B------:R-:W-:Y:S04]  /*73210*/  STL [R1+0x5ac], R0 ;  /* 0x0005ac0001007387 */ /* 0x000fe80000100800 */
[----:B------:R-:W3:Y:S04]  /*73220*/  LDL.LU R11, [R1+0xd08] ;  /* 0x000d0800010b7983 */ /* 0x000ee80000300800 */
[----:B------:R0:W-:Y:S04]  /*73230*/  STL [R1+0x340], R13 ;  /* 0x0003400d01007387 */ /* 0x0001e80000100800 */
[----:B0-----:R-:W3:Y:S01]  /*73240*/  LDL.LU R13, [R1+0x4d4] ;  /* 0x0004d400010d7983 */ /* 0x001ee20000300800 */
[----:B------:R-:W-:-:S02]  /*73250*/  SHF.R.U32.HI R6, RZ, 0x8, R6 ;  /* 0x00000008ff067819 */ /* 0x000fc40000011606 */
[----:B------:R-:W-:Y:S02]  /*73260*/  LOP3.LUT R12, R12, 0xffff, RZ, 0xc0, !PT ;  /* 0x0000ffff0c0c7812 */ /* 0x000fe400078ec0ff */
[----:B------:R-:W-:-:S04]  /*73270*/  LOP3.LUT R6, R6, 0xffff, RZ, 0xc0, !PT ;  /* 0x0000ffff06067812 */ /* 0x000fc800078ec0ff */
[----:B------:R-:W-:Y:S01]  /*73280*/  PRMT R6, R12, 0x3340, R6 ;  /* 0x000033400c067816 */ /* 0x000fe20000000006 */
[----:B------:R-:W-:Y:S01]  /*73290*/  VIADD R0, R0, UR6 ;  /* 0x0000000600007c36 */ /* 0x000fe20008000000 */
[----:B------:R-:W-:-:S03]  /*732a0*/  ULDC UR6, c[0x0][0x248] ;  /* 0x0000920000067ab9 */ /* 0x000fc60000000800 */
[----:B------:R4:W-:Y:S04]  /*732b0*/  STL [R1+0x350], R6 ;  /* 0x0003500601007387 */ /* 0x0009e80000100800 */
[----:B------:R-:W-:Y:S01]  /*732c0*/  STL [R1+0x5c4], R0 ;  /* 0x0005c40001007387 */ /* 0x000fe20000100800 */
[----:B----4-:R-:W-:Y:S02]  /*732d0*/  LOP3.LUT R6, R23, 0xffff, RZ, 0xc0, !PT ;  /* 0x0000ffff17067812 */ /* 0x010fe400078ec0ff */
[----:B--2---:R-:W-:Y:S02]  /*732e0*/  LOP3.LUT R7, R7, 0xffff, RZ, 0xc0, !PT ;  /* 0x0000ffff07077812 */ /* 0x004fe400078ec0ff */
[----:B---3--:R-:W-:-:S04]  /*732f0*/  LOP3.LUT R12, R11, 0xffff, RZ, 0xc0, !PT ;  /* 0x0000ffff0b0c7812 */ /* 0x008fc800078ec0ff */
[----:B------:R-:W-:Y:S02]  /*73300*/  SHF.R.U32.HI R11, RZ, 0x8, R12 ;  /* 0x00000008ff0b7819 */ /* 0x000fe4000001160c */
[----:B------:R-:W-:-:S04]  /*73310*/  LOP3.LUT R13, R13, 0xffff, RZ, 0xc0, !PT ;  /* 0x0000ffff0d0d7812 */ /* 0x000fc800078ec0ff */
[--C-:B------:R-:W-:Y:S02]  /*73320*/  PRMT R23, R12, 0x3340, R13.reuse ;  /* 0x000033400c177816 */ /* 0x100fe4000000000d */
[----:B------:R-:W-:Y:S02]  /*73330*/  SHF.R.U32.HI R13, RZ, 0x8, R13 ;  /* 0x00000008ff0d7819 */ /* 0x000fe4000001160d */
[----:B------:R-:W-:Y:S01]  /*73340*/  LOP3.LUT R11, R11, 0xffff, RZ, 0xc0, !PT ;  /* 0x0000ffff0b0b7812 */ /* 0x000fe200078ec0ff */
[----:B------:R0:W-:Y:S01]  /*73350*/  STL [R1+0x3e8], R23 ;  /* 0x0003e81701007387 */ /* 0x0001e20000100800 */
[----:B------:R-:W-:Y:S02]  /*73360*/  LOP3.LUT R13, R13, 0xffff, RZ, 0xc0, !PT ;  /* 0x0000ffff0d0d7812 */ /* 0x000fe400078ec0ff */
[----:B------:R-:W-:Y:S02]  /*73370*/  SHF.R.U32.HI R12, RZ, 0x8, R7 ;  /* 0x00000008ff0c7819 */ /* 0x000fe40000011607 */
[----:B------:R-:W-:-:S02]  /*73380*/  PRMT R11, R11, 0x3340, R13 ;  /* 0x000033400b0b7816 */ /* 0x000fc4000000000d */
        /* <DEDUP_REMOVED lines=147> */
[----:B------:R-:W-:Y:S02]  /*73cc0*/  SHF.R.U32.HI R12, RZ, 0x8, R7 ;  /* 0x00000008ff0c7819 */ /* 0x000fe40000011607 */
[----:B------:R-:W-:Y:S02]  /*73cd0*/  LOP3.LUT R13, R13, 0xffff, RZ, 0xc0, !PT ;  /* 0x0000ffff0d0d7812 */ /* 0x000fe400078ec0ff */
[----:B------:R-:W-:Y:S02]  /*73ce0*/  LOP3.LUT R11, R11, 0xffff, RZ, 0xc0, !PT ;  /* 0x0000ffff0b0b7812 */ /* 0x000fe400078ec0ff */
[----:B0-----:R-:W-:-:S02]  /*73cf0*/  PRMT R22, R7, 0x3340, R6 ;  /* 0x0000334007167816 */ /* 0x001fc40000000006 */
[----:B------:R-:W2:Y:S04]  /*73d00*/  LDL.LU R7, [R1+0xfb8] ;  /* 0x000fb80001077983 */ /* 0x000ea80000300800 */
[----:B------:R0:W-:Y:S01]  /*73d10*/  STL [R1+0xa64], R22 ;  /* 0x000a641601007387 */ /* 0x0001e20000100800 */
[----:B------:R-:W-:-:S03]  /*73d20*/  PRMT R11, R11, 0x3340, R13 ;  /* 0x000033400b0b7816 */ /* 0x000fc6000000000d */
[----:B0-----:R-:W3:Y:S04]  /*73d30*/  LDL.LU R22, [R1+0xfcc] ;  /* 0x000fcc0001167983 */ /* 0x001ee80000300800 */
[----:B------:R-:W3:Y:S04]  /*73d40*/  LDL.LU R27, [R1+0xcd4] ;  /* 0x000cd400011b7983 */ /* 0x000ee80000300800 */
[----:B------:R0:W-:Y:S04]  /*73d50*/  STL [R1+0x530], R0 ;  /* 0x0005300001007387 */ /* 0x0001e80000100800 */
[----:B------:R-:W3:Y:S01]  /*73d60*/  LDL.LU R13, [R1+0xd28] ;  /* 0x000d2800010d7983 */ /* 0x000ee20000300800 */
[----:B------:R-:W-:-:S02]  /*73d70*/  SHF.R.U32.HI R6, RZ, 0x8, R6 ;  /* 0x00000008ff067819 */ /* 0x000fc40000011606 */
[----:B------:R-:W-:Y:S02]  /*73d80*/  LOP3.LUT R12, R12, 0xffff, RZ, 0xc0, !PT ;  /* 0x0000ffff0c0c7812 */ /* 0x000fe400078ec0ff */
[----:B------:R-:W-:-:S04]  /*73d90*/  LOP3.LUT R6, R6, 0xffff, RZ, 0xc0, !PT ;  /* 0x0000ffff06067812 */ /* 0x000fc800078ec0ff */
[----:B------:R-:W-:Y:S01]  /*73da0*/  PRMT R6, R12, 0x3340, R6 ;  /* 0x000033400c067816 */ /* 0x000fe20000000006 */
[----:B------:R-:W-:Y:S01]  /*73db0*/  STL [R1+0x3c4], R11 ;  /* 0x0003c40b01007387 */ /* 0x000fe20000100800 */
[----:B0-----:R-:W-:Y:S01]  /*73dc0*/  VIADD R0, R0, UR6 ;  /* 0x0000000600007c36 */ /* 0x001fe20008000000 */
[----:B------:R-:W-:Y:S02]  /*73dd0*/  ULDC UR6, c[0x0][0x248] ;  /* 0x0000920000067ab9 */ /* 0x000fe40000000800 */
[----:B------:R4:W-:Y:S02]  /*73de0*/  STL [R1+0x3d4], R6 ;  /* 0x0003d40601007387 */ /* 0x0009e40000100800 */
[----:B----4-:R-:W-:Y:S02]  /*73df0*/  LOP3.LUT R6, R23, 0xffff, RZ, 0xc0, !PT ;  /* 0x0000ffff17067812 */ /* 0x010fe400078ec0ff */
[----:B--2---:R-:W-:Y:S02]  /*73e00*/  LOP3.LUT R7, R7, 0xffff, RZ, 0xc0, !PT ;  /* 0x0000ffff07077812 */ /* 0x004fe400078ec0ff */
[----:B---3--:R-:W-:-:S02]  /*73e10*/  LOP3.LUT R12, R13, 0xffff, RZ, 0xc0, !PT ;  /* 0x0000ffff0d0c7812 */ /* 0x008fc400078ec0ff */
[----:B------:R-:W-:Y:S02]  /*73e20*/  LOP3.LUT R13, R5, 0xffff, RZ, 0xc0, !PT ;  /* 0x0000ffff050d7812 */ /* 0x000fe400078ec0ff */
[----:B------:R-:W2:Y:S02]  /*73e30*/  LDL.LU R5, [R1+0x2034] ;  /* 0x0020340001057983 */ /* 0x000ea40000300800 */
[----:B------:R-:W-:Y:S02]  /*73e40*/  PRMT R23, R12, 0x3340, R13 ;  /* 0x000033400c177816 */ /* 0x000fe4000000000d */
[----:B------:R-:W-:Y:S01]  /*73e50*/  STL [R1+0x534], R0 ;  /* 0x0005340001007387 */ /* 0x000fe20000100800 */
[----:B------:R-:W-:Y:S02]  /*73e60*/  SHF.R.U32.HI R11, RZ, 0x8, R12 ;  /* 0x00000008ff0b7819 */ /* 0x000fe4000001160c */
[----:B------:R-:W-:Y:S01]  /*73e70*/  SHF.R.U32.HI R12, RZ, 0x8, R7 ;  /* 0x00000008ff0c7819 */ /* 0x000fe20000011607 */
[----:B------:R0:W-:Y:S02]  /*73e80*/  STL [R1+0xa6c], R23 ;  /* 0x000a6c1701007387 */ /* 0x0001e40000100800 */
[----:B0-----:R-:W-:-:S02]  /*73e90*/  PRMT R23, R7, 0x3340, R6 ;  /* 0x0000334007177816 */ /* 0x001fc40000000006 */
[----:B------:R-:W3:Y:S01]  /*73ea0*/  LDL.LU R7, [R1+0xd2c] ;  /* 0x000d2c0001077983 */ /* 0x000ee20000300800 */
        /* <DEDUP_REMOVED lines=9> */
[----:B------:R-:W-:-:S02]  /*73f40*/  PRMT R6, R12, 0x3340, R6 ;  /* 0x000033400c067816 */ /* 0x000fc40000000006 */
[----:B------:R-:W-:Y:S01]  /*73f50*/  LOP3.LUT R13, R3, 0xffff, RZ, 0xc0, !PT ;  /* 0x0000ffff030d7812 */ /* 0x000fe200078ec0ff */
[----:B------:R-:W-:Y:S01]  /*73f60*/  ULDC UR6, c[0x0][0x248] ;  /* 0x0000920000067ab9 */ /* 0x000fe20000000800 */
[----:B0-----:R-:W4:Y:S04]  /*73f70*/  LDL.LU R23, [R1+0xcd8] ;  /* 0x000cd80001177983 */ /* 0x001f280000300800 */
[----:B------:R-:W-:Y:S04]  /*73f80*/  STL [R1+0x3e4], R11 ;  /* 0x0003e40b01007387 */ /* 0x000fe80000100800 */
[----:B------:R0:W-:Y:S04]  /*73f90*/  STL [R1+0x514], R0 ;  /* 0x0005140001007387 */ /* 0x0001e80000100800 */
[----:B------:R1:W-:Y:S04]  /*73fa0*/  STL [R1+0x3f0], R6 ;  /* 0x0003f00601007387 */ /* 0x0003e80000100800 */
[----:B------:R-:W2:Y:S01]  /*73fb0*/  LDL.LU R3, [R1+0x2030] ;  /* 0x0020300001037983 */ /* 0x000ea20000300800 */
[----:B0-----:R-:W-:Y:S01]  /*73fc0*/  VIADD R0, R0, UR6 ;  /* 0x0000000600007c36 */ /* 0x001fe20008000000 */
[----:B-1----:R-:W-:Y:S01]  /*73fd0*/  LOP3.LUT R6, R27, 0xffff, RZ, 0xc0, !PT ;  /* 0x0000ffff1b067812 */ /* 0x002fe200078ec0ff */
[----:B------:R-:W-:-:S03]  /*73fe0*/  ULDC UR6, c[0x0][0x248] ;  /* 0x0000920000067ab9 */ /* 0x000fc60000000800 */
[----:B------:R-:W-:Y:S01]  /*73ff0*/  STL [R1+0x51c], R0 ;  /* 0x00051c0001007387 */ /* 0x000fe20000100800 */
[----:B---3--:R-:W-:Y:S02]  /*74000*/  LOP3.LUT R12, R7, 0xffff, RZ, 0xc0, !PT ;  /* 0x0000ffff070c7812 */ /* 0x008fe400078ec0ff */
[----:B------:R-:W-:Y:S02]  /*74010*/  LOP3.LUT R7, R22, 0xffff, RZ, 0xc0, !PT ;  /* 0x0000ffff16077812 */ /* 0x000fe400078ec0ff */
[--C-:B------:R-:W-:Y:S02]  /*74020*/  PRMT R22, R12, 0x3340, R13.reuse ;  /* 0x000033400c167816 */ /* 0x100fe4000000000d */
[----:B------:R-:W-:Y:S02]  /*74030*/  SHF.R.U32.HI R13, RZ, 0x8, R13 ;  /* 0x00000008ff0d7819 */ /* 0x000fe4000001160d */
[----:B------:R-:W-:Y:S02]  /*74040*/  SHF.R.U32.HI R11, RZ, 0x8, R12 ;  /* 0x00000008ff0b7819 */ /* 0x000fe4000001160c */
[----:B------:R-:W-:-:S02]  /*74050*/  PRMT R27, R7, 0x3340, R6 ;  /* 0x00003340071b7816 */ /* 0x000fc40000000006 */
[----:B------:R-:W-:Y:S02]  /*74060*/  SHF.R.U32.HI R12, RZ, 0x8, R7 ;  /* 0x00000008ff0c7819 */ /* 0x000fe40000011607 */
[----:B------:R-:W-:Y:S01]  /*74070*/  LOP3.LUT R13, R13, 0xffff, RZ, 0xc0, !PT ;  /* 0x0000ffff0d0d7812 */ /* 0x000fe200078ec0ff */
[----:B------:R0:W-:Y:S01]  /*74080*/  STL [R1+0xa8c], R22 ;  /* 0x000a8c1601007387 */ /* 0x0001e20000100800 */
[----:B------:R-:W-:-:S03]  /*74090*/  LOP3.LUT R11, R11, 0xffff, RZ, 0xc0, !PT ;  /* 0x0000ffff0b0b7812 */ /* 0x000fc600078ec0ff */
[----:B------:R-:W3:Y:S01]  /*740a0*/  LDL.LU R7, [R1+0xfd8] ;  /* 0x000fd80001077983 */ /* 0x000ee20000300800 */
[----:B------:R-:W-:-:S03]  /*740b0*/  PRMT R11, R11, 0x3340, R13 ;  /* 0x000033400b0b7816 */ /* 0x000fc6000000000d */
[----:B0-----:R-:W2:Y:S04]  /*740c0*/  LDL.LU R22, [R1+0xd34] ;  /* 0x000d340001167983 */ /* 0x001ea80000300800 */
[----:B------:R0:W-:Y:S04]  /*740d0*/  STL [R1+0xac0], R27 ;  /* 0x000ac01b01007387 */ /* 0x0001e80000100800 */
[----:B0-----:R-:W2:Y:S04]  /*740e0*/  LDL.LU R27, [R1+0xfec] ;  /* 0x000fec00011b7983 */ /* 0x001ea80000300800 */
[----:B------:R-:W4:Y:S01]  /*740f0*/  LDL.LU R13, [R1+0xd30] ;  /* 0x000d3000010d7983 */ /* 0x000f220000300800 */
[----:B------:R-:W-:-:S02]  /*74100*/  SHF.R.U32.HI R6, RZ, 0x8, R6 ;  /* 0x00000008ff067819 */ /* 0x000fc40000011606 */
[----:B------:R-:W-:Y:S02]  /*74110*/  LOP3.LUT R12, R12, 0xffff, RZ, 0xc0, !PT ;  /* 0x0000ffff0c0c7812 */ /* 0x000fe400078ec0ff */
[----:B------:R-:W-:Y:S01]  /*74120*/  LOP3.LUT R6, R6, 0xffff, RZ, 0xc0, !PT ;  /* 0x0000ffff06067812 */ /* 0x000fe200078ec0ff */
[----:B------:R-:W-:Y:S01]  /*74130*/  VIADD R0, R0, UR6 ;  /* 0x0000000600007c36 */ /* 0x000fe20008000000 */
[----:B------:R-:W-:Y:S01]  /*74140*/  STL [R1+0x3f8], R11 ;  /* 0x0003f80b01007387 */ /* 0x000fe20000100800 */
[----:B------:R-:W-:Y:S01]  /*74150*/  ULDC UR6, c[0x0][0x248] ;  /* 0x0000920000067ab9 */ /* 0x000fe20000000800 */
[----:B------:R-:W-:Y:S02]  /*74160*/  PRMT R6, R12, 0x3340, R6 ;  /* 0x000033400c067816 */ /* 0x000fe40000000006 */
[----:B------:R-:W-:Y:S04]  /*74170*/  STL [R1+0x4f8], R0 ;  /* 0x0004f80001007387 */ /* 0x000fe80000100800 */
[----:B------:R0:W-:Y:S01]  /*74180*/  STL [R1+0x414], R6 ;  /* 0x0004140601007387 */ /* 0x0001e20000100800 */
[----:B----4-:R-:W-:-:S02]  /*74190*/  LOP3.LUT R12, R13, 0xffff, RZ, 0xc0, !PT ;  /* 0x0000ffff0d0c7812 */ /* 0x010fc400078ec0ff */
[----:B------:R-:W-:Y:S02]  /*741a0*/  LOP3.LUT R13, R2, 0xffff, RZ, 0xc0, !PT ;  /* 0x0000ffff020d7812 */ /* 0x000fe400078ec0ff */
[----:B------:R-:W4:Y:S01]  /*741b0*/  LDL.LU R2, [R1+0x202c] ;  /* 0x00202c0001027983 */ /* 0x000f220000300800 */
[----:B---3--:R-:W-:Y:S02]  /*741c0*/  LOP3.LUT R7, R7, 0xffff, RZ, 0xc0, !PT ;  /* 0x0000ffff07077812 */ /* 0x008fe400078ec0ff */
[----:B0-----:R-:W-:Y:S01]  /*741d0*/  LOP3.LUT R6, R23, 0xffff, RZ, 0xc0, !PT ;  /* 0x0000ffff17067812 */ /* 0x001fe200078ec0ff */
[----:B------:R-:W-:Y:S01]  /*741e0*/  VIADD R0, R0, UR6 ;  /* 0x0000000600007c36 */ /* 0x000fe20008000000 */
[--C-:B------:R-:W-:Y:S02]  /*741f0*/  PRMT R23, R12, 0x3340, R13.reuse ;  /* 0x000033400c177816 */ /* 0x100fe4000000000d */
[----:B------:R-:W-:Y:S02]  /*74200*/  SHF.R.U32.HI R11, RZ, 0x8, R12 ;  /* 0x00000008ff0b7819 */ /* 0x000fe4000001160c */
[----:B------:R-:W-:-:S02]  /*74210*/  SHF.R.U32.HI R13, RZ, 0x8, R13 ;  /* 0x00000008ff0d7819 */ /* 0x000fc4000001160d */
[----:B------:R-:W-:Y:S02]  /*74220*/  SHF.R.U32.HI R12, RZ, 0x8, R7 ;  /* 0x00000008ff0c7819 */ /* 0x000fe40000011607 */
[--C-:B------:R-:W-:Y:S01]  /*74230*/  PRMT R7, R7, 0x3340, R6.reuse ;  /* 0x0000334007077816 */ /* 0x100fe20000000006 */
[----:B------:R0:W-:Y:S01]  /*74240*/  STL [R1+0x510], R0 ;  /* 0x0005100001007387 */ /* 0x0001e20000100800 */
[----:B------:R-:W-:Y:S02]  /*74250*/  LOP3.LUT R11, R11, 0xffff, RZ, 0xc0, !PT ;  /* 0x0000ffff0b0b7812 */ /* 0x000fe400078ec0ff */
[----:B------:R-:W-:Y:S01]  /*74260*/  LOP3.LUT R13, R13, 0xffff, RZ, 0xc0, !PT ;  /* 0x0000ffff0d0d7812 */ /* 0x000fe200078ec0ff */
[----:B------:R1:W-:Y:S01]  /*74270*/  STL [R1+0xac4], R23 ;  /* 0x000ac41701007387 */ /* 0x0003e20000100800 */
[----:B------:R-:W-:Y:S01]  /*74280*/  SHF.R.U32.HI R6, RZ, 0x8, R6 ;  /* 0x00000008ff067819 */ /* 0x000fe20000011606 */
[----:B------:R-:W-:Y:S01]  /*74290*/  ULDC UR6, c[0x0][0x248] ;  /* 0x0000920000067ab9 */ /* 0x000fe20000000800 */
[----:B------:R-:W-:-:S02]  /*742a0*/  LOP3.LUT R12, R12, 0xffff, RZ, 0xc0, !PT ;  /* 0x0000ffff0c0c7812 */ /* 0x000fc400078ec0ff */
[----:B------:R-:W-:Y:S01]  /*742b0*/  LOP3.LUT R6, R6, 0xffff, RZ, 0xc0, !PT ;  /* 0x0000ffff06067812 */ /* 0x000fe200078ec0ff */
[----:B0-----:R-:W-:Y:S01]  /*742c0*/  VIADD R0, R0, UR6 ;  /* 0x0000000600007c36 */ /* 0x001fe20008000000 */
[----:B------:R-:W-:Y:S01]  /*742d0*/  ULDC UR6, c[0x0][0x248] ;  /* 0x0000920000067ab9 */ /* 0x000fe20000000800 */
[----:B-1----:R-:W3:Y:S04]  /*742e0*/  LDL.LU R23, [R1+0xffc] ;  /* 0x000ffc0001177983 */ /* 0x002ee80000300800 */
[----:B------:R0:W-:Y:S01]  /*742f0*/  STL [R1+0xaf8], R7 ;  /* 0x000af80701007387 */ /* 0x0001e20000100800 */
[----:B------:R-:W-:Y:S02]  /*74300*/  PRMT R6, R12, 0x3340, R6 ;  /* 0x000033400c067816 */ /* 0x000fe40000000006 */
[----:B0-----:R-:W-:-:S05]  /*74310*/  PRMT R7, R11, 0x3340, R13 ;  /* 0x000033400b077816 */ /* 0x001fca000000000d */
[----:B------:R-:W-:Y:S04]  /*74320*/  STL [R1+0x424], R7 ;  /* 0x0004240701007387 */ /* 0x000fe80000100800 */
[----:B------:R0:W-:Y:S04]  /*74330*/  STL [R1+0x4f0], R0 ;  /* 0x0004f00001007387 */ /* 0x0001e80000100800 */
[----:B------:R4:W-:Y:S01]  /*74340*/  STL [R1+0x43c], R6 ;  /* 0x00043c0601007387 */ /* 0x0009e20000100800 */
[----:B------:R-:W-:-:S03]  /*74350*/  LOP3.LUT R13, R28, 0xffff, RZ, 0xc0, !PT ;  /* 0x0000ffff1c0d7812 */ /* 0x000fc600078ec0ff */
[----:B------:R-:W3:Y:S01]  /*74360*/  LDL.LU R28, [R1+0x2028] ;  /* 0x00202800011c7983 */ /* 0x000ee20000300800 */
[----:B0-----:R-:W-:Y:S01]  /*74370*/  VIADD R0, R0, UR6 ;  /* 0x0000000600007c36 */ /* 0x001fe20008000000 */
[----:B--2---:R-:W-:Y:S02]  /*74380*/  LOP3.LUT R12, R22, 0xffff, RZ, 0xc0, !PT ;  /* 0x0000ffff160c7812 */ /* 0x004fe400078ec0ff */
[----:B------:R-:W-:Y:S01]  /*74390*/  LOP3.LUT R7, R27, 0xffff, RZ, 0xc0, !PT ;  /* 0x0000ffff1b077812 */ /* 0x000fe200078ec0ff */
[----:B------:R-:W-:Y:S01]  /*743a0*/  ULDC UR6, c[0x0][0x248] ;  /* 0x0000920000067ab9 */ /* 0x000fe20000000800 */
[----:B------:R0:W-:Y:S01]  /*743b0*/  STL [R1+0x4f4], R0 ;  /* 0x0004f40001007387 */ /* 0x0001e20000100800 */
[----:B----4-:R-:W-:-:S03]  /*743c0*/  LOP3.LUT R6, R2, 0xffff, RZ, 0xc0, !PT ;  /* 0x0000ffff02067812 */ /* 0x010fc600078ec0ff */
[----:B------:R-:W2:Y:S01]  /*743d0*/  LDL.LU R2, [R1+0x2024] ;  /* 0x0020240001027983 */ /* 0x000ea20000300800 */
        /* <DEDUP_REMOVED lines=9> */
[----:B------:R1:W-:Y:S01]  /*74470*/  STL [R1+0xb10], R7 ;  /* 0x000b100701007387 */ /* 0x0003e20000100800 */
[----:B------:R-:W-:Y:S02]  /*74480*/  LOP3.LUT R12, R12, 0xffff, RZ, 0xc0, !PT ;  /* 0x0000ffff0c0c7812 */ /* 0x000fe400078ec0ff */
[----:B------:R-:W-:Y:S01]  /*74490*/  LOP3.LUT R6, R6, 0xffff, RZ, 0xc0, !PT ;  /* 0x0000ffff06067812 */ /* 0x000fe200078ec0ff */
[----:B0-----:R-:W-:Y:S01]  /*744a0*/  VIADD R0, R0, UR6 ;  /* 0x0000000600007c36 */ /* 0x001fe20008000000 */
[----:B------:R-:W-:-:S02]  /*744b0*/  ULDC UR6, c[0x0][0x248] ;  /* 0x0000920000067ab9 */ /* 0x000fc40000000800 */
[----:B------:R-:W-:Y:S02]  /*744c0*/  PRMT R6, R12, 0x3340, R6 ;  /* 0x000033400c067816 */ /* 0x000fe40000000006 */
[----:B-1----:R-:W-:-:S05]  /*744d0*/  PRMT R7, R11, 0x3340, R13 ;  /* 0x000033400b077816 */ /* 0x002fca000000000d */
[----:B------:R-:W-:Y:S04]  /*744e0*/  STL [R1+0x444], R7 ;  /* 0x0004440701007387 */ /* 0x000fe80000100800 */
[----:B------:R0:W-:Y:S04]  /*744f0*/  STL [R1+0x4d0], R0 ;  /* 0x0004d00001007387 */ /* 0x0001e80000100800 */
[----:B------:R1:W-:Y:S01]  /*74500*/  STL [R1+0x450], R6 ;  /* 0x0004500601007387 */ /* 0x0003e20000100800 */
[----:B------:R-:W-:Y:S01]  /*74510*/  LOP3.LUT R13, R4, 0xffff, RZ, 0xc0, !PT ;  /* 0x0000ffff040d7812 */ /* 0x000fe200078ec0ff */
[----:B0-----:R-:W-:Y:S01]  /*74520*/  VIADD R0, R0, UR6 ;  /* 0x0000000600007c36 */ /* 0x001fe20008000000 */
[----:B-1----:R-:W-:-:S02]  /*74530*/  LOP3.LUT R6, R3, 0xffff, RZ, 0xc0, !PT ;  /* 0x0000ffff03067812 */ /* 0x002fc400078ec0ff */
[----:B--2---:R-:W-:Y:S02]  /*74540*/  LOP3.LUT R12, R2, 0xffff, RZ, 0xc0, !PT ;  /* 0x0000ffff020c7812 */ /* 0x004fe400078ec0ff */
[----:B---3--:R-:W-:Y:S01]  /*74550*/  LOP3.LUT R7, R23, 0xffff, RZ, 0xc0, !PT ;  /* 0x0000ffff17077812 */ /* 0x008fe200078ec0ff */
[----:B------:R-:W2:Y:S04]  /*74560*/  LDL.LU R2, [R1+0x2020] ;  /* 0x0020200001027983 */ /* 0x000ea80000300800 */
[----:B------:R-:W3:Y:S04]  /*74570*/  LDL.LU R4, [R1+0x201c] ;  /* 0x00201c0001047983 */ /* 0x000ee80000300800 */
[----:B------:R0:W-:Y:S04]  /*74580*/  STL [R1+0x4d8], R0 ;  /* 0x0004d80001007387 */ /* 0x0001e80000100800 */
[----:B------:R-:W4:Y:S01]  /*74590*/  LDL.LU R3, [R1+0x2018] ;  /* 0x0020180001037983 */ /* 0x000f220000300800 */
[----:B------:R-:W-:-:S02]  /*745a0*/  SHF.R.U32.HI R11, RZ, 0x8, R12 ;  /* 0x00000008ff0b7819 */ /* 0x000fc4000001160c */
[--C-:B------:R-:W-:Y:S02]  /*745b0*/  PRMT R22, R12, 0x3340, R13.reuse ;  /* 0x000033400c167816 */ /* 0x100fe4000000000d */
[----:B------:R-:W-:Y:S02]  /*745c0*/  SHF.R.U32.HI R13, RZ, 0x8, R13 ;  /* 0x00000008ff0d7819 */ /* 0x000fe4000001160d */
[----:B------:R-:W-:Y:S02]  /*745d0*/  SHF.R.U32.HI R12, RZ, 0x8, R7 ;  /* 0x00000008ff0c7819 */ /* 0x000fe40000011607 */
[--C-:B------:R-:W-:Y:S02]  /*745e0*/  PRMT R7, R7, 0x3340, R6.reuse ;  /* 0x0000334007077816 */ /* 0x100fe40000000006 */
[----:B------:R-:W-:Y:S02]  /*745f0*/  SHF.R.U32.HI R6, RZ, 0x8, R6 ;  /* 0x00000008ff067819 */ /* 0x000fe40000011606 */
[----:B------:R-:W-:-:S02]  /*74600*/  LOP3.LUT R11, R11, 0xffff, RZ, 0xc0, !PT ;  /* 0x0000ffff0b0b7812 */ /* 0x000fc400078ec0ff */
[----:B------:R-:W-:Y:S01]  /*74610*/  LOP3.LUT R13, R13, 0xffff, RZ, 0xc0, !PT ;  /* 0x0000ffff0d0d7812 */ /* 0x000fe200078ec0ff */
[----:B------:R-:W-:Y:S01]  /*74620*/  STL [R1+0xb18], R22 ;  /* 0x000b181601007387 */ /* 0x000fe20000100800 */
[----:B------:R-:W-:Y:S02]  /*74630*/  LOP3.LUT R12, R12, 0xffff, RZ, 0xc0, !PT ;  /* 0x0000ffff0c0c7812 */ /* 0x000fe400078ec0ff */
[----:B------:R-:W-:Y:S01]  /*74640*/  LOP3.LUT R6, R6, 0xffff, RZ, 0xc0, !PT ;  /* 0x0000ffff06067812 */ /* 0x000fe200078ec0ff */
[----:B------:R-:W-:Y:S01]  /*74650*/  ULDC UR6, c[0x0][0x248] ;  /* 0x0000920000067ab9 */ /* 0x000fe20000000800 */
[----:B------:R1:W-:Y:S01]  /*74660*/  STL [R1+0xb30], R7 ;  /* 0x000b300701007387 */ /* 0x0003e20000100800 */
[----:B0-----:R-:W-:Y:S01]  /*74670*/  VIADD R0, R0, UR6 ;  /* 0x0000000600007c36 */ /* 0x001fe20008000000 */
[----:B------:R-:W-:Y:S01]  /*74680*/  PRMT R6, R12, 0x3340, R6 ;  /* 0x000033400c067816 */ /* 0x000fe20000000006 */
[----:B------:R-:W-:Y:S01]  /*74690*/  ULDC UR6, c[0x0][0x248] ;  /* 0x0000920000067ab9 */ /* 0x000fe20000000800 */
[----:B------:R-:W-:-:S02]  /*746a0*/  LOP3.LUT R12, R28, 0xffff, RZ, 0xc0, !PT ;  /* 0x0000ffff1c0c7812 */ /* 0x000fc400078ec0ff */
[----:B-1----:R-:W-:Y:S02]  /*746b0*/  PRMT R7, R11, 0x3340, R13 ;  /* 0x000033400b077816 */ /* 0x002fe4000000000d */
[----:B------:R-:W-:-:S03]  /*746c0*/  LOP3.LUT R13, R29, 0xffff, RZ, 0xc0, !PT ;  /* 0x0000ffff1d0d7812 */ /* 0x000fc600078ec0ff */
[----:B------:R-:W-:Y:S04]  /*746d0*/  STL [R1+0x454], R7 ;  /* 0x0004540701007387 */ /* 0x000fe80000100800 */
[----:B------:R0:W-:Y:S04]  /*746e0*/  STL [R1+0x4b0], R0 ;  /* 0x0004b00001007387 */ /* 0x0001e80000100800 */
[----:B------:R1:W-:Y:S04]  /*746f0*/  STL [R1+0x460], R6 ;  /* 0x0004600601007387 */ /* 0x0003e80000100800 */
[----:B------:R-:W2:Y:S04]  /*74700*/  LDL.LU R28, [R1+0x2014] ;  /* 0x00201400011c7983 */ /* 0x000ea80000300800 */
[----:B------:R-:W3:Y:S01]  /*74710*/  LDL.LU R29, [R1+0x2010] ;  /* 0x00201000011d7983 */ /* 0x000ee20000300800 */
[----:B0-----:R-:W-:Y:S01]  /*74720*/  VIADD R0, R0, UR6 ;  /* 0x0000000600007c36 */ /* 0x001fe20008000000 */
[----:B-1----:R-:W-:-:S02]  /*74730*/  LOP3.LUT R6, R5, 0xffff, RZ, 0xc0, !PT ;  /* 0x0000ffff05067812 */ /* 0x002fc400078ec0ff */
[--C-:B------:R-:W-:Y:S02]  /*74740*/  PRMT R5, R12, 0x3340, R13.reuse ;  /* 0x000033400c057816 */ /* 0x100fe4000000000d */
[----:B------:R-:W-:Y:S02]  /*74750*/  SHF.R.U32.HI R7, RZ, 0x8, R12 ;  /* 0x00000008ff077819 */ /* 0x000fe4000001160c */
[----:B------:R-:W-:Y:S01]  /*74760*/  SHF.R.U32.HI R13, RZ, 0x8, R13 ;  /* 0x00000008ff0d7819 */ /* 0x000fe2000001160d */
[----:B------:R0:W-:Y:S01]  /*74770*/  STL [R1+0x4b8], R0 ;  /* 0x0004b80001007387 */ /* 0x0001e20000100800 */
[----:B------:R-:W-:Y:S01]  /*74780*/  ULDC UR6, c[0x0][0x248] ;  /* 0x0000920000067ab9 */ /* 0x000fe20000000800 */
[----:B------:R-:W-:Y:S02]  /*74790*/  LOP3.LUT R7, R7, 0xffff, RZ, 0xc0, !PT ;  /* 0x0000ffff07077812 */ /* 0x000fe400078ec0ff */
[----:B------:R-:W-:Y:S01]  /*747a0*/  LOP3.LUT R13, R13, 0xffff, RZ, 0xc0, !PT ;  /* 0x0000ffff0d0d7812 */ /* 0x000fe200078ec0ff */
[----:B0-----:R-:W-:Y:S01]  /*747b0*/  VIADD R0, R0, UR6 ;  /* 0x0000000600007c36 */ /* 0x001fe20008000000 */
[----:B------:R-:W-:Y:S01]  /*747c0*/  ULDC UR6, c[0x0][0x248] ;  /* 0x0000920000067ab9 */ /* 0x000fe20000000800 */
[----:B------:R-:W-:-:S02]  /*747d0*/  PRMT R24, R15, 0x5410, R24 ;  /* 0x000054100f187816 */ /* 0x000fc40000000018 */
[----:B------:R-:W-:Y:S02]  /*747e0*/  PRMT R25, R16, 0x5410, R25 ;  /* 0x0000541010197816 */ /* 0x000fe40000000019 */
[----:B------:R-:W-:Y:S02]  /*747f0*/  PRMT R26, R19, 0x5410, R26 ;  /* 0x00005410131a7816 */ /* 0x000fe4000000001a */
[----:B------:R-:W-:Y:S02]  /*74800*/  PRMT R8, R21, 0x5410, R8 ;  /* 0x0000541015087816 */ /* 0x000fe40000000008 */
[----:B----4-:R-:W-:Y:S02]  /*74810*/  LOP3.LUT R11, R3, 0xffff, RZ, 0xc0, !PT ;  /* 0x0000ffff030b7812 */ /* 0x010fe400078ec0ff */
[----:B------:R-:W4:Y:S04]  /*74820*/  LDL.LU R3, [R1+0x200c] ;  /* 0x00200c0001037983 */ /* 0x000f280000300800 */
[----:B------:R0:W-:Y:S01]  /*74830*/  STL [R1+0xb38], R5 ;  /* 0x000b380501007387 */ /* 0x0001e20000100800 */
[----:B------:R-:W-:-:S02]  /*74840*/  SHF.R.U32.HI R12, RZ, 0x8, R11 ;  /* 0x00000008ff0c7819 */ /* 0x000fc4000001160b */
[--C-:B0-----:R-:W-:Y:S02]  /*74850*/  PRMT R5, R11, 0x3340, R6.reuse ;  /* 0x000033400b057816 */ /* 0x101fe40000000006 */
[----:B------:R-:W-:Y:S02]  /*74860*/  SHF.R.U32.HI R6, RZ, 0x8, R6 ;  /* 0x00000008ff067819 */ /* 0x000fe40000011606 */
[----:B------:R-:W-:Y:S01]  /*74870*/  LOP3.LUT R12, R12, 0xffff, RZ, 0xc0, !PT ;  /* 0x0000ffff0c0c7812 */ /* 0x000fe200078ec0ff */
[----:B------:R0:W-:Y:S01]  /*74880*/  STL [R1+0xb48], R5 ;  /* 0x000b480501007387 */ /* 0x0001e20000100800 */
[----:B------:R-:W-:-:S03]  /*74890*/  LOP3.LUT R6, R6, 0xffff, RZ, 0xc0, !PT ;  /* 0x0000ffff06067812 */ /* 0x000fc600078ec0ff */
[----:B------:R1:W-:Y:S01]  /*748a0*/  STL [R1+0x47c], R0 ;  /* 0x00047c0001007387 */ /* 0x0003e20000100800 */
[----:B0-----:R-:W-:Y:S01]  /*748b0*/  PRMT R5, R7, 0x3340, R13 ;  /* 0x0000334007057816 */ /* 0x001fe2000000000d */
[----:B-1----:R-:W-:Y:S01]  /*748c0*/  VIADD R0, R0, UR6 ;  /* 0x0000000600007c36 */ /* 0x002fe20008000000 */
[----:B------:R-:W-:-:S03]  /*748d0*/  ULDC UR6, c[0x0][0x248] ;  /* 0x0000920000067ab9 */ /* 0x000fc60000000800 */
[----:B------:R0:W-:Y:S02]  /*748e0*/  STL [R1+0x46c], R5 ;  /* 0x00046c0501007387 */ /* 0x0001e40000100800 */
[----:B0-----:R-:W-:-:S05]  /*748f0*/  PRMT R5, R12, 0x3340, R6 ;  /* 0x000033400c057816 */ /* 0x001fca0000000006 */
[----:B------:R-:W-:Y:S04]  /*74900*/  STL [R1+0x478], R5 ;  /* 0x0004780501007387 */ /* 0x000fe80000100800 */
[----:B------:R0:W-:Y:S04]  /*74910*/  STL [R1+0x4b4], R0 ;  /* 0x0004b40001007387 */ /* 0x0001e80000100800 */
[----:B------:R-:W-:Y:S04]  /*74920*/  STL [R1+0x1fcc], R24 ;  /* 0x001fcc1801007387 */ /* 0x000fe80000100800 */
[----:B------:R-:W-:Y:S01]  /*74930*/  STL [R1+0x1fd0], R25 ;  /* 0x001fd01901007387 */ /* 0x000fe20000100800 */
[----:B0-----:R-:W-:Y:S01]  /*74940*/  VIADD R0, R0, UR6 ;  /* 0x0000000600007c36 */ /* 0x001fe20008000000 */
[----:B------:R-:W-:-:S04]  /*74950*/  ULDC UR6, c[0x0][0x248] ;  /* 0x0000920000067ab9 */ /* 0x000fc80000000800 */
[----:B------:R-:W-:Y:S04]  /*74960*/  STL [R1+0x4bc], R0 ;  /* 0x0004bc0001007387 */ /* 0x000fe80000100800 */
[----:B------:R-:W-:Y:S04]  /*74970*/  STL [R1+0x1fd4], R26 ;  /* 0x001fd41a01007387 */ /* 0x000fe80000100800 */
[----:B------:R0:W-:Y:S04]  /*74980*/  STL [R1+0x1fdc], R8 ;  /* 0x001fdc0801007387 */ /* 0x0001e80000100800 */
[----:B0-----:R-:W3:Y:S01]  /*74990*/  LDL R8, [R1+0xc0] ;  /* 0x0000c00001087983 */ /* 0x001ee20000100800 */
[----:B--2---:R-:W-:-:S02]  /*749a0*/  VIADD R6, R28, 0x123 ;  /* 0x000001231c067836 */ /* 0x004fc40000000000 */
[----:B------:R-:W-:Y:S01]  /*749b0*/  VIADD R0, R0, UR6 ;  /* 0x0000000600007c36 */ /* 0x000fe20008000000 */
[----:B------:R-:W-:Y:S01]  /*749c0*/  ULDC UR6, c[0x0][0x248] ;  /* 0x0000920000067ab9 */ /* 0x000fe20000000800 */
[----:B------:R-:W-:Y:S02]  /*749d0*/  PRMT R9, R20, 0x5410, R9 ;  /* 0x0000541014097816 */ /* 0x000fe40000000009 */
[----:B------:R-:W-:Y:S01]  /*749e0*/  ISETP.GE.AND P0, PT, R6, UR54, PT ;  /* 0x0000003606007c0c */ /* 0x000fe2000bf06270 */
[----:B------:R0:W-:Y:S01]  /*749f0*/  STL [R1+0x4d4], R0 ;  /* 0x0004d40001007387 */ /* 0x0001e20000100800 */
[----:B------:R-:W-:-:S03]  /*74a00*/  PRMT R10, R17, 0x5410, R10 ;  /* 0x00005410110a7816 */ /* 0x000fc6000000000a */
[----:B------:R-:W-:Y:S04]  /*74a10*/  STL [R1+0x1fe0], R9 ;  /* 0x001fe00901007387 */ /* 0x000fe80000100800 */
[----:B------:R-:W-:Y:S01]  /*74a20*/  STL [R1+0x1fe4], R10 ;  /* 0x001fe40a01007387 */ /* 0x000fe20000100800 */
[----:B0-----:R-:W-:Y:S01]  /*74a30*/  VIADD R0, R0, UR6 ;  /* 0x0000000600007c36 */ /* 0x001fe20008000000 */
[----:B------:R-:W-:-:S04]  /*74a40*/  ULDC UR6, c[0x0][0x248] ;  /* 0x0000920000067ab9 */ /* 0x000fc80000000800 */
[----:B------:R0:W-:Y:S01]  /*74a50*/  STL [R1+0x4dc], R0 ;  /* 0x0004dc0001007387 */ /* 0x0001e20000100800 */
[----:B------:R-:W-:Y:S01]  /*74a60*/  LOP3.LUT R2, R2, 0xefffffff, RZ, 0xc0, !PT ;  /* 0xefffffff02027812 */ /* 0x000fe200078ec0ff */
[----:B0-----:R-:W-:Y:S01]  /*74a70*/  VIADD R0, R0, UR6 ;  /* 0x0000000600007c36 */ /* 0x001fe20008000000 */
[----:B------:R-:W-:Y:S01]  /*74a80*/  ULDC UR6, c[0x0][0x228] ;  /* 0x00008a0000067ab9 */ /* 0x000fe20000000800 */
[----:B------:R-:W-:Y:S01]  /*74a90*/  VIADD R6, R28, 0x121 ;  /* 0x000001211c067836 */ /* 0x000fe20000000000 */
[----:B------:R-:W-:Y:S02]  /*74aa0*/  PRMT R11, R18, 0x5410, R14 ;  /* 0x00005410120b7816 */ /* 0x000fe4000000000e */
[----:B------:R0:W-:Y:S04]  /*74ab0*/  STL [R1+0x4fc], R0 ;  /* 0x0004fc0001007387 */ /* 0x0001e80000100800 */
[----:B------:R-:W-:Y:S01]  /*74ac0*/  STL [R1+0x1fe8], R11 ;  /* 0x001fe80b01007387 */ /* 0x000fe20000100800 */
[----:B---3--:R-:W-:-:S02]  /*74ad0*/  ISETP.LT.AND P1, PT, R8, UR8, !P0 ;  /* 0x0000000808007c0c */ /* 0x008fc4000c721270 */
        /* <DEDUP_REMOVED lines=9> */
[----:B------:R-:W-:Y:S02]  /*74b70*/  LOP3.LUT R2, R2, 0xfeffffff, RZ, 0xc0, !PT ;  /* 0xfeffffff02027812 */ /* 0x000fe400078ec0ff */
[----:B------:R-:W-:Y:S01]  /*74b80*/  ISETP.LT.AND P1, PT, R8, UR8, !P0 ;  /* 0x0000000808007c0c */ /* 0x000fe2000c721270 */
[----:B------:R-:W-:Y:S01]  /*74b90*/  VIADD R6, R28, 0x11f ;  /* 0x0000011f1c067836 */ /* 0x000fe20000000000 */
[----:B------:R0:W-:Y:S01]  /*74ba0*/  STL [R1+0x518], R0 ;  /* 0x0005180001007387 */ /* 0x0001e20000100800 */
[----:B------:R-:W-:Y:S01]  /*74bb0*/  ULDC UR14, c[0x0][0x228] ;  /* 0x00008a00000e7ab9 */ /* 0x000fe20000000800 */
[----:B------:R-:W-:Y:S01]  /*74bc0*/  ULDC UR8, c[0x0][0x248] ;  /* 0x0000920000087ab9 */ /* 0x000fe20000000800 */
[----:B0-----:R-:W-:Y:S01]  /*74bd0*/  VIADD R0, R0, UR6 ;  /* 0x0000000600007c36 */ /* 0x001fe20008000000 */
[----:B------:R-:W-:-:S02]  /*74be0*/  ULDC UR6, c[0x0][0x228] ;  /* 0x00008a0000067ab9 */ /* 0x000fc40000000800 */
[----:B------:R-:W-:-:S05]  /*74bf0*/  ISETP.LT.AND P0, PT, R4, UR6, !P0 ;  /* 0x0000000604007c0c */ /* 0x000fca000c701270 */
[----:B------:R-:W-:Y:S01]  /*74c00*/  @P1 LOP3.LUT R2, R2, 0x1000000, RZ, 0xfc, !PT ;  /* 0x0100000002021812 */ /* 0x000fe200078efcff */
[----:B------:R-:W-:-:S03]  /*74c10*/  ULDC UR6, c[0x0][0x228] ;  /* 0x00008a0000067ab9 */ /* 0x000fc60000000800 */
[----:B------:R-:W-:-:S04]  /*74c20*/  LOP3.LUT R2, R2, 0xff7fffff, RZ, 0xc0, !PT ;  /* 0xff7fffff02027812 */ /* 0x000fc800078ec0ff */
[----:B------:R-:W-:Y:S02]  /*74c30*/  @P0 LOP3.LUT R2, R2, 0x800000, RZ, 0xfc, !PT ;  /* 0x0080000002020812 */ /* 0x000fe400078efcff */
[----:B------:R-:W-:-:S04]  /*74c40*/  ISETP.GE.AND P0, PT, R6, UR32, PT ;  /* 0x0000002006007c0c */ /* 0x000fc8000bf06270 */
[----:B------:R-:W-:Y:S01]  /*74c50*/  ISETP.LT.AND P1, PT, R8, UR6, !P0 ;  /* 0x0000000608007c0c */ /* 0x000fe2000c721270 */
[----:B------:R0:W-:Y:S01]  /*74c60*/  STL [R1+0x550], R0 ;  /* 0x0005500001007387 */ /* 0x0001e20000100800 */
[----:B------:R-:W-:Y:S01]  /*74c70*/  LOP3.LUT R2, R2, 0xffefffff, RZ, 0xc0, !PT ;  /* 0xffefffff02027812 */ /* 0x000fe200078ec0ff */
[----:B------:R-:W-:Y:S01]  /*74c80*/  VIADD R6, R28, 0x11d ;  /* 0x0000011d1c067836 */ /* 0x000fe20000000000 */
[----:B------:R-:W-:Y:S01]  /*74c90*/  ULDC UR6, c[0x0][0x228] ;  /* 0x00008a0000067ab9 */ /* 0x000fe20000000800 */
[----:B0-----:R-:W-:Y:S01]  /*74ca0*/  VIADD R0, R0, UR10 ;  /* 0x0000000a00007c36 */ /* 0x001fe20008000000 */
[----:B------:R-:W-:Y:S02]  /*74cb0*/  ULDC UR10, c[0x0][0x228] ;  /* 0x00008a00000a7ab9 */ /* 0x000fe40000000800 */
[----:B------:R-:W-:-:S05]  /*74cc0*/  ISETP.LT.AND P0, PT, R4, UR10, !P0 ;  /* 0x0000000a04007c0c */ /* 0x000fca000c701270 */
[----:B------:R-:W-:Y:S01]  /*74cd0*/  @P1 LOP3.LUT R2, R2, 0x100000, RZ, 0xfc, !PT ;  /* 0x0010000002021812 */ /* 0x000fe200078efcff */
[----:B------:R0:W-:Y:S01]  /*74ce0*/  STL [R1+0x57c], R0 ;  /* 0x00057c0001007387 */ /* 0x0001e20000100800 */
[----:B------:R-:W-:Y:S02]  /*74cf0*/  ULDC UR10, c[0x0][0x248] ;  /* 0x00009200000a7ab9 */ /* 0x000fe40000000800 */
[----:B------:R-:W-:-:S04]  /*74d00*/  LOP3.LUT R2, R2, 0xfff7ffff, RZ, 0xc0, !PT ;  /* 0xfff7ffff02027812 */ /* 0x000fc800078ec0ff */
[----:B------:R-:W-:Y:S02]  /*74d10*/  @P0 LOP3.LUT R2, R2, 0x80000, RZ, 0xfc, !PT ;  /* 0x0008000002020812 */ /* 0x000fe400078efcff */
[----:B------:R-:W-:Y:S02]  /*74d20*/  ISETP.GE.AND P0, PT, R6, UR18, PT ;  /* 0x0000001206007c0c */ /* 0x000fe4000bf06270 */
[----:B------:R-:W-:Y:S02]  /*74d30*/  LOP3.LUT R2, R2, 0xfffeffff, RZ, 0xc0, !PT ;  /* 0xfffeffff02027812 */ /* 0x000fe400078ec0ff */
[----:B------:R-:W-:Y:S02]  /*74d40*/  ISETP.LT.AND P1, PT, R8, UR14, !P0 ;  /* 0x0000000e08007c0c */ /* 0x000fe4000c721270 */
[----:B------:R-:W-:Y:S01]  /*74d50*/  ISETP.LT.AND P0, PT, R4, UR6, !P0 ;  /* 0x0000000604007c0c */ /* 0x000fe2000c701270 */
[----:B0-----:R-:W-:Y:S02]  /*74d60*/  VIADD R0, R0, UR8 ;  /* 0x0000000800007c36 */ /* 0x001fe40008000000 */
[----:B------:R-:W-:Y:S01]  /*74d70*/  VIADD R6, R28, 0x11b ;  /* 0x0000011b1c067836 */ /* 0x000fe20000000000 */
[----:B------:R-:W-:Y:S01]  /*74d80*/  ULDC UR8, c[0x0][0x248] ;  /* 0x0000920000087ab9 */ /* 0x000fe20000000800 */
[----:B------:R-:W-:Y:S01]  /*74d90*/  UMOV UR32, UR12 ;  /* 0x0000000c00207c82 */ /* 0x000fe20008000000 */
[----:B------:R-:W-:Y:S01]  /*74da0*/  ULDC UR6, c[0x0][0x228] ;  /* 0x00008a0000067ab9 */ /* 0x000fe20000000800 */
[----:B------:R-:W-:Y:S01]  /*74db0*/  ULDC UR14, c[0x0][0x248] ;  /* 0x00009200000e7ab9 */ /* 0x000fe20000000800 */
[----:B------:R-:W-:-:S03]  /*74dc0*/  ULDC UR18, c[0x0][0x228] ;  /* 0x00008a0000127ab9 */ /* 0x000fc60000000800 */
[----:B------:R-:W-:Y:S01]  /*74dd0*/  @P1 LOP3.LUT R2, R2, 0x10000, RZ, 0xfc, !PT ;  /* 0x0001000002021812 */ /* 0x000fe200078efcff */
[----:B------:R0:W-:Y:S01]  /*74de0*/  STL [R1+0x5bc], R0 ;  /* 0x0005bc0001007387 */ /* 0x0001e20000100800 */
[----:B------:R-:W-:Y:S02]  /*74df0*/  ULDC UR12, c[0x0][0x248] ;  /* 0x00009200000c7ab9 */ /* 0x000fe40000000800 */
        /* <DEDUP_REMOVED lines=10> */
[----:B----4-:R-:W-:Y:S01]  /*74ea0*/  LOP3.LUT R3, R3, 0x7fffffff, RZ, 0xc0, !PT ;  /* 0x7fffffff03037812 */ /* 0x010fe200078ec0ff */
[----:B------:R-:W-:Y:S01]  /*74eb0*/  ULDC UR24, c[0x0][0x248] ;  /* 0x0000920000187ab9 */ /* 0x000fe20000000800 */
[----:B0-----:R-:W-:Y:S01]  /*74ec0*/  VIADD R0, R0, UR10 ;  /* 0x0000000a00007c36 */ /* 0x001fe20008000000 */
[----:B------:R-:W-:-:S02]  /*74ed0*/  ULDC UR10, c[0x0][0x228] ;  /* 0x00008a00000a7ab9 */ /* 0x000fc40000000800 */
[----:B------:R-:W-:-:S04]  /*74ee0*/  ISETP.LT.AND P0, PT, R4, UR10, !P0 ;  /* 0x0000000a04007c0c */ /* 0x000fc8000c701270 */
[----:B------:R-:W-:Y:S01]  /*74ef0*/  @P1 LOP3.LUT R2, R2, 0x1000, RZ, 0xfc, !PT ;  /* 0x0000100002021812 */ /* 0x000fe200078efcff */
[----:B------:R0:W-:Y:S01]  /*74f00*/  STL [R1+0x62c], R0 ;  /* 0x00062c0001007387 */ /* 0x0001e20000100800 */
[----:B------:R-:W-:Y:S02]  /*74f10*/  ULDC UR10, c[0x0][0x248] ;  /* 0x00009200000a7ab9 */ /* 0x000fe40000000800 */
[----:B------:R-:W-:-:S05]  /*74f20*/  LOP3.LUT R2, R2, 0xfffff7ff, RZ, 0xc0, !PT ;  /* 0xfffff7ff02027812 */ /* 0x000fca00078ec0ff */
[----:B------:R-:W-:Y:S02]  /*74f30*/  @P0 LOP3.LUT R2, R2, 0x800, RZ, 0xfc, !PT ;  /* 0x0000080002020812 */ /* 0x000fe400078efcff */
[----:B------:R-:W-:Y:S01]  /*74f40*/  ISETP.GE.AND P0, PT, R6, UR32, PT ;  /* 0x0000002006007c0c */ /* 0x000fe2000bf06270 */
[----:B0-----:R-:W-:Y:S01]  /*74f50*/  VIADD R0, R0, UR12 ;  /* 0x0000000c00007c36 */ /* 0x001fe20008000000 */
[----:B------:R-:W-:Y:S01]  /*74f60*/  ULDC UR12, c[0x0][0x228] ;  /* 0x00008a00000c7ab9 */ /* 0x000fe20000000800 */
[----:B------:R-:W-:Y:S02]  /*74f70*/  LOP3.LUT R2, R2, 0xfffffeff, RZ, 0xc0, !PT ;  /* 0xfffffeff02027812 */ /* 0x000fe400078ec0ff */
[----:B------:R-:W-:Y:S02]  /*74f80*/  ISETP.LT.AND P1, PT, R8, UR6, !P0 ;  /* 0x0000000608007c0c */ /* 0x000fe4000c721270 */
[----:B------:R-:W-:Y:S01]  /*74f90*/  ISETP.LT.AND P0, PT, R4, UR12, !P0 ;  /* 0x0000000c04007c0c */ /* 0x000fe2000c701270 */
[----:B------:R-:W-:Y:S01]  /*74fa0*/  VIADD R6, R28, 0x117 ;  /* 0x000001171c067836 */ /* 0x000fe20000000000 */
[----:B------:R0:W-:Y:S01]  /*74fb0*/  STL [R1+0x6fc], R0 ;  /* 0x0006fc0001007387 */ /* 0x0001e20000100800 */
[----:B------:R-:W-:Y:S01]  /*74fc0*/  ULDC UR6, c[0x0][0x228] ;  /* 0x00008a0000067ab9 */ /* 0x000fe20000000800 */
[----:B------:R-:W-:Y:S01]  /*74fd0*/  ULDC UR12, c[0x0][0x228] ;  /* 0x00008a00000c7ab9 */ /* 0x000fe20000000800 */
[----:B------:R-:W-:-:S06]  /*74fe0*/  ULDC UR32, c[0x0][0x228] ;  /* 0x00008a0000207ab9 */ /* 0x000fcc0000000800 */
        /* <DEDUP_REMOVED lines=10> */
[----:B------:R-:W-:Y:S01]  /*75090*/  ISETP.LT.AND P0, PT, R4, UR8, !P0 ;  /* 0x0000000804007c0c */ /* 0x000fe2000c701270 */
[----:B------:R-:W-:Y:S01]  /*750a0*/  ULDC UR20, c[0x0][0x248] ;  /* 0x0000920000147ab9 */ /* 0x000fe20000000800 */
[----:B------:R-:W-:Y:S01]  /*750b0*/  ULDC UR18, c[0x0][0x228] ;  /* 0x00008a0000127ab9 */ /* 0x000fe20000000800 */
[----:B------:R-:W-:Y:S01]  /*750c0*/  ULDC UR8, c[0x0][0x228] ;  /* 0x00008a0000087ab9 */ /* 0x000fe20000000800 */
[----:B0-----:R-:W-:-:S06]  /*750d0*/  VIADD R0, R0, UR14 ;  /* 0x0000000e00007c36 */ /* 0x001fcc0008000000 */
[----:B------:R-:W-:Y:S01]  /*750e0*/  @P1 LOP3.LUT R2, R2, 0x10, RZ, 0xfc, !PT ;  /* 0x0000001002021812 */ /* 0x000fe200078efcff */
[----:B------:R-:W-:Y:S01]  /*750f0*/  ULDC UR14, c[0x0][0x228] ;  /* 0x00008a00000e7ab9 */ /* 0x000fe20000000800 */
[----:B------:R0:W-:Y:S02]  /*75100*/  STL [R1+0x81c], R0 ;  /* 0x00081c0001007387 */ /* 0x0001e40000100800 */
[----:B------:R-:W-:Y:S01]  /*75110*/  LOP3.LUT R2, R2, 0xfffffff7, RZ, 0xc0, !PT ;  /* 0xfffffff702027812 */ /* 0x000fe200078ec0ff */
[----:B0-----:R-:W-:-:S03]  /*75120*/  VIADD R0, R0, UR10 ;  /* 0x0000000a00007c36 */ /* 0x001fc60008000000 */
[----:B------:R-:W-:Y:S01]  /*75130*/  @P0 LOP3.LUT R2, R2, 0x8, RZ, 0xfc, !PT ;  /* 0x0000000802020812 */ /* 0x000fe200078efcff */
[----:B------:R-:W-:Y:S01]  /*75140*/  ULDC UR10, c[0x0][0x228] ;  /* 0x00008a00000a7ab9 */ /* 0x000fe20000000800 */
[----:B------:R0:W-:Y:S01]  /*75150*/  STL [R1+0x894], R0 ;  /* 0x0008940001007387 */ /* 0x0001e20000100800 */
[----:B------:R-:W-:Y:S01]  /*75160*/  ISETP.GE.AND P0, PT, R6, UR28, PT ;  /* 0x0000001c06007c0c */ /* 0x000fe2000bf06270 */
[----:B0-----:R-:W-:Y:S01]  /*75170*/  VIADD R0, R0, UR16 ;  /* 0x0000001000007c36 */ /* 0x001fe20008000000 */
[----:B------:R-:W-:Y:S01]  /*75180*/  ULDC UR16, c[0x0][0x248] ;  /* 0x0000920000107ab9 */ /* 0x000fe20000000800 */
[----:B------:R-:W-:Y:S01]  /*75190*/  LOP3.LUT R2, R2, 0xfffffffe, RZ, 0xc0, !PT ;  /* 0xfffffffe02027812 */ /* 0x000fe200078ec0ff */
[----:B------:R-:W-:Y:S01]  /*751a0*/  VIADD R6, R28, 0x113 ;  /* 0x000001131c067836 */ /* 0x000fe20000000000 */
[----:B------:R-:W-:Y:S01]  /*751b0*/  ULDC UR28, c[0x0][0x228] ;  /* 0x00008a00001c7ab9 */ /* 0x000fe20000000800 */
[----:B------:R0:W-:Y:S01]  /*751c0*/  STL [R1+0x8e8], R0 ;  /* 0x0008e80001007387 */ /* 0x0001e20000100800 */
[----:B------:R-:W-:Y:S01]  /*751d0*/  ISETP.LT.AND P1, PT, R8, UR14, !P0 ;  /* 0x0000000e08007c0c */ /* 0x000fe2000c721270 */
[----:B------:R-:W-:Y:S01]  /*751e0*/  ULDC UR14, c[0x0][0x228] ;  /* 0x00008a00000e7ab9 */ /* 0x000fe20000000800 */
[----:B0-----:R-:W-:Y:S01]  /*751f0*/  VIADD R0, R0, UR16 ;  /* 0x0000001000007c36 */ /* 0x001fe20008000000 */
[----:B------:R-:W-:-:S04]  /*75200*/  ULDC UR16, c[0x0][0x248] ;  /* 0x0000920000107ab9 */ /* 0x000fc80000000800 */
[----:B------:R0:W-:Y:S02]  /*75210*/  STL [R1+0x958], R0 ;  /* 0x0009580001007387 */ /* 0x0001e40000100800 */
[----:B0-----:R-:W-:Y:S01]  /*75220*/  VIADD R0, R0, UR16 ;  /* 0x0000001000007c36 */ /* 0x001fe20008000000 */
[----:B------:R-:W-:-:S04]  /*75230*/  ULDC UR16, c[0x0][0x248] ;  /* 0x0000920000107ab9 */ /* 0x000fc80000000800 */
[----:B------:R0:W-:Y:S01]  /*75240*/  STL [R1+0x9ac], R0 ;  /* 0x0009ac0001007387 */ /* 0x0001e20000100800 */
[----:B------:R-:W-:Y:S01]  /*75250*/  @P1 LOP3.LUT R2, R2, 0x1, RZ, 0xfc, !PT ;  /* 0x0000000102021812 */ /* 0x000fe200078efcff */
[----:B0-----:R-:W-:Y:S01]  /*75260*/  VIADD R0, R0, UR16 ;  /* 0x0000001000007c36 */ /* 0x001fe20008000000 */
[----:B------:R-:W-:Y:S01]  /*75270*/  ISETP.LT.AND P0, PT, R4, UR10, !P0 ;  /* 0x0000000a04007c0c */ /* 0x000fe2000c701270 */
[----:B------:R-:W-:Y:S01]  /*75280*/  ULDC UR16, c[0x0][0x228] ;  /* 0x00008a0000107ab9 */ /* 0x000fe20000000800 */
[----:B------:R-:W-:Y:S02]  /*75290*/  ULDC UR10, c[0x0][0x228] ;  /* 0x00008a00000a7ab9 */ /* 0x000fe40000000800 */
[----:B------:R0:W-:Y:S04]  /*752a0*/  STL [R1+0xab8], R0 ;  /* 0x000ab80001007387 */ /* 0x0001e80000100800 */
[----:B------:R1:W-:Y:S01]  /*752b0*/  STL [R1+0x28], R2 ;  /* 0x0000280201007387 */ /* 0x0003e20000100800 */
[----:B0-----:R-:W-:-:S03]  /*752c0*/  VIADD R0, R0, UR20 ;  /* 0x0000001400007c36 */ /* 0x001fc60008000000 */
[----:B-1----:R-:W2:Y:S01]  /*752d0*/  LDL.LU R2, [R1+0x2008] ;  /* 0x0020080001027983 */ /* 0x002ea20000300800 */
[----:B------:R-:W-:-:S03]  /*752e0*/  ULDC UR20, c[0x0][0x248] ;  /* 0x0000920000147ab9 */ /* 0x000fc60000000800 */
[----:B------:R0:W-:Y:S04]  /*752f0*/  STL [R1+0xb90], R0 ;  /* 0x000b900001007387 */ /* 0x0001e80000100800 */
[----:B------:R-:W3:Y:S01]  /*75300*/  LDL.LU R23, [R1+0x1304] ;  /* 0x0013040001177983 */ /* 0x000ee20000300800 */
[----:B0-----:R-:W-:Y:S01]  /*75310*/  VIADD R0, R0, UR20 ;  /* 0x0000001400007c36 */ /* 0x001fe20008000000 */
[----:B------:R-:W-:-:S04]  /*75320*/  ULDC UR20, c[0x0][0x248] ;  /* 0x0000920000147ab9 */ /* 0x000fc80000000800 */
[----:B------:R0:W-:Y:S02]  /*75330*/  STL [R1+0xbb0], R0 ;  /* 0x000bb00001007387 */ /* 0x0001e40000100800 */
[----:B0-----:R-:W-:Y:S01]  /*75340*/  VIADD R0, R0, UR20 ;  /* 0x0000001400007c36 */ /* 0x001fe20008000000 */
[----:B------:R-:W-:Y:S01]  /*75350*/  @P0 LOP3.LUT R3, R3, 0x80000000, RZ, 0xfc, !PT ;  /* 0x8000000003030812 */ /* 0x000fe200078efcff */
[----:B------:R-:W-:-:S03]  /*75360*/  ULDC UR20, c[0x0][0x248] ;  /* 0x0000920000147ab9 */ /* 0x000fc60000000800 */
[----:B------:R0:W-:Y:S04]  /*75370*/  STL [R1+0xbc8], R0 ;  /* 0x000bc80001007387 */ /* 0x0001e80000100800 */
[----:B------:R-:W4:Y:S01]  /*75380*/  LDL.LU R5, [R1+0x1300] ;  /* 0x0013000001057983 */ /* 0x000f220000300800 */
[----:B------:R-:W-:-:S04]  /*75390*/  ISETP.GE.AND P0, PT, R6, UR40, PT ;  /* 0x0000002806007c0c */ /* 0x000fc8000bf06270 */
[----:B------:R-:W-:Y:S02]  /*753a0*/  ISETP.LT.AND P1, PT, R8, UR6, !P0 ;  /* 0x0000000608007c0c */ /* 0x000fe4000c721270 */
[----:B------:R-:W-:Y:S02]  /*753b0*/  ISETP.LT.AND P0, PT, R4, UR12, !P0 ;  /* 0x0000000c04007c0c */ /* 0x000fe4000c701270 */
[----:B------:R-:W-:Y:S01]  /*753c0*/  LOP3.LUT R3, R3, 0xefffffff, RZ, 0xc0, !PT ;  /* 0xefffffff03037812 */ /* 0x000fe200078ec0ff */
[----:B------:R-:W-:Y:S01]  /*753d0*/  VIADD R6, R28, 0x111 ;  /* 0x000001111c067836 */ /* 0x000fe20000000000 */
[----:B------:R-:W-:Y:S01]  /*753e0*/  ULDC UR12, c[0x0][0x248] ;  /* 0x00009200000c7ab9 */ /* 0x000fe20000000800 */
[----:B------:R-:W-:-:S06]  /*753f0*/  ULDC UR6, c[0x0][0x228] ;  /* 0x00008a0000067ab9 */ /* 0x000fcc0000000800 */
[----:B------:R-:W-:-:S04]  /*75400*/  @P1 LOP3.LUT R3, R3, 0x10000000, RZ, 0xfc, !PT ;  /* 0x1000000003031812 */ /* 0x000fc800078efcff */
[----:B------:R-:W-:-:S04]  /*75410*/  LOP3.LUT R3, R3, 0xf7ffffff, RZ, 0xc0, !PT ;  /* 0xf7ffffff03037812 */ /* 0x000fc800078ec0ff */
[----:B------:R-:W-:Y:S02]  /*75420*/  @P0 LOP3.LUT R3, R3, 0x8000000, RZ, 0xfc, !PT ;  /* 0x0800000003030812 */ /* 0x000fe400078efcff */
[----:B------:R-:W-:Y:S01]  /*75430*/  ISETP.GE.AND P0, PT, R6, UR36, PT ;  /* 0x0000002406007c0c */ /* 0x000fe2000bf06270 */
[----:B0-----:R-:W-:Y:S01]  /*75440*/  VIADD R0, R0, UR12 ;  /* 0x0000000c00007c36 */ /* 0x001fe20008000000 */
[----:B------:R-:W-:Y:S02]  /*75450*/  LOP3.LUT R3, R3, 0xfeffffff, RZ, 0xc0, !PT ;  /* 0xfeffffff03037812 */ /* 0x000fe400078ec0ff */
[----:B------:R-:W-:Y:S02]  /*75460*/  ISETP.LT.AND P1, PT, R8, UR22, !P0 ;  /* 0x0000001608007c0c */ /* 0x000fe4000c721270 */
[----:B------:R-:W-:Y:S01]  /*75470*/  ISETP.LT.AND P0, PT, R4, UR18, !P0 ;  /* 0x0000001204007c0c */ /* 0x000fe2000c701270 */
[----:B------:R0:W-:Y:S01]  /*75480*/  STL [R1+0xbe8], R0 ;  /* 0x000be80001007387 */ /* 0x0001e20000100800 */
[----:B------:R-:W-:Y:S01]  /*75490*/  VIADD R6, R28, 0x10f ;  /* 0x0000010f1c067836 */ /* 0x000fe20000000000 */
[----:B------:R-:W-:Y:S01]  /*754a0*/  ULDC UR22, c[0x0][0x248] ;  /* 0x0000920000167ab9 */ /* 0x000fe20000000800 */
[----:B------:R-:W-:Y:S01]  /*754b0*/  ULDC UR12, c[0x0][0x228] ;  /* 0x00008a00000c7ab9 */ /* 0x000fe20000000800 */
[----:B------:R-:W-:Y:S01]  /*754c0*/  ULDC UR18, c[0x0][0x228] ;  /* 0x00008a0000127ab9 */ /* 0x000fe20000000800 */
[----:B------:R-:W-:Y:S01]  /*754d0*/  ULDC UR36, c[0x0][0x228] ;  /* 0x00008a0000247ab9 */ /* 0x000fe20000000800 */
[----:B0-----:R-:W-:-:S04]  /*754e0*/  VIADD R0, R0, UR20 ;  /* 0x0000001400007c36 */ /* 0x001fc80008000000 */
[----:B------:R-:W-:Y:S01]  /*754f0*/  @P1 LOP3.LUT R3, R3, 0x1000000, RZ, 0xfc, !PT ;  /* 0x0100000003031812 */ /* 0x000fe200078efcff */
[----:B------:R-:W-:-:S03]  /*75500*/  ULDC UR20, c[0x0][0x248] ;  /* 0x0000920000147ab9 */ /* 0x000fc60000000800 */
[----:B------:R-:W-:Y:S01]  /*75510*/  LOP3.LUT R3, R3, 0xff7fffff, RZ, 0xc0, !PT ;  /* 0xff7fffff03037812 */ /* 0x000fe200078ec0ff */
[----:B------:R0:W-:Y:S03]  /*75520*/  STL [R1+0xc00], R0 ;  /* 0x000c000001007387 */ /* 0x0001e60000100800 */
[----:B------:R-:W-:Y:S02]  /*75530*/  @P0 LOP3.LUT R3, R3, 0x800000, RZ, 0xfc, !PT ;  /* 0x0080000003030812 */ /* 0x000fe400078efcff */
[----:B------:R-:W-:Y:S01]  /*75540*/  ISETP.GE.AND P0, PT, R6, UR48, PT ;  /* 0x0000003006007c0c */ /* 0x000fe2000bf06270 */
[----:B0-----:R-:W-:-:S03]  /*75550*/  VIADD R0, R0, UR20 ;  /* 0x0000001400007c36 */ /* 0x001fc60008000000 */
[----:B------:R-:W-:Y:S01]  /*75560*/  ISETP.LT.AND P1, PT, R8, UR8, !P0 ;  /* 0x0000000808007c0c */ /* 0x000fe2000c721270 */
[----:B------:R-:W-:Y:S01]  /*75570*/  ULDC UR8, c[0x0][0x248] ;  /* 0x0000920000087ab9 */ /* 0x000fe20000000800 */
[----:B------:R-:W-:Y:S02]  /*75580*/  LOP3.LUT R3, R3, 0xffefffff, RZ, 0xc0, !PT ;  /* 0xffefffff03037812 */ /* 0x000fe400078ec0ff */
[----:B----4-:R-:W-:Y:S01]  /*75590*/  R2UR UR40, R5 ;  /* 0x00000000052872ca */ /* 0x010fe200000e0000 */
[----:B------:R0:W-:Y:S01]  /*755a0*/  STL [R1+0xc04], R0 ;  /* 0x000c040001007387 */ /* 0x0001e20000100800 */
[----:B---3--:R-:W-:-:S03]  /*755b0*/  R2UR UR48, R23 ;  /* 0x00000000173072ca */ /* 0x008fc600000e0000 */
[----:B------:R-:W3:Y:S01]  /*755c0*/  LDL.LU R23, [R1+0x1308] ;  /* 0x0013080001177983 */ /* 0x000ee20000300800 */
[----:B------:R-:W-:Y:S01]  /*755d0*/  VIADD R6, R28, 0x10d ;  /* 0x0000010d1c067836 */ /* 0x000fe20000000000 */
[----:B------:R-:W-:Y:S01]  /*755e0*/  ULDC UR20, c[0x0][0x228] ;  /* 0x00008a0000147ab9 */ /* 0x000fe20000000800 */
[----:B0-----:R-:W-:Y:S01]  /*755f0*/  VIADD R0, R0, UR22 ;  /* 0x0000001600007c36 */ /* 0x001fe20008000000 */
[----:B------:R-:W-:Y:S02]  /*75600*/  ISETP.LT.AND P0, PT, R4, UR16, !P0 ;  /* 0x0000001004007c0c */ /* 0x000fe4000c701270 */
[----:B------:R-:W-:Y:S01]  /*75610*/  @P1 LOP3.LUT R3, R3, 0x100000, RZ, 0xfc, !PT ;  /* 0x0010000003031812 */ /* 0x000fe200078efcff */
[----:B------:R-:W-:Y:S01]  /*75620*/  ULDC UR22, c[0x0][0x248] ;  /* 0x0000920000167ab9 */ /* 0x000fe20000000800 */
[----:B--2---:R-:W-:Y:S01]  /*75630*/  LOP3.LUT R2, R2, 0x7fffffff, RZ, 0xc0, !PT ;  /* 0x7fffffff02027812 */ /* 0x004fe200078ec0ff */
[----:B------:R0:W-:Y:S01]  /*75640*/  STL [R1+0xc38], R0 ;  /* 0x000c380001007387 */ /* 0x0001e20000100800 */
[----:B------:R-:W-:Y:S01]  /*75650*/  ULDC UR16, c[0x0][0x228] ;  /* 0x00008a0000107ab9 */ /* 0x000fe20000000800 */
[----:B0-----:R-:W-:Y:S01]  /*75660*/  VIADD R0, R0, UR8 ;  /* 0x0000000800007c36 */ /* 0x001fe20008000000 */
[----:B------:R-:W-:Y:S01]  /*75670*/  LOP3.LUT R3, R3, 0xfff7ffff, RZ, 0xc0, !PT ;  /* 0xfff7ffff03037812 */ /* 0x000fe200078ec0ff */
[----:B------:R-:W-:-:S03]  /*75680*/  ULDC UR8, c[0x0][0x228] ;  /* 0x00008a0000087ab9 */ /* 0x000fc60000000800 */
[----:B------:R0:W-:Y:S04]  /*75690*/  STL [R1+0xc58], R0 ;  /* 0x000c580001007387 */ /* 0x0001e80000100800 */
[----:B------:R-:W2:Y:S01]  /*756a0*/  LDL.LU R5, [R1+0x130c] ;  /* 0x00130c0001057983 */ /* 0x000ea20000300800 */
[----:B------:R-:W-:Y:S02]  /*756b0*/  @P0 LOP3.LUT R3, R3, 0x80000, RZ, 0xfc, !PT ;  /* 0x0008000003030812 */ /* 0x000fe400078efcff */
[----:B------:R-:W-:Y:S02]  /*756c0*/  ISETP.GE.AND P0, PT, R6, UR42, PT ;  /* 0x0000002a06007c0c */ /* 0x000fe4000bf06270 */
[----:B------:R-:W-:Y:S02]  /*756d0*/  LOP3.LUT R3, R3, 0xfffeffff, RZ, 0xc0, !PT ;  /* 0xfffeffff03037812 */ /* 0x000fe400078ec0ff */
[----:B------:R-:W-:-:S02]  /*756e0*/  ISETP.LT.AND P1, PT, R8, UR10, !P0 ;  /* 0x0000000a08007c0c */ /* 0x000fc4000c721270 */
[----:B------:R-:W-:Y:S01]  /*756f0*/  ISETP.LT.AND P0, PT, R4, UR14, !P0 ;  /* 0x0000000e04007c0c */ /* 0x000fe2000c701270 */
[----:B------:R-:W-:Y:S01]  /*75700*/  ULDC UR10, c[0x0][0x248] ;  /* 0x00009200000a7ab9 */ /* 0x000fe20000000800 */
[----:B0-----:R-:W-:Y:S02]  /*75710*/  VIADD R0, R0, UR22 ;  /* 0x0000001600007c36 */ /* 0x001fe40008000000 */
[----:B------:R-:W-:Y:S01]  /*75720*/  VIADD R6, R28, 0x10b ;  /* 0x0000010b1c067836 */ /* 0x000fe20000000000 */
[----:B------:R-:W-:Y:S01]  /*75730*/  ULDC UR14, c[0x0][0x228] ;  /* 0x00008a00000e7ab9 */ /* 0x000fe20000000800 */
[----:B------:R-:W-:Y:S01]  /*75740*/  ULDC UR22, c[0x0][0x228] ;  /* 0x00008a0000167ab9 */ /* 0x000fe20000000800 */
[----:B------:R-:W-:Y:S01]  /*75750*/  ULDC UR42, c[0x0][0x228] ;  /* 0x00008a00002a7ab9 */ /* 0x000fe20000000800 */
[----:B------:R0:W-:Y:S03]  /*75760*/  STL [R1+0xc6c], R0 ;  /* 0x000c6c0001007387 */ /* 0x0001e60000100800 */
[----:B------:R-:W-:-:S04]  /*75770*/  @P1 LOP3.LUT R3, R3, 0x10000, RZ, 0xfc, !PT ;  /* 0x0001000003031812 */ /* 0x000fc800078efcff */
[----:B------:R-:W-:Y:S01]  /*75780*/  LOP3.LUT R3, R3, 0xffff7fff, RZ, 0xc0, !PT ;  /* 0xffff7fff03037812 */ /* 0x000fe200078ec0ff */
[----:B0-----:R-:W-:Y:S01]  /*75790*/  VIADD R0, R0, UR10 ;  /* 0x0000000a00007c36 */ /* 0x001fe20008000000 */
[----:B------:R-:W-:Y:S02]  /*757a0*/  ULDC UR10, c[0x0][0x228] ;  /* 0x00008a00000a7ab9 */ /* 0x000fe40000000800 */
[----:B------:R-:W-:Y:S02]  /*757b0*/  @P0 LOP3.LUT R3, R3, 0x8000, RZ, 0xfc, !PT ;  /* 0x0000800003030812 */ /* 0x000fe400078efcff */
[----:B------:R-:W-:Y:S01]  /*757c0*/  ISETP.GE.AND P0, PT, R6, UR52, PT ;  /* 0x0000003406007c0c */ /* 0x000fe2000bf06270 */
[----:B------:R0:W-:Y:S03]  /*757d0*/  STL [R1+0xc74], R0 ;  /* 0x000c740001007387 */ /* 0x0001e60000100800 */
[----:B------:R-:W-:-:S02]  /*757e0*/  ISETP.LT.AND P1, PT, R8, UR28, !P0 ;  /* 0x0000001c08007c0c */ /* 0x000fc4000c721270 */
[----:B------:R-:W-:Y:S02]  /*757f0*/  ISETP.LT.AND P0, PT, R4, UR6, !P0 ;  /* 0x0000000604007c0c */ /* 0x000fe4000c701270 */
[----:B------:R-:W-:Y:S01]  /*75800*/  LOP3.LUT R3, R3, 0xffffefff, RZ, 0xc0, !PT ;  /* 0xffffefff03037812 */ /* 0x000fe200078ec0ff */
[----:B------:R-:W-:Y:S01]  /*75810*/  VIADD R6, R28, 0x109 ;  /* 0x000001091c067836 */ /* 0x000fe20000000000 */
[----:B------:R-:W-:Y:S01]  /*75820*/  ULDC UR28, c[0x0][0x248] ;  /* 0x00009200001c7ab9 */ /* 0x000fe20000000800 */
[----:B------:R-:W-:Y:S01]  /*75830*/  ULDC UR6, c[0x0][0x228] ;  /* 0x00008a0000067ab9 */ /* 0x000fe20000000800 */
[----:B0-----:R-:W-:Y:S01]  /*75840*/  VIADD R0, R0, UR24 ;  /* 0x0000001800007c36 */ /* 0x001fe20008000000 */
[----:B------:R-:W-:-:S04]  /*75850*/  ULDC UR24, c[0x0][0x248] ;  /* 0x0000920000187ab9 */ /* 0x000fc80000000800 */
[----:B------:R-:W-:-:S04]  /*75860*/  @P1 LOP3.LUT R3, R3, 0x1000, RZ, 0xfc, !PT ;  /* 0x0000100003031812 */ /* 0x000fc800078efcff */
[----:B------:R-:W-:-:S04]  /*75870*/  LOP3.LUT R3, R3, 0xfffff7ff, RZ, 0xc0, !PT ;  /* 0xfffff7ff03037812 */ /* 0x000fc800078ec0ff */
[----:B------:R-:W-:Y:S02]  /*75880*/  @P0 LOP3.LUT R3, R3, 0x800, RZ, 0xfc, !PT ;  /* 0x0000080003030812 */ /* 0x000fe400078efcff */
[----:B------:R-:W-:Y:S02]  /*75890*/  ISETP.GE.AND P0, PT, R6, UR48, PT ;  /* 0x0000003006007c0c */ /* 0x000fe4000bf06270 */
[----:B---3--:R-:W-:Y:S02]  /*758a0*/  R2UR UR52, R23 ;  /* 0x00000000173472ca */ /* 0x008fe400000e0000 */
[----:B------:R-:W3:Y:S04]  /*758b0*/  LDL.LU R23, [R1+0x1310] ;  /* 0x0013100001177983 */ /* 0x000ee80000300800 */
[----:B------:R0:W-:Y:S02]  /*758c0*/  STL [R1+0xc78], R0 ;  /* 0x000c780001007387 */ /* 0x0001e40000100800 */
[----:B0-----:R-:W-:Y:S01]  /*758d0*/  VIADD R0, R0, UR24 ;  /* 0x0000001800007c36 */ /* 0x001fe20008000000 */
[----:B--2---:R-:W-:-:S04]  /*758e0*/  R2UR UR48, R5 ;  /* 0x00000000053072ca */ /* 0x004fc800000e0000 */
[----:B------:R0:W-:Y:S04]  /*758f0*/  STL [R1+0xc7c], R0 ;  /* 0x000c7c0001007387 */ /* 0x0001e80000100800 */
[----:B------:R-:W2:Y:S01]  /*75900*/  LDL.LU R5, [R1+0x1314] ;  /* 0x0013140001057983 */ /* 0x000ea20000300800 */
[----:B------:R-:W-:Y:S02]  /*75910*/  ISETP.LT.AND P1, PT, R8, UR32, !P0 ;  /* 0x0000002008007c0c */ /* 0x000fe4000c721270 */
[----:B------:R-:W-:Y:S02]  /*75920*/  ISETP.LT.AND P0, PT, R4, UR26, !P0 ;  /* 0x0000001a04007c0c */ /* 0x000fe4000c701270 */
[----:B------:R-:W-:Y:S01]  /*75930*/  LOP3.LUT R3, R3, 0xfffffeff, RZ, 0xc0, !PT ;  /* 0xfffffeff03037812 */ /* 0x000fe200078ec0ff */
[----:B------:R-:W-:Y:S01]  /*75940*/  ULDC UR32, c[0x0][0x248] ;  /* 0x0000920000207ab9 */ /* 0x000fe20000000800 */
[----:B------:R-:W-:Y:S01]  /*75950*/  VIADD R6, R28, 0x107 ;  /* 0x000001071c067836 */ /* 0x000fe20000000000 */
[----:B------:R-:W-:Y:S01]  /*75960*/  ULDC UR24, c[0x0][0x228] ;  /* 0x00008a0000187ab9 */ /* 0x000fe20000000800 */
[----:B------:R-:W-:Y:S01]  /*75970*/  ULDC UR26, c[0x0][0x228] ;  /* 0x00008a00001a7ab9 */ /* 0x000fe20000000800 */
[----:B0-----:R-:W-:Y:S01]  /*75980*/  VIADD R0, R0, UR28 ;  /* 0x0000001c00007c36 */ /* 0x001fe20008000000 */
[----:B------:R-:W-:-:S03]  /*75990*/  ULDC UR28, c[0x0][0x228] ;  /* 0x00008a00001c7ab9 */ /* 0x000fc60000000800 */
[----:B------:R-:W-:Y:S01]  /*759a0*/  @P1 LOP3.LUT R3, R3, 0x100, RZ, 0xfc, !PT ;  /* 0x0000010003031812 */ /* 0x000fe200078efcff */
[----:B------:R0:W-:Y:S03]  /*759b0*/  STL [R1+0xc80], R0 ;  /* 0x000c800001007387 */ /* 0x0001e60000100800 */
[----:B------:R-:W-:-:S04]  /*759c0*/  LOP3.LUT R3, R3, 0xffffff7f, RZ, 0xc0, !PT ;  /* 0xffffff7f03037812 */ /* 0x000fc800078ec0ff */
[----:B------:R-:W-:Y:S01]  /*759d0*/  @P0 LOP3.LUT R3, R3, 0x80, RZ, 0xfc, !PT ;  /* 0x0000008003030812 */ /* 0x000fe200078efcff */
[----:B0-----:R-:W-:Y:S01]  /*759e0*/  VIADD R0, R0, UR32 ;  /* 0x0000002000007c36 */ /* 0x001fe20008000000 */
[----:B------:R-:W-:Y:S02]  /*759f0*/  ISETP.GE.AND P0, PT, R6, UR40, PT ;  /* 0x0000002806007c0c */ /* 0x000fe4000bf06270 */
[----:B------:R-:W-:Y:S01]  /*75a00*/  LOP3.LUT R3, R3, 0xffffffef, RZ, 0xc0, !PT ;  /* 0xffffffef03037812 */ /* 0x000fe200078ec0ff */
[----:B------:R-:W-:Y:S01]  /*75a10*/  ULDC UR32, c[0x0][0x248] ;  /* 0x0000920000207ab9 */ /* 0x000fe20000000800 */
[----:B------:R0:W-:Y:S01]  /*75a20*/  STL [R1+0xc84], R0 ;  /* 0x000c840001007387 */ /* 0x0001e20000100800 */
[----:B------:R-:W-:Y:S02]  /*75a30*/  ISETP.LT.AND P1, PT, R8, UR12, !P0 ;  /* 0x0000000c08007c0c */ /* 0x000fe4000c721270 */
[----:B------:R-:W-:Y:S01]  /*75a40*/  ISETP.LT.AND P0, PT, R4, UR18, !P0 ;  /* 0x0000001204007c0c */ /* 0x000fe2000c701270 */
[----:B------:R-:W-:Y:S01]  /*75a50*/  ULDC UR18, c[0x0][0x248] ;  /* 0x0000920000127ab9 */ /* 0x000fe20000000800 */
[----:B------:R-:W-:Y:S01]  /*75a60*/  VIADD R6, R28, 0x105 ;  /* 0x000001051c067836 */ /* 0x000fe20000000000 */
[----:B------:R-:W-:Y:S01]  /*75a70*/  ULDC UR12, c[0x0][0x228] ;  /* 0x00008a00000c7ab9 */ /* 0x000fe20000000800 */
[----:B------:R-:W-:Y:S01]  /*75a80*/  LOP3.LUT R29, R29, 0x7fffffff, RZ, 0xc0, !PT ;  /* 0x7fffffff1d1d7812 */ /* 0x000fe200078ec0ff */
        /* <DEDUP_REMOVED lines=15> */
[----:B------:R-:W-:Y:S01]  /*75b80*/  LOP3.LUT R3, R3, 0xfffffffe, RZ, 0xc0, !PT ;  /* 0xfffffffe03037812 */ /* 0x000fe200078ec0ff */
[----:B------:R-:W-:Y:S01]  /*75b90*/  ULDC UR18, c[0x0][0x248] ;  /* 0x0000920000127ab9 */ /* 0x000fe20000000800 */
[----:B------:R-:W-:Y:S01]  /*75ba0*/  VIADD R6, R28, 0x103 ;  /* 0x000001031c067836 */ /* 0x000fe20000000000 */
[----:B------:R-:W-:Y:S01]  /*75bb0*/  ULDC UR36, c[0x0][0x228] ;  /* 0x00008a0000247ab9 */ /* 0x000fe20000000800 */
[----:B0-----:R-:W-:Y:S01]  /*75bc0*/  VIADD R0, R0, UR18 ;  /* 0x0000001200007c36 */ /* 0x001fe20008000000 */
[----:B------:R-:W-:-:S06]  /*75bd0*/  ULDC UR18, c[0x0][0x248] ;  /* 0x0000920000127ab9 */ /* 0x000fcc0000000800 */
[----:B------:R-:W-:-:S05]  /*75be0*/  @P1 LOP3.LUT R3, R3, 0x1, RZ, 0xfc, !PT ;  /* 0x0000000103031812 */ /* 0x000fca00078efcff */
[----:B------:R0:W-:Y:S01]  /*75bf0*/  STL [R1+0x24], R3 ;  /* 0x0000240301007387 */ /* 0x0001e20000100800 */
[----:B------:R-:W-:Y:S01]  /*75c00*/  ISETP.LT.AND P0, PT, R4, UR20, !P0 ;  /* 0x0000001404007c0c */ /* 0x000fe2000c701270 */
[----:B------:R-:W-:Y:S02]  /*75c10*/  ULDC UR20, c[0x0][0x248] ;  /* 0x0000920000147ab9 */ /* 0x000fe40000000800 */
[----:B0-----:R-:W4:Y:S04]  /*75c20*/  LDL.LU R3, [R1+0x2004] ;  /* 0x0020040001037983 */ /* 0x001f280000300800 */
[----:B------:R0:W-:Y:S02]  /*75c30*/  STL [R1+0xc90], R0 ;  /* 0x000c900001007387 */ /* 0x0001e40000100800 */
[----:B0-----:R-:W-:-:S04]  /*75c40*/  VIADD R0, R0, UR18 ;  /* 0x0000001200007c36 */ /* 0x001fc80008000000 */
[----:B------:R-:W-:Y:S01]  /*75c50*/  @P0 LOP3.LUT R2, R2, 0x80000000, RZ, 0xfc, !PT ;  /* 0x8000000002020812 */ /* 0x000fe200078efcff */
[----:B------:R-:W-:Y:S01]  /*75c60*/  ULDC UR18, c[0x0][0x248] ;  /* 0x0000920000127ab9 */ /* 0x000fe20000000800 */
[----:B------:R0:W-:Y:S01]  /*75c70*/  STL [R1+0xc94], R0 ;  /* 0x000c940001007387 */ /* 0x0001e20000100800 */
[----:B------:R-:W-:Y:S01]  /*75c80*/  ISETP.GE.AND P0, PT, R6, UR48, PT ;  /* 0x0000003006007c0c */ /* 0x000fe2000bf06270 */
[----:B0-----:R-:W-:-:S03]  /*75c90*/  VIADD R0, R0, UR18 ;  /* 0x0000001200007c36 */ /* 0x001fc60008000000 */
[----:B------:R-:W-:Y:S02]  /*75ca0*/  ISETP.LT.AND P1, PT, R8, UR16, !P0 ;  /* 0x0000001008007c0c */ /* 0x000fe4000c721270 */
[----:B------:R-:W-:Y:S01]  /*75cb0*/  ISETP.LT.AND P0, PT, R4, UR8, !P0 ;  /* 0x0000000804007c0c */ /* 0x000fe2000c701270 */
[----:B------:R-:W-:Y:S01]  /*75cc0*/  ULDC UR8, c[0x0][0x248] ;  /* 0x0000920000087ab9 */ /* 0x000fe20000000800 */
[----:B------:R-:W-:Y:S01]  /*75cd0*/  LOP3.LUT R2, R2, 0xefffffff, RZ, 0xc0, !PT ;  /* 0xefffffff02027812 */ /* 0x000fe200078ec0ff */
[----:B------:R-:W-:Y:S01]  /*75ce0*/  VIADD R6, R28, 0x101 ;  /* 0x000001011c067836 */ /* 0x000fe20000000000 */
[----:B------:R-:W-:Y:S01]  /*75cf0*/  ULDC UR18, c[0x0][0x248] ;  /* 0x0000920000127ab9 */ /* 0x000fe20000000800 */
[----:B------:R-:W-:Y:S01]  /*75d00*/  ULDC UR48, c[0x0][0x228] ;  /* 0x00008a0000307ab9 */ /* 0x000fe20000000800 */
[----:B------:R-:W-:-:S05]  /*75d10*/  ULDC UR16, c[0x0][0x228] ;  /* 0x00008a0000107ab9 */ /* 0x000fca0000000800 */
[----:B------:R-:W-:Y:S02]  /*75d20*/  @P1 LOP3.LUT R2, R2, 0x10000000, RZ, 0xfc, !PT ;  /* 0x1000000002021812 */ /* 0x000fe400078efcff */
[----:B---3--:R-:W-:Y:S02]  /*75d30*/  R2UR UR60, R23 ;  /* 0x00000000173c72ca */ /* 0x008fe400000e0000 */
[----:B------:R-:W3:Y:S04]  /*75d40*/  LDL.LU R23, [R1+0x1320] ;  /* 0x0013200001177983 */ /* 0x000ee80000300800 */
[----:B------:R0:W-:Y:S02]  /*75d50*/  STL [R1+0xc98], R0 ;  /* 0x000c980001007387 */ /* 0x0001e40000100800 */
[----:B0-----:R-:W-:Y:S01]  /*75d60*/  VIADD R0, R0, UR8 ;  /* 0x0000000800007c36 */ /* 0x001fe20008000000 */
[----:B--2---:R-:W-:-:S04]  /*75d70*/  R2UR UR46, R5 ;  /* 0x00000000052e72ca */ /* 0x004fc800000e0000 */
[----:B------:R0:W-:Y:S04]  /*75d80*/  STL [R1+0xc9c], R0 ;  /* 0x000c9c0001007387 */ /* 0x0001e80000100800 */
[----:B------:R-:W2:Y:S01]  /*75d90*/  LDL.LU R5, [R1+0x1324] ;  /* 0x0013240001057983 */ /* 0x000ea20000300800 */
[----:B------:R-:W-:Y:S01]  /*75da0*/  LOP3.LUT R2, R2, 0xf7ffffff, RZ, 0xc0, !PT ;  /* 0xf7ffffff02027812 */ /* 0x000fe200078ec0ff */
[----:B------:R-:W-:-:S03]  /*75db0*/  ULDC UR8, c[0x0][0x248] ;  /* 0x0000920000087ab9 */ /* 0x000fc60000000800 */
[----:B------:R-:W-:Y:S02]  /*75dc0*/  @P0 LOP3.LUT R2, R2, 0x8000000, RZ, 0xfc, !PT ;  /* 0x0800000002020812 */ /* 0x000fe400078efcff */
[----:B------:R-:W-:Y:S02]  /*75dd0*/  ISETP.GE.AND P0, PT, R6, UR54, PT ;  /* 0x0000003606007c0c */ /* 0x000fe4000bf06270 */
[----:B------:R-:W-:Y:S02]  /*75de0*/  LOP3.LUT R2, R2, 0xfeffffff, RZ, 0xc0, !PT ;  /* 0xfeffffff02027812 */ /* 0x000fe400078ec0ff */
[----:B------:R-:W-:Y:S02]  /*75df0*/  ISETP.LT.AND P1, PT, R8, UR14, !P0 ;  /* 0x0000000e08007c0c */ /* 0x000fe4000c721270 */
[----:B------:R-:W-:Y:S01]  /*75e00*/  ISETP.LT.AND P0, PT, R4, UR22, !P0 ;  /* 0x0000001604007c0c */ /* 0x000fe2000c701270 */
[----:B------:R-:W-:Y:S02]  /*75e10*/  VIADD R6, R28, 0xff ;  /* 0x000000ff1c067836 */ /* 0x000fe40000000000 */
[----:B0-----:R-:W-:Y:S01]  /*75e20*/  VIADD R0, R0, UR8 ;  /* 0x0000000800007c36 */ /* 0x001fe20008000000 */
[----:B------:R-:W-:Y:S01]  /*75e30*/  ULDC UR8, c[0x0][0x248] ;  /* 0x0000920000087ab9 */ /* 0x000fe20000000800 */
[----:B------:R-:W-:Y:S01]  /*75e40*/  ULDC UR14, c[0x0][0x248] ;  /* 0x00009200000e7ab9 */ /* 0x000fe20000000800 */
[----:B------:R-:W-:Y:S01]  /*75e50*/  ULDC UR22, c[0x0][0x248] ;  /* 0x0000920000167ab9 */ /* 0x000fe20000000800 */
[----:B------:R-:W-:-:S04]  /*75e60*/  ULDC UR54, c[0x0][0x228] ;  /* 0x00008a0000367ab9 */ /* 0x000fc80000000800 */
        /* <DEDUP_REMOVED lines=8> */
[----:B------:R0:W-:Y:S01]  /*75ef0*/  STL [R1+0xca0], R0 ;  /* 0x000ca00001007387 */ /* 0x0001e20000100800 */
[----:B------:R-:W-:Y:S01]  /*75f00*/  ULDC UR10, c[0x0][0x228] ;  /* 0x00008a00000a7ab9 */ /* 0x000fe20000000800 */
        /* <DEDUP_REMOVED lines=8> */
[----:B------:R-:W-:Y:S02]  /*75f90*/  VIADD R6, R28, 0xfb ;  /* 0x000000fb1c067836 */ /* 0x000fe40000000000 */
[----:B0-----:R-:W-:Y:S01]  /*75fa0*/  VIADD R0, R0, UR8 ;  /* 0x0000000800007c36 */ /* 0x001fe20008000000 */
[----:B------:R-:W-:Y:S01]  /*75fb0*/  ULDC UR6, c[0x0][0x248] ;  /* 0x0000920000067ab9 */ /* 0x000fe20000000800 */
[----:B------:R-:W-:Y:S01]  /*75fc0*/  ULDC UR8, c[0x0][0x228] ;  /* 0x00008a0000087ab9 */ /* 0x000fe20000000800 */
[----:B------:R-:W-:-:S03]  /*75fd0*/  ULDC UR24, c[0x0][0x228] ;  /* 0x00008a0000187ab9 */ /* 0x000fc60000000800 */
        /* <DEDUP_REMOVED lines=8> */
[----:B----4-:R-:W-:Y:S01]  /*76060*/  R2UR UR46, R3 ;  /* 0x00000000032e72ca */ /* 0x010fe200000e0000 */
[----:B------:R0:W-:Y:S01]  /*76070*/  STL [R1+0xca4], R0 ;  /* 0x000ca40001007387 */ /* 0x0001e20000100800 */
[----:B------:R-:W-:Y:S01]  /*76080*/  ULDC UR26, c[0x0][0x248] ;  /* 0x00009200001a7ab9 */ /* 0x000fe20000000800 */
[----:B------:R-:W-:-:S04]  /*76090*/  ULDC UR28, c[0x0][0x248] ;  /* 0x00009200001c7ab9 */ /* 0x000fc80000000800 */
[----:B------:R-:W-:-:S04]  /*760a0*/  @P1 LOP3.LUT R2, R2, 0x1000, RZ, 0xfc, !PT ;  /* 0x0000100002021812 */ /* 0x000fc800078efcff */
[----:B------:R-:W-:-:S04]  /*760b0*/  LOP3.LUT R2, R2, 0xfffff7ff, RZ, 0xc0, !PT ;  /* 0xfffff7ff02027812 */ /* 0x000fc800078ec0ff */
[----:B------:R-:W-:-:S04]  /*760c0*/  @P0 LOP3.LUT R2, R2, 0x800, RZ, 0xfc, !PT ;  /* 0x0000080002020812 */ /* 0x000fc800078efcff */
[----:B------:R-:W-:Y:S01]  /*760d0*/  LOP3.LUT R2, R2, 0xfffffeff, RZ, 0xc0, !PT ;  /* 0xfffffeff02027812 */ /* 0x000fe200078ec0ff */
[----:B0-----:R-:W-:Y:S01]  /*760e0*/  VIADD R0, R0, UR14 ;  /* 0x0000000e00007c36 */ /* 0x001fe20008000000 */
[----:B------:R-:W-:-:S04]  /*760f0*/  ULDC UR14, c[0x0][0x248] ;  /* 0x00009200000e7ab9 */ /* 0x000fc80000000800 */
[----:B------:R0:W-:Y:S02]  /*76100*/  STL [R1+0xca8], R0 ;  /* 0x000ca80001007387 */ /* 0x0001e40000100800 */
        /* <DEDUP_REMOVED lines=11> */
[----:B------:R0:W-:Y:S01]  /*761c0*/  STL [R1+0xcb8], R0 ;  /* 0x000cb80001007387 */ /* 0x0001e20000100800 */
[----:B---3--:R-:W-:-:S13]  /*761d0*/  R2UR UR52, R23 ;  /* 0x00000000173472ca */ /* 0x008fda00000e0000 */
[----:B------:R-:W-:Y:S01]  /*761e0*/  ISETP.GE.AND P0, PT, R6, UR52, PT ;  /* 0x0000003406007c0c */ /* 0x000fe2000bf06270 */
[----:B------:R-:W-:Y:S01]  /*761f0*/  VIADD R6, R28, 0xf7 ;  /* 0x000000f71c067836 */ /* 0x000fe20000000000 */
[----:B--2---:R-:W-:Y:S02]  /*76200*/  R2UR UR60, R5 ;  /* 0x00000000053c72ca */ /* 0x004fe400000e0000 */
[----:B------:R-:W-:Y:S02]  /*76210*/  ISETP.LT.AND P1, PT, R8, UR42, !P0 ;  /* 0x0000002a08007c0c */ /* 0x000fe4000c721270 */
[----:B------:R-:W-:Y:S01]  /*76220*/  ISETP.LT.AND P0, PT, R4, UR12, !P0 ;  /* 0x0000000c04007c0c */ /* 0x000fe2000c701270 */
[----:B0-----:R-:W-:Y:S01]  /*76230*/  VIADD R0, R0, UR22 ;  /* 0x0000001600007c36 */ /* 0x001fe20008000000 */
[----:B------:R-:W-:Y:S01]  /*76240*/  ULDC UR42, c[0x0][0x248] ;  /* 0x00009200002a7ab9 */ /* 0x000fe20000000800 */
[----:B------:R-:W-:Y:S01]  /*76250*/  ULDC UR22, c[0x0][0x228] ;  /* 0x00008a0000167ab9 */ /* 0x000fe20000000800 */
[----:B------:R-:W-:Y:S01]  /*76260*/  ULDC UR52, c[0x0][0x228] ;  /* 0x00008a0000347ab9 */ /* 0x000fe20000000800 */
[----:B------:R-:W-:-:S06]  /*76270*/  ULDC UR12, c[0x0][0x228] ;  /* 0x00008a00000c7ab9 */ /* 0x000fcc0000000800 */
[----:B------:R-:W-:-:S04]  /*76280*/  @P1 LOP3.LUT R2, R2, 0x100, RZ, 0xfc, !PT ;  /* 0x0000010002021812 */ /* 0x000fc800078efcff */
[----:B------:R-:W-:-:S04]  /*76290*/  LOP3.LUT R2, R2, 0xffffff7f, RZ, 0xc0, !PT ;  /* 0xffffff7f02027812 */ /* 0x000fc800078ec0ff */
[----:B------:R-:W-:Y:S02]  /*762a0*/  @P0 LOP3.LUT R2, R2, 0x80, RZ, 0xfc, !PT ;  /* 0x0000008002020812 */ /* 0x000fe400078efcff */
[----:B------:R-:W-:Y:S02]  /*762b0*/  ISETP.GE.AND P0, PT, R6, UR60, PT ;  /* 0x0000003c06007c0c */ /* 0x000fe4000bf06270 */
[----:B------:R-:W-:Y:S02]  /*762c0*/  LOP3.LUT R2, R2, 0xffffffef, RZ, 0xc0, !PT ;  /* 0xffffffef02027812 */ /* 0x000fe400078ec0ff */
[----:B------:R-:W-:Y:S02]  /*762d0*/  ISETP.LT.AND P1, PT, R8, UR34, !P0 ;  /* 0x0000002208007c0c */ /* 0x000fe4000c721270 */
[----:B------:R-:W-:Y:S01]  /*762e0*/  ISETP.LT.AND P0, PT, R4, UR32, !P0 ;  /* 0x0000002004007c0c */ /* 0x000fe2000c701270 */
[C---:B------:R-:W-:Y:S01]  /*762f0*/  VIADD R6, R28.reuse, 0xf5 ;  /* 0x000000f51c067836 */ /* 0x040fe20000000000 */
[----:B------:R0:W-:Y:S01]  /*76300*/  STL [R1+0xcbc], R0 ;  /* 0x000cbc0001007387 */ /* 0x0001e20000100800 */
[----:B------:R-:W-:Y:S01]  /*76310*/  ULDC UR34, c[0x0][0x248] ;  /* 0x0000920000227ab9 */ /* 0x000fe20000000800 */
[----:B------:R-:W-:Y:S01]  /*76320*/  ULDC UR32, c[0x0][0x228] ;  /* 0x00008a0000207ab9 */ /* 0x000fe20000000800 */
[----:B------:R-:W-:-:S02]  /*76330*/  VIADD R11, R28, 0xc6 ;  /* 0x000000c61c0b7836 */ /* 0x000fc40000000000 */
[C---:B------:R-:W-:Y:S02]  /*76340*/  VIADD R10, R28.reuse, 0xc4 ;  /* 0x000000c41c0a7836 */ /* 0x040fe40000000000 */
[C---:B------:R-:W-:Y:S02]  /*76350*/  VIADD R9, R28.reuse, 0xc3 ;  /* 0x000000c31c097836 */ /* 0x040fe40000000000 */
[C---:B------:R-:W-:Y:S02]  /*76360*/  VIADD R24, R28.reuse, 0xd7 ;  /* 0x000000d71c187836 */ /* 0x040fe40000000000 */
[C---:B------:R-:W-:Y:S02]  /*76370*/  VIADD R27, R28.reuse, 0xc1 ;  /* 0x000000c11c1b7836 */ /* 0x040fe40000000000 */
[C---:B------:R-:W-:Y:S02]  /*76380*/  VIADD R23, R28.reuse, 0xc0 ;  /* 0x000000c01c177836 */ /* 0x040fe40000000000 */
[----:B------:R-:W-:Y:S01]  /*76390*/  VIADD R22, R28, 0xbf ;  /* 0x000000bf1c167836 */ /* 0x000fe20000000000 */
[----:B------:R-:W-:Y:S01]  /*763a0*/  @P1 LOP3.LUT R2, R2, 0x10, RZ, 0xfc, !PT ;  /* 0x0000001002021812 */ /* 0x000fe200078efcff */
[----:B------:R-:W-:-:S02]  /*763b0*/  VIADD R21, R28, 0xbe ;  /* 0x000000be1c157836 */ /* 0x000fc40000000000 */
[C---:B------:R-:W-:Y:S02]  /*763c0*/  VIADD R20, R28.reuse, 0xbd ;  /* 0x000000bd1c147836 */ /* 0x040fe40000000000 */
[----:B------:R-:W-:Y:S01]  /*763d0*/  VIADD R19, R28, 0xbc ;  /* 0x000000bc1c137836 */ /* 0x000fe20000000000 */
[----:B------:R-:W-:Y:S01]  /*763e0*/  LOP3.LUT R2, R2, 0xfffffff7, RZ, 0xc0, !PT ;  /* 0xfffffff702027812 */ /* 0x000fe200078ec0ff */
[C---:B------:R-:W-:Y:S02]  /*763f0*/  VIADD R18, R28.reuse, 0xbb ;  /* 0x000000bb1c127836 */ /* 0x040fe40000000000 */
[C---:B------:R-:W-:Y:S02]  /*76400*/  VIADD R17, R28.reuse, 0xba ;  /* 0x000000ba1c117836 */ /* 0x040fe40000000000 */
[----:B------:R-:W-:Y:S01]  /*76410*/  VIADD R16, R28, 0xb9 ;  /* 0x000000b91c107836 */ /* 0x000fe20000000000 */
[----:B------:R-:W-:Y:S02]  /*76420*/  @P0 LOP3.LUT R2, R2, 0x8, RZ, 0xfc, !PT ;  /* 0x0000000802020812 */ /* 0x000fe400078efcff */
[----:B------:R-:W-:Y:S01]  /*76430*/  ISETP.GE.AND P0, PT, R6, UR46, PT ;  /* 0x0000002e06007c0c */ /* 0x000fe2000bf06270 */
[----:B------:R-:W-:-:S02]  /*76440*/  VIADD R6, R28, 0xf3 ;  /* 0x000000f31c067836 */ /* 0x000fc40000000000 */
[----:B0-----:R-:W-:Y:S01]  /*76450*/  VIADD R0, R0, UR26 ;  /* 0x0000001a00007c36 */ /* 0x001fe20008000000 */
[----:B------:R-:W-:Y:S02]  /*76460*/  LOP3.LUT R2, R2, 0xfffffffe, RZ, 0xc0, !PT ;  /* 0xfffffffe02027812 */ /* 0x000fe400078ec0ff */
[----:B------:R-:W-:Y:S02]  /*76470*/  ISETP.LT.AND P1, PT, R8, UR38, !P0 ;  /* 0x0000002608007c0c */ /* 0x000fe4000c721270 */
[----:B------:R-:W-:Y:S01]  /*76480*/  ISETP.LT.AND P0, PT, R4, UR36, !P0 ;  /* 0x0000002404007c0c */ /* 0x000fe2000c701270 */
[----:B------:R-:W-:Y:S01]  /*76490*/  ULDC UR26, c[0x0][0x248] ;  /* 0x00009200001a7ab9 */ /* 0x000fe20000000800 */
[----:B------:R0:W-:Y:S04]  /*764a0*/  STL [R1+0xcc0], R0 ;  /* 0x000cc00001007387 */ /* 0x0001e80000100800 */
[----:B------:R-:W2:Y:S01]  /*764b0*/  LDL.LU R5, [R1+0x132c] ;  /* 0x00132c0001057983 */ /* 0x000ea20000300800 */
[----:B------:R-:W-:Y:S01]  /*764c0*/  ULDC UR38, c[0x0][0x248] ;  /* 0x0000920000267ab9 */ /* 0x000fe20000000800 */
[----:B------:R-:W-:Y:S01]  /*764d0*/  ULDC UR36, c[0x0][0x228] ;  /* 0x00008a0000247ab9 */ /* 0x000fe20000000800 */
[----:B------:R-:W-:Y:S01]  /*764e0*/  ULDC UR46, c[0x0][0x228] ;  /* 0x00008a00002e7ab9 */ /* 0x000fe20000000800 */
[----:B------:R-:W-:-:S02]  /*764f0*/  VIADD R15, R28, 0xb8 ;  /* 0x000000b81c0f7836 */ /* 0x000fc40000000000 */
[C---:B------:R-:W-:Y:S02]  /*76500*/  VIADD R14, R28.reuse, 0xb7 ;  /* 0x000000b71c0e7836 */ /* 0x040fe40000000000 */
[C---:B------:R-:W-:Y:S02]  /*76510*/  VIADD R13, R28.reuse, 0xb6 ;  /* 0x000000b61c0d7836 */ /* 0x040fe40000000000 */
[C---:B------:R-:W-:Y:S02]  /*76520*/  VIADD R12, R28.reuse, 0xb5 ;  /* 0x000000b51c0c7836 */ /* 0x040fe40000000000 */
[----:B------:R-:W-:Y:S01]  /*76530*/  VIADD R7, R28, 0xb4 ;  /* 0x000000b41c077836 */ /* 0x000fe20000000000 */
[----:B------:R-:W-:Y:S01]  /*76540*/  ULDC UR60, c[0x0][0x228] ;  /* 0x00008a00003c7ab9 */ /* 0x000fe20000000800 */
[----:B------:R-:W-:Y:S02]  /*76550*/  @P0 LOP3.LUT R29, R29, 0x80000000, RZ, 0xfc, !PT ;  /* 0x800000001d1d0812 */ /* 0x000fe400078efcff */
[----:B------:R-:W-:-:S02]  /*76560*/  ISETP.GE.AND P0, PT, R6, UR59, PT ;  /* 0x0000003b06007c0c */ /* 0x000fc4000bf06270 */
[----:B------:R-:W-:Y:S02]  /*76570*/  @P1 LOP3.LUT R2, R2, 0x1, RZ, 0xfc, !PT ;  /* 0x0000000102021812 */ /* 0x000fe400078efcff */
[----:B------:R-:W-:Y:S02]  /*76580*/  ISETP.LT.AND P1, PT, R8, UR44, !P0 ;  /* 0x0000002c08007c0c */ /* 0x000fe4000c721270 */
[----:B------:R-:W-:Y:S02]  /*76590*/  ISETP.LT.AND P0, PT, R4, UR40, !P0 ;  /* 0x0000002804007c0c */ /* 0x000fe4000c701270 */
[----:B------:R-:W-:Y:S01]  /*765a0*/  LOP3.LUT R29, R29, 0xefffffff, RZ, 0xc0, !PT ;  /* 0xefffffff1d1d7812 */ /* 0x000fe200078ec0ff */
[----:B0-----:R-:W-:Y:S02]  /*765b0*/  VIADD R0, R0, UR26 ;  /* 0x0000001a00007c36 */ /* 0x001fe40008000000 */
[----:B------:R-:W-:Y:S01]  /*765c0*/  VIADD R6, R28, 0xf1 ;  /* 0x000000f11c067836 */ /* 0x000fe20000000000 */
[----:B------:R-:W-:Y:S01]  /*765d0*/  ULDC UR40, c[0x0][0x248] ;  /* 0x0000920000287ab9 */ /* 0x000fe20000000800 */
[----:B------:R-:W-:Y:S01]  /*765e0*/  ULDC UR26, c[0x0][0x228] ;  /* 0x00008a00001a7ab9 */ /* 0x000fe20000000800 */
[----:B------:R-:W-:Y:S01]  /*765f0*/  ULDC UR44, c[0x0][0x228] ;  /* 0x00008a00002c7ab9 */ /* 0x000fe20000000800 */
[----:B------:R0:W-:Y:S02]  /*76600*/  STL [R1+0xcc4], R0 ;  /* 0x000cc40001007387 */ /* 0x0001e40000100800 */
[----:B------:R-:W-:-:S04]  /*76610*/  @P1 LOP3.LUT R29, R29, 0x10000000, RZ, 0xfc, !PT ;  /* 0x100000001d1d1812 */ /* 0x000fc800078efcff */
[----:B------:R-:W-:Y:S01]  /*76620*/  LOP3.LUT R29, R29, 0xf7ffffff, RZ, 0xc0, !PT ;  /* 0xf7ffffff1d1d7812 */ /* 0x000fe200078ec0ff */
[----:B0-----:R-:W-:Y:S01]  /*76630*/  VIADD R0, R0, UR28 ;  /* 0x0000001c00007c36 */ /* 0x001fe20008000000 */
[----:B------:R-:W-:Y:S02]  /*76640*/  ULDC UR28, c[0x0][0x248] ;  /* 0x00009200001c7ab9 */ /* 0x000fe40000000800 */
[----:B------:R-:W-:Y:S02]  /*76650*/  @P0 LOP3.LUT R29, R29, 0x8000000, RZ, 0xfc, !PT ;  /* 0x080000001d1d0812 */ /* 0x000fe400078efcff */
[----:B------:R-:W-:Y:S01]  /*76660*/  ISETP.GE.AND P0, PT, R6, UR58, PT ;  /* 0x0000003a06007c0c */ /* 0x000fe2000bf06270 */
[----:B------:R0:W-:Y:S04]  /*76670*/  STL [R1+0xcc8], R0 ;  /* 0x000cc80001007387 */ /* 0x0001e80000100800 */
[----:B------:R-:W3:Y:S01]  /*76680*/  LDL.LU R3, [R1+0x1330] ;  /* 0x0013300001037983 */ /* 0x000ee20000300800 */
[----:B------:R-:W-:Y:S01]  /*76690*/  ISETP.LT.AND P1, PT, R8, UR57, !P0 ;  /* 0x0000003908007c0c */ /* 0x000fe2000c721270 */
[----:B0-----:R-:W-:Y:S01]  /*766a0*/  VIADD R0, R0, UR28 ;  /* 0x0000001c00007c36 */ /* 0x001fe20008000000 */
[----:B------:R-:W-:-:S02]  /*766b0*/  ISETP.LT.AND P0, PT, R4, UR48, !P0 ;  /* 0x0000003004007c0c */ /* 0x000fc4000c701270 */
[----:B------:R-:W-:Y:S01]  /*766c0*/  LOP3.LUT R29, R29, 0xfbffffff, RZ, 0xc0, !PT ;  /* 0xfbffffff1d1d7812 */ /* 0x000fe200078ec0ff */
[----:B------:R-:W-:Y:S01]  /*766d0*/  VIADD R6, R28, 0xef ;  /* 0x000000ef1c067836 */ /* 0x000fe20000000000 */
[----:B------:R-:W-:Y:S01]  /*766e0*/  ULDC UR28, c[0x0][0x228] ;  /* 0x00008a00001c7ab9 */ /* 0x000fe20000000800 */
[----:B------:R0:W-:Y:S04]  /*766f0*/  STL [R1+0xccc], R0 ;  /* 0x000ccc0001007387 */ /* 0x0001e80000100800 */
[----:B------:R1:W-:Y:S01]  /*76700*/  STL [R1+0x20], R2 ;  /* 0x0000200201007387 */ /* 0x0003e20000100800 */
[----:B------:R-:W-:Y:S01]  /*76710*/  ULDC UR48, c[0x0][0x228] ;  /* 0x00008a0000307ab9 */ /* 0x000fe20000000800 */
[----:B------:R-:W-:Y:S01]  /*76720*/  ULDC UR57, c[0x0][0x228] ;  /* 0x00008a0000397ab9 */ /* 0x000fe20000000800 */
[----:B0-----:R-:W-:Y:S01]  /*76730*/  VIADD R0, R0, UR34 ;  /* 0x0000002200007c36 */ /* 0x001fe20008000000 */
[----:B------:R-:W-:Y:S01]  /*76740*/  @P1 LOP3.LUT R29, R29, 0x4000000, RZ, 0xfc, !PT ;  /* 0x040000001d1d1812 */ /* 0x000fe200078efcff */
[----:B------:R-:W-:-:S03]  /*76750*/  ULDC UR34, c[0x0][0x228] ;  /* 0x00008a0000227ab9 */ /* 0x000fc60000000800 */
[----:B------:R0:W-:Y:S04]  /*76760*/  STL [R1+0xcd0], R0 ;  /* 0x000cd00001007387 */ /* 0x0001e80000100800 */
[----:B-1----:R-:W4:Y:S01]  /*76770*/  LDL.LU R2, [R1+0x1334] ;  /* 0x0013340001027983 */ /* 0x002f220000300800 */
        /* <DEDUP_REMOVED lines=14> */
[----:B------:R-:W-:Y:S02]  /*76860*/  ISETP.GE.AND P0, PT, R6, UR53, PT ;  /* 0x0000003506007c0c */ /* 0x000fe4000bf06270 */
        /* <DEDUP_REMOVED lines=50> */
[----:B------:R-:W-:Y:S01]  /*76b90*/  ISETP.LT.AND P1, PT, R8, UR20, !P0 ;  /* 0x0000001408007c0c */ /* 0x000fe2000c721270 */
[----:B------:R0:W-:Y:S01]  /*76ba0*/  STL [R1+0xcdc], R0 ;  /* 0x000cdc0001007387 */ /* 0x0001e20000100800 */
[----:B------:R-:W-:Y:S02]  /*76bb0*/  ISETP.LT.AND P0, PT, R4, UR22, !P0 ;  /* 0x0000001604007c0c */ /* 0x000fe4000c701270 */
[----:B------:R-:W-:Y:S01]  /*76bc0*/  LOP3.LUT R29, R29, 0xffffbfff, RZ, 0xc0, !PT ;  /* 0xffffbfff1d1d7812 */ /* 0x000fe200078ec0ff */
[----:B------:R-:W-:Y:S01]  /*76bd0*/  VIADD R6, R28, 0xe3 ;  /* 0x000000e31c067836 */ /* 0x000fe20000000000 */
[----:B------:R-:W-:Y:S01]  /*76be0*/  ULDC UR20, c[0x0][0x248] ;  /* 0x0000920000147ab9 */ /* 0x000fe20000000800 */
[----:B------:R-:W-:Y:S01]  /*76bf0*/  ULDC UR22, c[0x0][0x228] ;  /* 0x00008a0000167ab9 */ /* 0x000fe20000000800 */
[----:B0-----:R-:W-:Y:S01]  /*76c00*/  VIADD R0, R0, UR40 ;  /* 0x0000002800007c36 */ /* 0x001fe20008000000 */
[----:B------:R-:W-:-:S04]  /*76c10*/  ULDC UR40, c[0x0][0x248] ;  /* 0x0000920000287ab9 */ /* 0x000fc80000000800 */
[----:B------:R-:W-:Y:S01]  /*76c20*/  @P1 LOP3.LUT R29, R29, 0x4000, RZ, 0xfc, !PT ;  /* 0x000040001d1d1812 */ /* 0x000fe200078efcff */
[----:B------:R0:W-:Y:S03]  /*76c30*/  STL [R1+0xce0], R0 ;  /* 0x000ce00001007387 */ /* 0x0001e60000100800 */
[----:B------:R-:W-:Y:S01]  /*76c40*/  LOP3.LUT R29, R29, 0xffffdfff, RZ, 0xc0, !PT ;  /* 0xffffdfff1d1d7812 */ /* 0x000fe200078ec0ff */
[----:B0-----:R-:W-:Y:S01]  /*76c50*/  VIADD R0, R0, UR40 ;  /* 0x0000002800007c36 */ /* 0x001fe20008000000 */
[----:B------:R-:W-:Y:S02]  /*76c60*/  ULDC UR40, c[0x0][0x248] ;  /* 0x0000920000287ab9 */ /* 0x000fe40000000800 */
[----:B------:R-:W-:Y:S02]  /*76c70*/  @P0 LOP3.LUT R29, R29, 0x2000, RZ, 0xfc, !PT ;  /* 0x000020001d1d0812 */ /* 0x000fe400078efcff */
[----:B------:R0:W-:Y:S01]  /*76c80*/  STL [R1+0xce4], R0 ;  /* 0x000ce40001007387 */ /* 0x0001e20000100800 */
[----:B------:R-:W-:Y:S01]  /*76c90*/  ISETP.GE.AND P0, PT, R6, UR9, PT ;  /* 0x0000000906007c0c */ /* 0x000fe2000bf06270 */
[----:B0-----:R-:W-:Y:S01]  /*76ca0*/  VIADD R0, R0, UR40 ;  /* 0x0000002800007c36 */ /* 0x001fe20008000000 */
[----:B------:R-:W-:-:S02]  /*76cb0*/  ULDC UR40, c[0x0][0x248] ;  /* 0x0000920000287ab9 */ /* 0x000fc40000000800 */
[----:B------:R-:W-:Y:S02]  /*76cc0*/  ISETP.LT.AND P1, PT, R8, UR52, !P0 ;  /* 0x0000003408007c0c */ /* 0x000fe4000c721270 */
[----:B------:R-:W-:Y:S01]  /*76cd0*/  LOP3.LUT R29, R29, 0xffffefff, RZ, 0xc0, !PT ;  /* 0xffffefff1d1d7812 */ /* 0x000fe200078ec0ff */
[----:B------:R-:W-:Y:S01]  /*76ce0*/  VIADD R6, R28, 0xe1 ;  /* 0x000000e11c067836 */ /* 0x000fe20000000000 */
[----:B------:R0:W-:Y:S01]  /*76cf0*/  STL [R1+0xce8], R0 ;  /* 0x000ce80001007387 */ /* 0x0001e20000100800 */
[----:B------:R-:W-:Y:S01]  /*76d00*/  ISETP.LT.AND P0, PT, R4, UR12, !P0 ;  /* 0x0000000c04007c0c */ /* 0x000fe2000c701270 */
[----:B------:R-:W-:Y:S01]  /*76d10*/  ULDC UR9, c[0x0][0x248] ;  /* 0x0000920000097ab9 */ /* 0x000fe20000000800 */
[----:B------:R-:W-:Y:S01]  /*76d20*/  ULDC UR12, c[0x0][0x248] ;  /* 0x00009200000c7ab9 */ /* 0x000fe20000000800 */
[----:B------:R-:W-:Y:S01]  /*76d30*/  ULDC UR52, c[0x0][0x228] ;  /* 0x00008a0000347ab9 */ /* 0x000fe20000000800 */
[----:B0-----:R-:W-:Y:S01]  /*76d40*/  VIADD R0, R0, UR40 ;  /* 0x0000002800007c36 */ /* 0x001fe20008000000 */
[----:B------:R-:W-:-:S04]  /*76d50*/  ULDC UR40, c[0x0][0x248] ;  /* 0x0000920000287ab9 */ /* 0x000fc80000000800 */
[----:B------:R0:W-:Y:S01]  /*76d60*/  STL [R1+0xcec], R0 ;  /* 0x000cec0001007387 */ /* 0x0001e20000100800 */
[----:B------:R-:W-:Y:S01]  /*76d70*/  @P1 LOP3.LUT R29, R29, 0x1000, RZ, 0xfc, !PT ;  /* 0x000010001d1d1812 */ /* 0x000fe200078efcff */
[----:B0-----:R-:W-:-:S03]  /*76d80*/  VIADD R0, R0, UR40 ;  /* 0x0000002800007c36 */ /* 0x001fc60008000000 */
[----:B------:R-:W-:Y:S01]  /*76d90*/  LOP3.LUT R29, R29, 0xfffff7ff, RZ, 0xc0, !PT ;  /* 0xfffff7ff1d1d7812 */ /* 0x000fe200078ec0ff */
[----:B------:R-:W-:Y:S01]  /*76da0*/  ULDC UR40, c[0x0][0x228] ;  /* 0x00008a0000287ab9 */ /* 0x000fe20000000800 */
[----:B------:R0:W-:Y:S02]  /*76db0*/  STL [R1+0xcf0], R0 ;  /* 0x000cf00001007387 */ /* 0x0001e40000100800 */
[----:B------:R-:W-:Y:S01]  /*76dc0*/  @P0 LOP3.LUT R29, R29, 0x800, RZ, 0xfc, !PT ;  /* 0x000008001d1d0812 */ /* 0x000fe200078efcff */
[----:B0-----:R-:W-:Y:S01]  /*76dd0*/  VIADD R0, R0, UR8 ;  /* 0x0000000800007c36 */ /* 0x001fe20008000000 */
[----:B------:R-:W-:-:S04]  /*76de0*/  ULDC UR8, c[0x0][0x248] ;  /* 0x0000920000087ab9 */ /* 0x000fc80000000800 */
[----:B------:R0:W-:Y:S01]  /*76df0*/  STL [R1+0xcf4], R0 ;  /* 0x000cf40001007387 */ /* 0x0001e20000100800 */
[----:B------:R-:W-:Y:S01]  /*76e00*/  ISETP.GE.AND P0, PT, R6, UR7, PT ;  /* 0x0000000706007c0c */ /* 0x000fe2000bf06270 */
[----:B0-----:R-:W-:Y:S01]  /*76e10*/  VIADD R0, R0, UR8 ;  /* 0x0000000800007c36 */ /* 0x001fe20008000000 */
[----:B------:R-:W-:Y:S02]  /*76e20*/  ULDC UR8, c[0x0][0x248] ;  /* 0x0000920000087ab9 */ /* 0x000fe40000000800 */
[----:B------:R-:W-:Y:S02]  /*76e30*/  ISETP.LT.AND P1, PT, R8, UR26, !P0 ;  /* 0x0000001a08007c0c */ /* 0x000fe4000c721270 */
[----:B------:R-:W-:Y:S01]  /*76e40*/  LOP3.LUT R29, R29, 0xfffffbff, RZ, 0xc0, !PT ;  /* 0xfffffbff1d1d7812 */ /* 0x000fe200078ec0ff */
[----:B------:R-:W-:Y:S01]  /*76e50*/  VIADD R6, R28, 0xdf ;  /* 0x000000df1c067836 */ /* 0x000fe20000000000 */
[----:B------:R0:W-:Y:S01]  /*76e60*/  STL [R1+0xcf8], R0 ;  /* 0x000cf80001007387 */ /* 0x0001e20000100800 */
[----:B--2---:R-:W-:Y:S01]  /*76e70*/  R2UR UR59, R5 ;  /* 0x00000000053b72ca */ /* 0x004fe200000e0000 */
[----:B------:R-:W-:Y:S01]  /*76e80*/  ULDC UR7, c[0x0][0x248] ;  /* 0x0000920000077ab9 */ /* 0x000fe20000000800 */
[----:B------:R-:W-:Y:S01]  /*76e90*/  ULDC UR26, c[0x0][0x248] ;  /* 0x00009200001a7ab9 */ /* 0x000fe20000000800 */
[----:B0-----:R-:W-:Y:S01]  /*76ea0*/  VIADD R0, R0, UR8 ;  /* 0x0000000800007c36 */ /* 0x001fe20008000000 */
[----:B------:R-:W-:-:S04]  /*76eb0*/  ULDC UR8, c[0x0][0x248] ;  /* 0x0000920000087ab9 */ /* 0x000fc80000000800 */
[----:B------:R0:W-:Y:S01]  /*76ec0*/  STL [R1+0xcfc], R0 ;  /* 0x000cfc0001007387 */ /* 0x0001e20000100800 */
[----:B------:R-:W-:Y:S02]  /*76ed0*/  ISETP.LT.AND P0, PT, R4, UR30, !P0 ;  /* 0x0000001e04007c0c */ /* 0x000fe4000c701270 */
[----:B------:R-:W-:Y:S02]  /*76ee0*/  @P1 LOP3.LUT R29, R29, 0x400, RZ, 0xfc, !PT ;  /* 0x000004001d1d1812 */ /* 0x000fe400078efcff */
[----:B----4-:R-:W-:Y:S01]  /*76ef0*/  R2UR UR5, R2 ;  /* 0x00000000020572ca */ /* 0x010fe200000e0000 */
[----:B0-----:R-:W-:Y:S01]  /*76f00*/  VIADD R0, R0, UR8 ;  /* 0x0000000800007c36 */ /* 0x001fe20008000000 */
[----:B------:R-:W-:Y:S01]  /*76f10*/  ULDC UR8, c[0x0][0x248] ;  /* 0x0000920000087ab9 */ /* 0x000fe20000000800 */
[----:B---3--:R-:W-:Y:S01]  /*76f20*/  R2UR UR58, R3 ;  /* 0x00000000033a72ca */ /* 0x008fe200000e0000 */
[----:B------:R-:W-:Y:S01]  /*76f30*/  VIADD R5, R28, 0xd3 ;  /* 0x000000d31c057836 */ /* 0x000fe20000000000 */
[----:B------:R-:W-:Y:S01]  /*76f40*/  ULDC UR30, c[0x0][0x248] ;  /* 0x00009200001e7ab9 */ /* 0x000fe20000000800 */
[----:B------:R0:W-:Y:S01]  /*76f50*/  STL [R1+0xd00], R0 ;  /* 0x000d000001007387 */ /* 0x0001e20000100800 */
[----:B------:R-:W-:Y:S01]  /*76f60*/  LOP3.LUT R29, R29, 0xfffffdff, RZ, 0xc0, !PT ;  /* 0xfffffdff1d1d7812 */ /* 0x000fe200078ec0ff */
[----:B0-----:R-:W-:Y:S01]  /*76f70*/  VIADD R0, R0, UR8 ;  /* 0x0000000800007c36 */ /* 0x001fe20008000000 */
[----:B------:R-:W-:-:S04]  /*76f80*/  ULDC UR8, c[0x0][0x248] ;  /* 0x0000920000087ab9 */ /* 0x000fc80000000800 */
[----:B------:R0:W-:Y:S01]  /*76f90*/  STL [R1+0xd04], R0 ;  /* 0x000d040001007387 */ /* 0x0001e20000100800 */
[----:B------:R-:W-:Y:S02]  /*76fa0*/  @P0 LOP3.LUT R29, R29, 0x200, RZ, 0xfc, !PT ;  /* 0x000002001d1d0812 */ /* 0x000fe400078efcff */
[----:B------:R-:W-:Y:S01]  /*76fb0*/  ISETP.GE.AND P0, PT, R6, UR29, PT ;  /* 0x0000001d06007c0c */ /* 0x000fe2000bf06270 */
[----:B0-----:R-:W-:-:S03]  /*76fc0*/  VIADD R0, R0, UR8 ;  /* 0x0000000800007c36 */ /* 0x001fc60008000000 */
[----:B------:R-:W-:Y:S02]  /*76fd0*/  ISETP.LT.AND P1, PT, R8, UR32, !P0 ;  /* 0x0000002008007c0c */ /* 0x000fe4000c721270 */
[----:B------:R-:W-:Y:S01]  /*76fe0*/  LOP3.LUT R29, R29, 0xfffffeff, RZ, 0xc0, !PT ;  /* 0xfffffeff1d1d7812 */ /* 0x000fe200078ec0ff */
[C---:B------:R-:W-:Y:S01]  /*76ff0*/  VIADD R6, R28.reuse, 0xdd ;  /* 0x000000dd1c067836 */ /* 0x040fe20000000000 */
[----:B------:R-:W-:Y:S01]  /*77000*/  ULDC UR8, c[0x0][0x248] ;  /* 0x0000920000087ab9 */ /* 0x000fe20000000800 */
[----:B------:R0:W-:Y:S01]  /*77010*/  STL [R1+0xd08], R0 ;  /* 0x000d080001007387 */ /* 0x0001e20000100800 */
[C---:B------:R-:W-:Y:S02]  /*77020*/  VIADD R2, R28.reuse, 0xcd ;  /* 0x000000cd1c027836 */ /* 0x040fe40000000000 */
[----:B------:R-:W-:Y:S01]  /*77030*/  VIADD R3, R28, 0xd5 ;  /* 0x000000d51c037836 */ /* 0x000fe20000000000 */
[----:B------:R-:W-:Y:S01]  /*77040*/  ULDC UR32, c[0x0][0x248] ;  /* 0x0000920000207ab9 */ /* 0x000fe20000000800 */
[----:B------:R-:W-:Y:S01]  /*77050*/  ULDC UR29, c[0x0][0x248] ;  /* 0x00009200001d7ab9 */ /* 0x000fe20000000800 */
[----:B0-----:R-:W-:Y:S01]  /*77060*/  VIADD R0, R0, UR6 ;  /* 0x0000000600007c36 */ /* 0x001fe20008000000 */
[----:B------:R-:W-:-:S04]  /*77070*/  ULDC UR6, c[0x0][0x248] ;  /* 0x0000920000067ab9 */ /* 0x000fc80000000800 */
[----:B------:R0:W-:Y:S01]  /*77080*/  STL [R1+0xd0c], R0 ;  /* 0x000d0c0001007387 */ /* 0x0001e20000100800 */
[----:B------:R-:W-:Y:S02]  /*77090*/  ISETP.LT.AND P0, PT, R4, UR28, !P0 ;  /* 0x0000001c04007c0c */ /* 0x000fe4000c701270 */
[----:B------:R-:W-:Y:S01]  /*770a0*/  @P1 LOP3.LUT R29, R29, 0x100, RZ, 0xfc, !PT ;  /* 0x000001001d1d1812 */ /* 0x000fe200078efcff */
[----:B------:R-:W-:Y:S01]  /*770b0*/  ULDC UR28, c[0x0][0x248] ;  /* 0x00009200001c7ab9 */ /* 0x000fe20000000800 */
[----:B0-----:R-:W-:Y:S01]  /*770c0*/  VIADD R0, R0, UR6 ;  /* 0x0000000600007c36 */ /* 0x001fe20008000000 */
[----:B------:R-:W-:-:S04]  /*770d0*/  ULDC UR6, c[0x0][0x248] ;  /* 0x0000920000067ab9 */ /* 0x000fc80000000800 */
[----:B------:R0:W-:Y:S01]  /*770e0*/  STL [R1+0xd10], R0 ;  /* 0x000d100001007387 */ /* 0x0001e20000100800 */
[----:B------:R-:W-:Y:S01]  /*770f0*/  LOP3.LUT R29, R29, 0xffffff7f, RZ, 0xc0, !PT ;  /* 0xffffff7f1d1d7812 */ /* 0x000fe200078ec0ff */
[----:B0-----:R-:W-:Y:S01]  /*77100*/  VIADD R0, R0, UR6 ;  /* 0x0000000600007c36 */ /* 0x001fe20008000000 */
[----:B------:R-:W-:-:S04]  /*77110*/  ULDC UR6, c[0x0][0x248] ;  /* 0x0000920000067ab9 */ /* 0x000fc80000000800 */
[----:B------:R0:W-:Y:S01]  /*77120*/  STL [R1+0xd14], R0 ;  /* 0x000d140001007387 */ /* 0x0001e20000100800 */
[----:B------:R-:W-:Y:S02]  /*77130*/  @P0 LOP3.LUT R29, R29, 0x80, RZ, 0xfc, !PT ;  /* 0x000000801d1d0812 */ /* 0x000fe400078efcff */
        /* <DEDUP_REMOVED lines=8> */
[----:B0-----:R-:W-:Y:S01]  /*771c0*/  VIADD R0, R0, UR6 ;  /* 0x0000000600007c36 */ /* 0x001fe20008000000 */
[----:B------:R-:W-:Y:S01]  /*771d0*/  ISETP.LT.AND P0, PT, R4, UR34, !P0 ;  /* 0x0000002204007c0c */ /* 0x000fe2000c701270 */
[----:B------:R-:W-:Y:S01]  /*771e0*/  ULDC UR6, c[0x0][0x248] ;  /* 0x0000920000067ab9 */ /* 0x000fe20000000800 */
[----:B------:R-:W-:Y:S01]  /*771f0*/  ULDC UR34, c[0x0][0x248] ;  /* 0x0000920000227ab9 */ /* 0x000fe20000000800 */
[----:B------:R-:W-:Y:S01]  /*77200*/  ULDC UR36, c[0x0][0x248] ;  /* 0x0000920000247ab9 */ /* 0x000fe20000000800 */
[----:B------:R0:W-:Y:S02]  /*77210*/  STL [R1+0xd1c], R0 ;  /* 0x000d1c0001007387 */ /* 0x0001e40000100800 */
[----:B0-----:R-:W-:-:S05]  /*77220*/  VIADD R0, R0, UR9 ;  /* 0x0000000900007c36 */ /* 0x001fca0008000000 */
[----:B------:R-:W-:Y:S01]  /*77230*/  @P1 LOP3.LUT R29, R29, 0x40, RZ, 0xfc, !PT ;  /* 0x000000401d1d1812 */ /* 0x000fe200078efcff */
[----:B------:R-:W-:Y:S01]  /*77240*/  ULDC UR9, c[0x0][0x248] ;  /* 0x0000920000097ab9 */ /* 0x000fe20000000800 */
[----:B------:R0:W-:Y:S02]  /*77250*/  STL [R1+0xd20], R0 ;  /* 0x000d200001007387 */ /* 0x0001e40000100800 */
[----:B0-----:R-:W-:Y:S01]  /*77260*/  VIADD R0, R0, UR8 ;  /* 0x0000000800007c36 */ /* 0x001fe20008000000 */
[----:B------:R-:W-:Y:S01]  /*77270*/  LOP3.LUT R29, R29, 0xffffffdf, RZ, 0xc0, !PT ;  /* 0xffffffdf1d1d7812 */ /* 0x000fe200078ec0ff */
[----:B------:R-:W-:-:S03]  /*77280*/  ULDC UR8, c[0x0][0x248] ;  /* 0x0000920000087ab9 */ /* 0x000fc60000000800 */
[----:B------:R0:W-:Y:S01]  /*77290*/  STL [R1+0xd24], R0 ;  /* 0x000d240001007387 */ /* 0x0001e20000100800 */
[----:B------:R-:W-:Y:S01]  /*772a0*/  @P0 LOP3.LUT R29, R29, 0x20, RZ, 0xfc, !PT ;  /* 0x000000201d1d0812 */ /* 0x000fe200078efcff */
[----:B0-----:R-:W-:Y:S01]  /*772b0*/  VIADD R0, R0, UR6 ;  /* 0x0000000600007c36 */ /* 0x001fe20008000000 */
[----:B------:R-:W-:Y:S02]  /*772c0*/  ISETP.GE.AND P0, PT, R6, UR41, PT ;  /* 0x0000002906007c0c */ /* 0x000fe4000bf06270 */
[----:B------:R-:W-:Y:S01]  /*772d0*/  LOP3.LUT R29, R29, 0xffffffef, RZ, 0xc0, !PT ;  /* 0xffffffef1d1d7812 */ /* 0x000fe200078ec0ff */
[----:B------:R-:W-:Y:S01]  /*772e0*/  ULDC UR6, c[0x0][0x248] ;  /* 0x0000920000067ab9 */ /* 0x000fe20000000800 */
[----:B------:R0:W-:Y:S01]  /*772f0*/  STL [R1+0xd28], R0 ;  /* 0x000d280001007387 */ /* 0x0001e20000100800 */
[----:B------:R-:W-:Y:S01]  /*77300*/  ISETP.LT.AND P1, PT, R8, UR38, !P0 ;  /* 0x0000002608007c0c */ /* 0x000fe2000c721270 */
[----:B------:R-:W-:Y:S01]  /*77310*/  VIADD R6, R28, 0xd9 ;  /* 0x000000d91c067836 */ /* 0x000fe20000000000 */
[----:B------:R-:W-:Y:S01]  /*77320*/  ULDC UR41, c[0x0][0x248] ;  /* 0x0000920000297ab9 */ /* 0x000fe20000000800 */
[----:B0-----:R-:W-:Y:S01]  /*77330*/  VIADD R0, R0, UR12 ;  /* 0x0000000c00007c36 */ /* 0x001fe20008000000 */
[----:B------:R-:W-:Y:S01]  /*77340*/  ISETP.LT.AND P0, PT, R4, UR46, !P0 ;  /* 0x0000002e04007c0c */ /* 0x000fe2000c701270 */
[----:B------:R-:W-:Y:S01]  /*77350*/  ULDC UR12, c[0x0][0x248] ;  /* 0x00009200000c7ab9 */ /* 0x000fe20000000800 */
[----:B------:R-:W-:Y:S01]  /*77360*/  ULDC UR46, c[0x0][0x248] ;  /* 0x00009200002e7ab9 */ /* 0x000fe20000000800 */
[----:B------:R-:W-:Y:S01]  /*77370*/  ULDC UR38, c[0x0][0x248] ;  /* 0x0000920000267ab9 */ /* 0x000fe20000000800 */
[----:B------:R0:W-:Y:S02]  /*77380*/  STL [R1+0xd2c], R0 ;  /* 0x000d2c0001007387 */ /* 0x0001e40000100800 */
[----:B0-----:R-:W-:-:S03]  /*77390*/  VIADD R0, R0, UR20 ;  /* 0x0000001400007c36 */ /* 0x001fc60008000000 */
[----:B------:R-:W-:Y:S01]  /*773a0*/  @P1 LOP3.LUT R29, R29, 0x10, RZ, 0xfc, !PT ;  /* 0x000000101d1d1812 */ /* 0x000fe200078efcff */
[----:B------:R-:W-:Y:S01]  /*773b0*/  ULDC.64 UR20, c[0x0][0x228] ;  /* 0x00008a0000147ab9 */ /* 0x000fe20000000a00 */
[----:B------:R0:W-:Y:S02]  /*773c0*/  STL [R1+0xd30], R0 ;  /* 0x000d300001007387 */ /* 0x0001e40000100800 */
[----:B0-----:R-:W-:-:S05]  /*773d0*/  VIADD R0, R0, UR18 ;  /* 0x0000001200007c36 */ /* 0x001fca0008000000 */
[----:B------:R0:W-:Y:S01]  /*773e0*/  STL [R1+0xd34], R0 ;  /* 0x000d340001007387 */ /* 0x0001e20000100800 */
[----:B------:R-:W-:Y:S01]  /*773f0*/  LOP3.LUT R29, R29, 0xfffffff7, RZ, 0xc0, !PT ;  /* 0xfffffff71d1d7812 */ /* 0x000fe200078ec0ff */
[----:B0-----:R-:W-:-:S03]  /*77400*/  VIADD R0, R0, UR14 ;  /* 0x0000000e00007c36 */ /* 0x001fc60008000000 */
[----:B------:R-:W-:Y:S01]  /*77410*/  @P0 LOP3.LUT R29, R29, 0x8, RZ, 0xfc, !PT ;  /* 0x000000081d1d0812 */ /* 0x000fe200078efcff */
[----:B------:R-:W-:Y:S01]  /*77420*/  ULDC UR14, c[0x0][0x228] ;  /* 0x00008a00000e7ab9 */ /* 0x000fe20000000800 */
[----:B------:R0:W-:Y:S01]  /*77430*/  STL [R1+0xd38], R0 ;  /* 0x000d380001007387 */ /* 0x0001e20000100800 */
[----:B------:R-:W-:Y:S01]  /*77440*/  ISETP.GE.AND P0, PT, R6, UR19, PT ;  /* 0x0000001306007c0c */ /* 0x000fe2000bf06270 */
[----:B------:R-:W-:Y:S01]  /*77450*/  VIADD R6, R28, 0xcf ;  /* 0x000000cf1c067836 */ /* 0x000fe20000000000 */
[----:B------:R-:W-:Y:S01]  /*77460*/  LOP3.LUT R29, R29, 0xfffffffb, RZ, 0xc0, !PT ;  /* 0xfffffffb1d1d7812 */ /* 0x000fe200078ec0ff */
[----:B------:R-:W-:Y:S01]  /*77470*/  ULDC.64 UR18, c[0x0][0x228] ;  /* 0x00008a0000127ab9 */ /* 0x000fe20000000a00 */
[----:B0-----:R-:W-:-:S04]  /*77480*/  VIADD R0, R0, UR9 ;  /* 0x0000000900007c36 */ /* 0x001fc80008000000 */
[----:B------:R-:W-:Y:S01]  /*77490*/  VIADD R25, R0, UR8 ;  /* 0x0000000800197c36 */ /* 0x000fe20008000000 */
[----:B------:R0:W-:Y:S01]  /*774a0*/  STL [R1+0xd3c], R0 ;  /* 0x000d3c0001007387 */ /* 0x0001e20000100800 */
[----:B------:R-:W-:Y:S01]  /*774b0*/  ISETP.LT.AND P1, PT, R8, UR42, !P0 ;  /* 0x0000002a08007c0c */ /* 0x000fe2000c721270 */
[----:B------:R-:W-:Y:S02]  /*774c0*/  ULDC.64 UR8, c[0x0][0x228] ;  /* 0x00008a0000087ab9 */ /* 0x000fe40000000a00 */
[----:B------:R-:W-:Y:S01]  /*774d0*/  STL [R1+0xd40], R25 ;  /* 0x000d401901007387 */ /* 0x000fe20000100800 */
[----:B0-----:R-:W-:Y:S01]  /*774e0*/  VIADD R0, R28, 0xd1 ;  /* 0x000000d11c007836 */ /* 0x001fe20000000000 */
[----:B------:R-:W-:-:S04]  /*774f0*/  ULDC UR42, c[0x0][0x248] ;  /* 0x00009200002a7ab9 */ /* 0x000fc80000000800 */
[----:B------:R0:W-:Y:S04]  /*77500*/  STL [R1+0x3c], R0 ;  /* 0x00003c0001007387 */ /* 0x0001e80000100800 */
[----:B------:R1:W-:Y:S04]  /*77510*/  STL [R1+0x38], R6 ;  /* 0x0000380601007387 */ /* 0x0003e80000100800 */
[----:B------:R2:W-:Y:S01]  /*77520*/  STL [R1+0x34], R2 ;  /* 0x0000340201007387 */ /* 0x0005e20000100800 */
[C---:B0-----:R-:W-:Y:S02]  /*77530*/  VIADD R0, R28.reuse, 0xcb ;  /* 0x000000cb1c007836 */ /* 0x041fe40000000000 */
[----:B-1----:R-:W-:-:S02]  /*77540*/  VIADD R6, R28, 0xc9 ;  /* 0x000000c91c067836 */ /* 0x002fc40000000000 */
[C---:B--2---:R-:W-:Y:S01]  /*77550*/  VIADD R2, R28.reuse, 0xc8 ;  /* 0x000000c81c027836 */ /* 0x044fe20000000000 */
[----:B------:R0:W-:Y:S04]  /*77560*/  STL [R1+0x30], R0 ;  /* 0x0000300001007387 */ /* 0x0001e80000100800 */
[----:B------:R-:W-:Y:S04]  /*77570*/  STL [R1+0x1c], R6 ;  /* 0x00001c0601007387 */ /* 0x000fe80000100800 */
[----:B------:R1:W-:Y:S04]  /*77580*/  STL [R1+0x18], R2 ;  /* 0x0000180201007387 */ /* 0x0003e80000100800 */
[----:B------:R-:W-:Y:S01]  /*77590*/  STL [R1+0x1fec], R11 ;  /* 0x001fec0b01007387 */ /* 0x000fe20000100800 */
[----:B0-----:R-:W-:-:S02]  /*775a0*/  VIADD R0, R28, 0xc7 ;  /* 0x000000c71c007836 */ /* 0x001fc40000000000 */
[----:B-1----:R-:W-:-:S03]  /*775b0*/  VIADD R2, R28, 0xc5 ;  /* 0x000000c51c027836 */ /* 0x002fc60000000000 */
[----:B------:R-:W-:Y:S04]  /*775c0*/  STL [R1+0x14], R0 ;  /* 0x0000140001007387 */ /* 0x000fe80000100800 */
[----:B------:R-:W-:Y:S04]  /*775d0*/  STL [R1+0x1ff0], R2 ;  /* 0x001ff00201007387 */ /* 0x000fe80000100800 */
[----:B------:R0:W-:Y:S04]  /*775e0*/  STL [R1+0x1ff4], R10 ;  /* 0x001ff40a01007387 */ /* 0x0001e80000100800 */
[----:B------:R1:W-:Y:S01]  /*775f0*/  STL [R1+0x1ff8], R9 ;  /* 0x001ff80901007387 */ /* 0x0003e20000100800 */
[----:B0-----:R-:W-:-:S02]  /*77600*/  VIADD R10, R28, 0xb1 ;  /* 0x000000b11c0a7836 */ /* 0x001fc40000000000 */
[C---:B-1----:R-:W-:Y:S02]  /*77610*/  VIADD R9, R28.reuse, 0xb2 ;  /* 0x000000b21c097836 */ /* 0x042fe40000000000 */
[----:B------:R-:W-:-:S03]  /*77620*/  VIADD R2, R28, 0xb0 ;  /* 0x000000b01c027836 */ /* 0x000fc60000000000 */
[----:B------:R0:W-:Y:S04]  /*77630*/  STL [R1+0x90], R9 ;  /* 0x0000900901007387 */ /* 0x0001e80000100800 */
[----:B------:R1:W-:Y:S04]  /*77640*/  STL [R1+0x8c], R10 ;  /* 0x00008c0a01007387 */ /* 0x0003e80000100800 */
[----:B------:R2:W-:Y:S01]  /*77650*/  STL [R1+0x88], R2 ;  /* 0x0000880201007387 */ /* 0x0005e20000100800 */
[C---:B0-----:R-:W-:Y:S02]  /*77660*/  VIADD R9, R28.reuse, 0xaf ;  /* 0x000000af1c097836 */ /* 0x041fe40000000000 */
[----:B-1----:R-:W-:-:S02]  /*77670*/  VIADD R10, R28, 0xae ;  /* 0x000000ae1c0a7836 */ /* 0x002fc40000000000 */
[C---:B--2---:R-:W-:Y:S01]  /*77680*/  VIADD R2, R28.reuse, 0xad ;  /* 0x000000ad1c027836 */ /* 0x044fe20000000000 */
[----:B------:R0:W-:Y:S04]  /*77690*/  STL [R1+0x84], R9 ;  /* 0x0000840901007387 */ /* 0x0001e80000100800 */
[----:B------:R1:W-:Y:S04]  /*776a0*/  STL [R1+0x80], R10 ;  /* 0x0000800a01007387 */ /* 0x0003e80000100800 */
[----:B------:R2:W-:Y:S01]  /*776b0*/  STL [R1+0x7c], R2 ;  /* 0x00007c0201007387 */ /* 0x0005e20000100800 */
[----:B0-----:R-:W-:-:S02]  /*776c0*/  VIADD R9, R28, 0xac ;  /* 0x000000ac1c097836 */ /* 0x001fc40000000000 */
[C---:B-1----:R-:W-:Y:S02]  /*776d0*/  VIADD R10, R28.reuse, 0xab ;  /* 0x000000ab1c0a7836 */ /* 0x042fe40000000000 */
        /* <DEDUP_REMOVED lines=334> */
[----:B------:R-:W-:-:S02]  /*78bc0*/  VIADD R0, R28, 0xc2 ;  /* 0x000000c21c007836 */ /* 0x000fc40000000000 */
[C---:B------:R-:W-:Y:S02]  /*78bd0*/  VIADD R6, R28.reuse, 0xb3 ;  /* 0x000000b31c067836 */ /* 0x040fe40000000000 */
[C---:B0-----:R-:W-:Y:S02]  /*78be0*/  VIADD R9, R28.reuse, 0x4 ;  /* 0x000000041c097836 */ /* 0x041fe40000000000 */
[C---:B-1----:R-:W-:Y:S02]  /*78bf0*/  VIADD R10, R28.reuse, 0x3 ;  /* 0x000000031c0a7836 */ /* 0x042fe40000000000 */
[C---:B--2---:R-:W-:Y:S01]  /*78c00*/  VIADD R2, R28.reuse, 0x2 ;  /* 0x000000021c027836 */ /* 0x044fe20000000000 */
[----:B------:R0:W-:Y:S04]  /*78c10*/  STL [R1+0x2f0], R9 ;  /* 0x0002f00901007387 */ /* 0x0001e80000100800 */
[----:B------:R-:W-:Y:S01]  /*78c20*/  STL [R1+0x2ec], R10 ;  /* 0x0002ec0a01007387 */ /* 0x000fe20000100800 */
[----:B0-----:R-:W-:-:S03]  /*78c30*/  VIADD R9, R28, 0x1 ;  /* 0x000000011c097836 */ /* 0x001fc60000000000 */
[----:B------:R-:W2:Y:S01]  /*78c40*/  LDL.LU R28, [R1+0x2000] ;  /* 0x00200000011c7983 */ /* 0x000ea20000300800 */
[----:B------:R-:W-:Y:S02]  /*78c50*/  ISETP.LT.AND P0, PT, R4, UR44, !P0 ;  /* 0x0000002c04007c0c */ /* 0x000fe4000c701270 */
[----:B------:R-:W-:Y:S01]  /*78c60*/  @P1 LOP3.LUT R29, R29, 0x4, RZ, 0xfc, !PT ;  /* 0x000000041d1d1812 */ /* 0x000fe200078efcff */
[----:B------:R0:W-:Y:S01]  /*78c70*/  STL [R1+0x2e8], R2 ;  /* 0x0002e80201007387 */ /* 0x0001e20000100800 */
[----:B------:R-:W-:Y:S02]  /*78c80*/  ULDC UR44, c[0x0][0x248] ;  /* 0x00009200002c7ab9 */ /* 0x000fe40000000800 */
[----:B------:R-:W-:-:S07]  /*78c90*/  LOP3.LUT R29, R29, 0xfffffffd, RZ, 0xc0, !PT ;  /* 0xfffffffd1d1d7812 */ /* 0x000fce00078ec0ff */
[----:B------:R-:W-:Y:S02]  /*78ca0*/  @P0 LOP3.LUT R29, R29, 0x2, RZ, 0xfc, !PT ;  /* 0x000000021d1d0812 */ /* 0x000fe400078efcff */
[----:B------:R-:W-:Y:S01]  /*78cb0*/  ISETP.GE.AND P0, PT, R24, UR33, PT ;  /* 0x0000002118007c0c */ /* 0x000fe2000bf06270 */
[----:B0-----:R-:W-:Y:S01]  /*78cc0*/  VIADD R2, R25, UR7 ;  /* 0x0000000719027c36 */ /* 0x001fe20008000000 */
[----:B------:R-:W-:Y:S04]  /*78cd0*/  STL [R1+0x2e4], R9 ;  /* 0x0002e40901007387 */ /* 0x000fe80000100800 */
[----:B------:R-:W3:Y:S01]  /*78ce0*/  LDL.LU R24, [R1+0x1190] ;  /* 0x0011900001187983 */ /* 0x000ee20000300800 */
[----:B------:R-:W-:Y:S02]  /*78cf0*/  ISETP.LT.AND P1, PT, R8, UR13, !P0 ;  /* 0x0000000d08007c0c */ /* 0x000fe4000c721270 */
[----:B------:R-:W-:Y:S01]  /*78d00*/  ISETP.LT.AND P0, PT, R4, UR48, !P0 ;  /* 0x0000003004007c0c */ /* 0x000fe2000c701270 */
[----:B------:R0:W-:Y:S04]  /*78d10*/  STL [R1+0xd44], R2 ;  /* 0x000d440201007387 */ /* 0x0001e80000100800 */
[----:B------:R-:W4:Y:S01]  /*78d20*/  LDL.LU R25, [R1+0xd58] ;  /* 0x000d580001197983 */ /* 0x000f220000300800 */
[----:B------:R-:W-:-:S03]  /*78d30*/  LOP3.LUT R29, R29, 0xfffffffe, RZ, 0xc0, !PT ;  /* 0xfffffffe1d1d7812 */ /* 0x000fc600078ec0ff */
[----:B------:R-:W3:Y:S04]  /*78d40*/  LDL.LU R26, [R1+0xd54] ;  /* 0x000d5400011a7983 */ /* 0x000ee80000300800 */
[----:B------:R-:W3:Y:S01]  /*78d50*/  LDL.LU R10, [R1+0x3c] ;  /* 0x00003c00010a7983 */ /* 0x000ee20000300800 */
[----:B------:R-:W-:Y:S01]  /*78d60*/  ULDC UR13, c[0x0][0x228] ;  /* 0x00008a00000d7ab9 */ /* 0x000fe20000000800 */
[----:B------:R-:W-:Y:S01]  /*78d70*/  ULDC UR33, c[0x0][0x228] ;  /* 0x00008a0000217ab9 */ /* 0x000fe20000000800 */
[----:B------:R-:W-:Y:S01]  /*78d80*/  ULDC UR48, c[0x0][0x228] ;  /* 0x00008a0000307ab9 */ /* 0x000fe20000000800 */
[----:B------:R-:W-:Y:S01]  /*78d90*/  @P1 LOP3.LUT R29, R29, 0x1, RZ, 0xfc, !PT ;  /* 0x000000011d1d1812 */ /* 0x000fe200078efcff */
[----:B0-----:R-:W-:Y:S01]  /*78da0*/  VIADD R2, R2, UR6 ;  /* 0x0000000602027c36 */ /* 0x001fe20008000000 */
[----:B------:R-:W-:-:S04]  /*78db0*/  ULDC.64 UR6, c[0x0][0x228] ;  /* 0x00008a0000067ab9 */ /* 0x000fc80000000a00 */
[----:B------:R0:W-:Y:S01]  /*78dc0*/  STL [R1+0xd48], R2 ;  /* 0x000d480201007387 */ /* 0x0001e20000100800 */
[----:B--2---:R-:W-:-:S04]  /*78dd0*/  LOP3.LUT R28, R28, 0x7fffffff, RZ, 0xc0, !PT ;  /* 0x7fffffff1c1c7812 */ /* 0x004fc800078ec0ff */
[----:B------:R-:W-:Y:S02]  /*78de0*/  @P0 LOP3.LUT R28, R28, 0x80000000, RZ, 0xfc, !PT ;  /* 0x800000001c1c0812 */ /* 0x000fe400078efcff */
[----:B------:R-:W-:Y:S02]  /*78df0*/  ISETP.GE.AND P0, PT, R3, UR25, PT ;  /* 0x0000001903007c0c */ /* 0x000fe4000bf06270 */
[----:B------:R-:W-:Y:S02]  /*78e00*/  LOP3.LUT R28, R28, 0xbfffffff, RZ, 0xc0, !PT ;  /* 0xbfffffff1c1c7812 */ /* 0x000fe400078ec0ff */
[----:B------:R-:W-:Y:S02]  /*78e10*/  ISETP.LT.AND P1, PT, R8, UR13, !P0 ;  /* 0x0000000d08007c0c */ /* 0x000fe4000c721270 */
[----:B------:R-:W-:Y:S01]  /*78e20*/  ISETP.LT.AND P0, PT, R4, UR61, !P0 ;  /* 0x0000003d04007c0c */ /* 0x000fe2000c701270 */
[----:B------:R-:W-:Y:S01]  /*78e30*/  VIADD R3, R2, UR12 ;  /* 0x0000000c02037c36 */ /* 0x000fe20008000000 */
[----:B------:R-:W-:Y:S01]  /*78e40*/  ULDC.64 UR12, c[0x0][0x228] ;  /* 0x00008a00000c7ab9 */ /* 0x000fe20000000a00 */
[----:B0-----:R-:W2:Y:S01]  /*78e50*/  LDL.LU R2, [R1+0x38] ;  /* 0x0000380001027983 */ /* 0x001ea20000300800 */
[----:B------:R-:W-:-:S07]  /*78e60*/  ULDC UR25, c[0x0][0x228] ;  /* 0x00008a0000197ab9 */ /* 0x000fce0000000800 */
[----:B------:R-:W-:Y:S02]  /*78e70*/  @P1 LOP3.LUT R28, R28, 0x40000000, RZ, 0xfc, !PT ;  /* 0x400000001c1c1812 */ /* 0x000fe400078efcff */
[----:B----4-:R-:W-:Y:S02]  /*78e80*/  LOP3.LUT R25, R25, 0xffff, RZ, 0xc0, !PT ;  /* 0x0000ffff19197812 */ /* 0x010fe400078ec0ff */
[----:B---3--:R-:W-:Y:S02]  /*78e90*/  LOP3.LUT R26, R26, 0xffff, RZ, 0xc0, !PT ;  /* 0x0000ffff1a1a7812 */ /* 0x008fe400078ec0ff */
[----:B------:R-:W-:Y:S02]  /*78ea0*/  LOP3.LUT R24, R24, 0xffff, RZ, 0xc0, !PT ;  /* 0x0000ffff18187812 */ /* 0x000fe400078ec0ff */
[----:B------:R-:W-:Y:S01]  /*78eb0*/  LOP3.LUT R28, R28, 0xdfffffff, RZ, 0xc0, !PT ;  /* 0xdfffffff1c1c7812 */ /* 0x000fe200078ec0ff */
[----:B------:R0:W-:Y:S01]  /*78ec0*/  STL [R1+0xd4c], R3 ;  /* 0x000d4c0301007387 */ /* 0x0001e20000100800 */
[----:B------:R-:W-:-:S02]  /*78ed0*/  ULDC UR61, c[0x0][0x228] ;  /* 0x00008a00003d7ab9 */ /* 0x000fc40000000800 */
[----:B------:R-:W-:Y:S02]  /*78ee0*/  @P0 LOP3.LUT R28, R28, 0x20000000, RZ, 0xfc, !PT ;  /* 0x200000001c1c0812 */ /* 0x000fe400078efcff */
[----:B------:R-:W-:Y:S02]  /*78ef0*/  ISETP.GE.AND P0, PT, R5, UR15, PT ;  /* 0x0000000f05007c0c */ /* 0x000fe4000bf06270 */
[----:B------:R-:W3:Y:S04]  /*78f00*/  LDL.LU R5, [R1+0x1ffc] ;  /* 0x001ffc0001057983 */ /* 0x000ee80000300800 */
[----:B------:R-:W4:Y:S01]  /*78f10*/  LDL.LU R11, [R1+0x34] ;  /* 0x00003400010b7983 */ /* 0x000f220000300800 */
[----:B------:R-:W-:Y:S01]  /*78f20*/  ISETP.LT.AND P1, PT, R8, UR33, !P0 ;  /* 0x0000002108007c0c */ /* 0x000fe2000c721270 */
[----:B0-----:R-:W-:Y:S01]  /*78f30*/  VIADD R3, R3, UR26 ;  /* 0x0000001a03037c36 */ /* 0x001fe20008000000 */
[----:B------:R-:W-:-:S02]  /*78f40*/  ISETP.LT.AND P0, PT, R4, UR14, !P0 ;  /* 0x0000000e04007c0c */ /* 0x000fc4000c701270 */
[----:B------:R-:W-:Y:S01]  /*78f50*/  LOP3.LUT R28, R28, 0xefffffff, RZ, 0xc0, !PT ;  /* 0xefffffff1c1c7812 */ /* 0x000fe200078ec0ff */
[----:B------:R-:W-:Y:S01]  /*78f60*/  ULDC UR33, c[0x0][0x228] ;  /* 0x00008a0000217ab9 */ /* 0x000fe20000000800 */
[----:B------:R-:W-:Y:S01]  /*78f70*/  ULDC.64 UR14, c[0x0][0x228] ;  /* 0x00008a00000e7ab9 */ /* 0x000fe20000000a00 */
[----:B------:R0:W-:Y:S04]  /*78f80*/  STL [R1+0xd50], R3 ;  /* 0x000d500301007387 */ /* 0x0001e80000100800 */
[----:B------:R-:W3:Y:S02]  /*78f90*/  LDL.LU R9, [R1+0x30] ;  /* 0x0000300001097983 */ /* 0x000ee40000300800 */
[----:B------:R-:W-:Y:S01]  /*78fa0*/  @P1 LOP3.LUT R28, R28, 0x10000000, RZ, 0xfc, !PT ;  /* 0x100000001c1c1812 */ /* 0x000fe200078efcff */
[----:B0-----:R-:W-:-:S03]  /*78fb0*/  VIADD R3, R3, UR28 ;  /* 0x0000001c03037c36 */ /* 0x001fc60008000000 */
[----:B------:R-:W-:Y:S01]  /*78fc0*/  LOP3.LUT R28, R28, 0xf7ffffff, RZ, 0xc0, !PT ;  /* 0xf7ffffff1c1c7812 */ /* 0x000fe200078ec0ff */
[----:B------:R-:W-:Y:S04]  /*78fd0*/  STL [R1+0x32c], R25 ;  /* 0x00032c1901007387 */ /* 0x000fe80000100800 */
[----:B------:R0:W-:Y:S01]  /*78fe0*/  STL [R1+0xd54], R3 ;  /* 0x000d540301007387 */ /* 0x0001e20000100800 */
[----:B------:R-:W-:Y:S02]  /*78ff0*/  @P0 LOP3.LUT R28, R28, 0x8000000, RZ, 0xfc, !PT ;  /* 0x080000001c1c0812 */ /* 0x000fe400078efcff */
[----:B------:R-:W-:Y:S01]  /*79000*/  ISETP.GE.AND P0, PT, R10, UR55, PT ;  /* 0x000000370a007c0c */ /* 0x000fe2000bf06270 */
[----:B------:R-:W-:Y:S01]  /*79010*/  ULDC UR55, c[0x0][0x228] ;  /* 0x00008a0000377ab9 */ /* 0x000fe20000000800 */
[----:B------:R-:W3:Y:S02]  /*79020*/  LDL.LU R10, [R1+0x1c] ;  /* 0x00001c00010a7983 */ /* 0x000ee40000300800 */
[----:B------:R-:W-:-:S02]  /*79030*/  ISETP.LT.AND P2, PT, R8, UR33, !P0 ;  /* 0x0000002108007c0c */ /* 0x000fc4000c741270 */
[----:B------:R-:W-:Y:S02]  /*79040*/  ISETP.LT.AND P1, PT, R4, UR48, !P0 ;  /* 0x0000003004007c0c */ /* 0x000fe4000c721270 */
[----:B------:R-:W-:Y:S01]  /*79050*/  LOP3.LUT R28, R28, 0xfbffffff, RZ, 0xc0, !PT ;  /* 0xfbffffff1c1c7812 */ /* 0x000fe200078ec0ff */
[----:B0-----:R-:W-:Y:S01]  /*79060*/  VIADD R3, R3, UR34 ;  /* 0x0000002203037c36 */ /* 0x001fe20008000000 */
[----:B------:R-:W-:Y:S01]  /*79070*/  ULDC UR33, c[0x0][0x228] ;  /* 0x00008a0000217ab9 */ /* 0x000fe20000000800 */
[----:B------:R-:W-:-:S06]  /*79080*/  ULDC UR48, c[0x0][0x228] ;  /* 0x00008a0000307ab9 */ /* 0x000fcc0000000800 */
[----:B------:R-:W-:-:S04]  /*79090*/  @P2 LOP3.LUT R28, R28, 0x4000000, RZ, 0xfc, !PT ;  /* 0x040000001c1c2812 */ /* 0x000fc800078efcff */
[----:B------:R-:W-:-:S04]  /*790a0*/  LOP3.LUT R28, R28, 0xfdffffff, RZ, 0xc0, !PT ;  /* 0xfdffffff1c1c7812 */ /* 0x000fc800078ec0ff */
[----:B------:R-:W-:Y:S02]  /*790b0*/  @P1 LOP3.LUT R28, R28, 0x2000000, RZ, 0xfc, !PT ;  /* 0x020000001c1c1812 */ /* 0x000fe400078efcff */
[----:B--2---:R-:W-:Y:S02]  /*790c0*/  ISETP.GE.AND P0, PT, R2, UR51, PT ;  /* 0x0000003302007c0c */ /* 0x004fe4000bf06270 */
[----:B------:R-:W-:Y:S01]  /*790d0*/  LOP3.LUT R28, R28, 0xfeffffff, RZ, 0xc0, !PT ;  /* 0xfeffffff1c1c7812 */ /* 0x000fe200078ec0ff */
[----:B------:R-:W2:Y:S04]  /*790e0*/  LDL.LU R2, [R1+0x18] ;  /* 0x0000180001027983 */ /* 0x000ea80000300800 */
[----:B------:R0:W-:Y:S01]  /*790f0*/  STL [R1+0xd58], R3 ;  /* 0x000d580301007387 */ /* 0x0001e20000100800 */
[----:B------:R-:W-:-:S02]  /*79100*/  ISETP.LT.AND P2, PT, R8, UR33, !P0 ;  /* 0x0000002108007c0c */ /* 0x000fc4000c741270 */
[----:B------:R-:W-:Y:S01]  /*79110*/  ISETP.LT.AND P1, PT, R4, UR60, !P0 ;  /* 0x0000003c04007c0c */ /* 0x000fe2000c721270 */
[----:B------:R-:W-:Y:S01]  /*79120*/  ULDC UR51, c[0x0][0x228] ;  /* 0x00008a0000337ab9 */ /* 0x000fe20000000800 */
[----:B------:R-:W-:Y:S01]  /*79130*/  ULDC UR60, c[0x0][0x228] ;  /* 0x00008a00003c7ab9 */ /* 0x000fe20000000800 */
[----:B0-----:R-:W-:Y:S01]  /*79140*/  VIADD R3, R3, UR32 ;  /* 0x0000002003037c36 */ /* 0x001fe20008000000 */
[----:B------:R-:W-:-:S04]  /*79150*/  ULDC.64 UR32, c[0x0][0x228] ;  /* 0x00008a0000207ab9 */ /* 0x000fc80000000a00 */
[----:B------:R0:W-:Y:S01]  /*79160*/  STL [R1+0xd5c], R3 ;  /* 0x000d5c0301007387 */ /* 0x0001e20000100800 */
[----:B----4-:R-:W-:Y:S02]  /*79170*/  ISETP.GE.AND P0, PT, R11, UR47, PT ;  /* 0x0000002f0b007c0c */ /* 0x010fe4000bf06270 */
[----:B------:R-:W-:Y:S01]  /*79180*/  @P2 LOP3.LUT R28, R28, 0x1000000, RZ, 0xfc, !PT ;  /* 0x010000001c1c2812 */ /* 0x000fe200078efcff */
[----:B------:R-:W4:Y:S01]  /*79190*/  LDL.LU R11, [R1+0x14] ;  /* 0x00001400010b7983 */ /* 0x000f220000300800 */
[----:B---3--:R-:W-:Y:S02]  /*791a0*/  LOP3.LUT R5, R5, 0xffff, RZ, 0xc0, !PT ;  /* 0x0000ffff05057812 */ /* 0x008fe400078ec0ff */
[----:B------:R-:W-:Y:S02]  /*791b0*/  ISETP.LT.AND P2, PT, R8, UR57, !P0 ;  /* 0x0000003908007c0c */ /* 0x000fe4000c741270 */
[----:B------:R-:W-:Y:S01]  /*791c0*/  LOP3.LUT R28, R28, 0xff7fffff, RZ, 0xc0, !PT ;  /* 0xff7fffff1c1c7812 */ /* 0x000fe200078ec0ff */
[----:B------:R-:W-:Y:S01]  /*791d0*/  ULDC UR57, c[0x0][0x228] ;  /* 0x00008a0000397ab9 */ /* 0x000fe20000000800 */
[----:B0-----:R-:W-:Y:S01]  /*791e0*/  VIADD R3, R3, UR30 ;  /* 0x0000001e03037c36 */ /* 0x001fe20008000000 */
[----:B------:R-:W-:Y:S01]  /*791f0*/  ULDC UR47, c[0x0][0x228] ;  /* 0x00008a00002f7ab9 */ /* 0x000fe20000000800 */
[----:B------:R-:W-:-:S02]  /*79200*/  @P1 LOP3.LUT R28, R28, 0x800000, RZ, 0xfc, !PT ;  /* 0x008000001c1c1812 */ /* 0x000fc400078efcff */
[----:B------:R-:W-:Y:S02]  /*79210*/  ISETP.LT.AND P1, PT, R4, UR56, !P0 ;  /* 0x0000003804007c0c */ /* 0x000fe4000c721270 */
[----:B------:R-:W-:Y:S02]  /*79220*/  LOP3.LUT R28, R28, 0xffefffff, RZ, 0xc0, !PT ;  /* 0xffefffff1c1c7812 */ /* 0x000fe400078ec0ff */
[----:B------:R-:W-:Y:S01]  /*79230*/  ISETP.GE.AND P0, PT, R9, UR45, PT ;  /* 0x0000002d09007c0c */ /* 0x000fe2000bf06270 */
[----:B------:R-:W-:Y:S01]  /*79240*/  ULDC UR56, c[0x0][0x228] ;  /* 0x00008a0000387ab9 */ /* 0x000fe20000000800 */
[----:B------:R-:W3:Y:S01]  /*79250*/  LDL.LU R9, [R1+0x1ff8] ;  /* 0x001ff80001097983 */ /* 0x000ee20000300800 */
[----:B------:R-:W-:Y:S02]  /*79260*/  @P2 LOP3.LUT R28, R28, 0x100000, RZ, 0xfc, !PT ;  /* 0x001000001c1c2812 */ /* 0x000fe400078efcff */
[----:B------:R-:W-:Y:S01]  /*79270*/  ISETP.LT.AND P2, PT, R8, UR40, !P0 ;  /* 0x0000002808007c0c */ /* 0x000fe2000c741270 */
[----:B------:R-:W-:Y:S01]  /*79280*/  ULDC UR45, c[0x0][0x228] ;  /* 0x00008a00002d7ab9 */ /* 0x000fe20000000800 */
[----:B------:R-:W-:-:S04]  /*79290*/  LOP3.LUT R28, R28, 0xfff7ffff, RZ, 0xc0, !PT ;  /* 0xfff7ffff1c1c7812 */ /* 0x000fc800078ec0ff */
[----:B------:R-:W-:Y:S02]  /*792a0*/  @P1 LOP3.LUT R28, R28, 0x80000, RZ, 0xfc, !PT ;  /* 0x000800001c1c1812 */ /* 0x000fe400078efcff */
[----:B------:R-:W-:Y:S02]  /*792b0*/  ISETP.LT.AND P1, PT, R4, UR16, !P0 ;  /* 0x0000001004007c0c */ /* 0x000fe4000c721270 */
[----:B------:R-:W-:Y:S02]  /*792c0*/  LOP3.LUT R28, R28, 0xfffeffff, RZ, 0xc0, !PT ;  /* 0xfffeffff1c1c7812 */ /* 0x000fe400078ec0ff */
[----:B------:R-:W-:Y:S01]  /*792d0*/  ISETP.GE.AND P0, PT, R10, UR39, PT ;  /* 0x000000270a007c0c */ /* 0x000fe2000bf06270 */
[----:B------:R0:W-:Y:S04]  /*792e0*/  STL [R1+0xd60], R3 ;  /* 0x000d600301007387 */ /* 0x0001e80000100800 */
[----:B------:R-:W3:Y:S01]  /*792f0*/  LDL.LU R10, [R1+0x1ff4] ;  /* 0x001ff400010a7983 */ /* 0x000ee20000300800 */
[----:B------:R-:W-:-:S02]  /*79300*/  @P2 LOP3.LUT R28, R28, 0x10000, RZ, 0xfc, !PT ;  /* 0x000100001c1c2812 */ /* 0x000fc400078efcff */
[----:B------:R-:W-:Y:S01]  /*79310*/  ISETP.LT.AND P2, PT, R8, UR10, !P0 ;  /* 0x0000000a08007c0c */ /* 0x000fe2000c741270 */
[----:B------:R-:W-:Y:S01]  /*79320*/  ULDC UR16, c[0x0][0x228] ;  /* 0x00008a0000107ab9 */ /* 0x000fe20000000800 */
[----:B------:R-:W-:Y:S01]  /*79330*/  ULDC UR10, c[0x0][0x228] ;  /* 0x00008a00000a7ab9 */ /* 0x000fe20000000800 */
[----:B------:R-:W-:-:S04]  /*79340*/  LOP3.LUT R28, R28, 0xffff7fff, RZ, 0xc0, !PT ;  /* 0xffff7fff1c1c7812 */ /* 0x000fc800078ec0ff */
[----:B------:R-:W-:Y:S02]  /*79350*/  @P1 LOP3.LUT R28, R28, 0x8000, RZ, 0xfc, !PT ;  /* 0x000080001c1c1812 */ /* 0x000fe400078efcff */
[----:B------:R-:W-:Y:S02]  /*79360*/  ISETP.LT.AND P1, PT, R4, UR43, !P0 ;  /* 0x0000002b04007c0c */ /* 0x000fe4000c721270 */
[----:B------:R-:W-:Y:S01]  /*79370*/  LOP3.LUT R28, R28, 0xffffefff, RZ, 0xc0, !PT ;  /* 0xffffefff1c1c7812 */ /* 0x000fe200078ec0ff */
[----:B0-----:R-:W-:Y:S01]  /*79380*/  VIADD R3, R3, UR29 ;  /* 0x0000001d03037c36 */ /* 0x001fe20008000000 */
[----:B------:R-:W-:Y:S02]  /*79390*/  ULDC.64 UR28, c[0x0][0x228] ;  /* 0x00008a00001c7ab9 */ /* 0x000fe40000000a00 */
[----:B------:R-:W-:Y:S02]  /*793a0*/  @P2 LOP3.LUT R28, R28, 0x1000, RZ, 0xfc, !PT ;  /* 0x000010001c1c2812 */ /* 0x000fe400078efcff */
[----:B------:R0:W-:Y:S02]  /*793b0*/  STL [R1+0xd64], R3 ;  /* 0x000d640301007387 */ /* 0x0001e40000100800 */
[----:B------:R-:W-:-:S04]  /*793c0*/  LOP3.LUT R28, R28, 0xfffff7ff, RZ, 0xc0, !PT ;  /* 0xfffff7ff1c1c7812 */ /* 0x000fc800078ec0ff */
[----:B------:R-:W-:Y:S01]  /*793d0*/  @P1 LOP3.LUT R28, R28, 0x800, RZ, 0xfc, !PT ;  /* 0x000008001c1c1812 */ /* 0x000fe200078efcff */
[----:B0-----:R-:W-:Y:S01]  /*793e0*/  VIADD R3, R3, UR53 ;  /* 0x0000003503037c36 */ /* 0x001fe20008000000 */
[----:B--2---:R-:W-:Y:S02]  /*793f0*/  ISETP.GE.AND P0, PT, R2, UR35, PT ;  /* 0x0000002302007c0c */ /* 0x004fe4000bf06270 */
[----:B------:R-:W-:Y:S01]  /*79400*/  LOP3.LUT R28, R28, 0xfffffbff, RZ, 0xc0, !PT ;  /* 0xfffffbff1c1c7812 */ /* 0x000fe200078ec0ff */
[----:B------:R-:W2:Y:S04]  /*79410*/  LDL.LU R2, [R1+0x1ff0] ;  /* 0x001ff00001027983 */ /* 0x000ea80000300800 */
[----:B------:R0:W-:Y:S01]  /*79420*/  STL [R1+0xd68], R3 ;  /* 0x000d680301007387 */ /* 0x0001e20000100800 */
[----:B------:R-:W-:-:S02]  /*79430*/  ISETP.LT.AND P2, PT, R8, UR20, !P0 ;  /* 0x0000001408007c0c */ /* 0x000fc4000c741270 */
[----:B------:R-:W-:Y:S01]  /*79440*/  ISETP.LT.AND P1, PT, R4, UR8, !P0 ;  /* 0x0000000804007c0c */ /* 0x000fe2000c721270 */
[----:B------:R-:W-:Y:S01]  /*79450*/  ULDC.64 UR34, c[0x0][0x228] ;  /* 0x00008a0000227ab9 */ /* 0x000fe20000000a00 */
[----:B------:R-:W-:Y:S01]  /*79460*/  ULDC UR53, c[0x0][0x228] ;  /* 0x00008a0000357ab9 */ /* 0x000fe20000000800 */
[----:B------:R-:W-:Y:S01]  /*79470*/  ULDC UR20, c[0x0][0x228] ;  /* 0x00008a0000147ab9 */ /* 0x000fe20000000800 */
[----:B------:R-:W-:Y:S01]  /*79480*/  ULDC UR8, c[0x0][0x228] ;  /* 0x00008a0000087ab9 */ /* 0x000fe20000000800 */
[----:B----4-:R-:W-:-:S06]  /*79490*/  ISETP.GE.AND P0, PT, R11, UR31, PT ;  /* 0x0000001f0b007c0c */ /* 0x010fcc000bf06270 */
[----:B------:R-:W-:Y:S01]  /*794a0*/  @P2 LOP3.LUT R28, R28, 0x400, RZ, 0xfc, !PT ;  /* 0x000004001c1c2812 */ /* 0x000fe200078efcff */
[----:B------:R-:W4:Y:S01]  /*794b0*/  LDL.LU R11, [R1+0x1fec] ;  /* 0x001fec00010b7983 */ /* 0x000f220000300800 */
[----:B0-----:R-:W-:Y:S01]  /*794c0*/  VIADD R3, R3, UR46 ;  /* 0x0000002e03037c36 */ /* 0x001fe20008000000 */
[----:B------:R-:W-:Y:S02]  /*794d0*/  ISETP.LT.AND P2, PT, R8, UR37, !P0 ;  /* 0x0000002508007c0c */ /* 0x000fe4000c741270 */
[----:B------:R-:W-:Y:S01]  /*794e0*/  LOP3.LUT R28, R28, 0xfffffdff, RZ, 0xc0, !PT ;  /* 0xfffffdff1c1c7812 */ /* 0x000fe200078ec0ff */
[----:B------:R-:W-:Y:S01]  /*794f0*/  ULDC.64 UR30, c[0x0][0x228] ;  /* 0x00008a00001e7ab9 */ /* 0x000fe20000000a00 */
[----:B------:R-:W-:Y:S02]  /*79500*/  ULDC UR46, c[0x0][0x228] ;  /* 0x00008a00002e7ab9 */ /* 0x000fe40000000800 */
[----:B------:R-:W-:Y:S02]  /*79510*/  @P1 LOP3.LUT R28, R28, 0x200, RZ, 0xfc, !PT ;  /* 0x000002001c1c1812 */ /* 0x000fe400078efcff */
[----:B------:R-:W-:Y:S01]  /*79520*/  ISETP.LT.AND P1, PT, R4, UR24, !P0 ;  /* 0x0000001804007c0c */ /* 0x000fe2000c721270 */
[----:B------:R0:W-:Y:S01]  /*79530*/  STL [R1+0xd6c], R3 ;  /* 0x000d6c0301007387 */ /* 0x0001e20000100800 */
[----:B------:R-:W-:Y:S01]  /*79540*/  ULDC UR24, c[0x0][0x228] ;  /* 0x00008a0000187ab9 */ /* 0x000fe20000000800 */
[----:B------:R-:W-:-:S04]  /*79550*/  LOP3.LUT R28, R28, 0xfffffeff, RZ, 0xc0, !PT ;  /* 0xfffffeff1c1c7812 */ /* 0x000fc800078ec0ff */
[----:B------:R-:W-:-:S04]  /*79560*/  @P2 LOP3.LUT R28, R28, 0x100, RZ, 0xfc, !PT ;  /* 0x000001001c1c2812 */ /* 0x000fc800078efcff */
[----:B------:R-:W-:-:S04]  /*79570*/  LOP3.LUT R28, R28, 0xffffff7f, RZ, 0xc0, !PT ;  /* 0xffffff7f1c1c7812 */ /* 0x000fc800078ec0ff */
[----:B------:R-:W-:-:S04]  /*79580*/  @P1 LOP3.LUT R28, R28, 0x80, RZ, 0xfc, !PT ;  /* 0x000000801c1c1812 */ /* 0x000fc800078efcff */
[----:B------:R-:W-:Y:S01]  /*79590*/  LOP3.LUT R28, R28, 0xffffffbf, RZ, 0xc0, !PT ;  /* 0xffffffbf1c1c7812 */ /* 0x000fe200078ec0ff */
[----:B0-----:R-:W-:Y:S01]  /*795a0*/  VIADD R3, R3, UR41 ;  /* 0x0000002903037c36 */ /* 0x001fe20008000000 */
[----:B------:R-:W-:Y:S01]  /*795b0*/  ULDC.64 UR40, c[0x0][0x228] ;  /* 0x00008a0000287ab9 */ /* 0x000fe20000000a00 */
[----:B----4-:R-:W-:Y:S01]  /*795c0*/  ISETP.GE.AND P0, PT, R11, UR27, PT ;  /* 0x0000001b0b007c0c */ /* 0x010fe2000bf06270 */
[----:B------:R-:W-:Y:S01]  /*795d0*/  ULDC.64 UR26, c[0x0][0x228] ;  /* 0x00008a00001a7ab9 */ /* 0x000fe20000000a00 */
[----:B------:R-:W4:Y:S02]  /*795e0*/  LDL.LU R11, [R1+0x1fe8] ;  /* 0x001fe800010b7983 */ /* 0x000f240000300800 */
[----:B------:R-:W-:Y:S02]  /*795f0*/  ISETP.LT.AND P2, PT, R8, UR6, !P0 ;  /* 0x0000000608007c0c */ /* 0x000fe4000c741270 */
[----:B------:R-:W-:Y:S02]  /*79600*/  ISETP.LT.AND P1, PT, R4, UR18, !P0 ;  /* 0x0000001204007c0c */ /* 0x000fe4000c721270 */
[----:B--2---:R-:W-:Y:S01]  /*79610*/  ISETP.GE.AND P0, PT, R2, UR23, PT ;  /* 0x0000001702007c0c */ /* 0x004fe2000bf06270 */
[----:B------:R0:W-:Y:S01]  /*79620*/  STL [R1+0xd70], R3 ;  /* 0x000d700301007387 */ /* 0x0001e20000100800 */
[----:B------:R-:W-:Y:S01]  /*79630*/  ULDC UR23, c[0x0][0x228] ;  /* 0x00008a0000177ab9 */ /* 0x000fe20000000800 */
[----:B------:R-:W-:Y:S01]  /*79640*/  ULDC UR6, c[0x0][0x228] ;  /* 0x00008a0000067ab9 */ /* 0x000fe20000000800 */
[----:B------:R-:W-:-:S05]  /*79650*/  ULDC UR18, c[0x0][0x228] ;  /* 0x00008a0000127ab9 */ /* 0x000fca0000000800 */
[----:B------:R-:W-:Y:S02]  /*79660*/  @P2 LOP3.LUT R28, R28, 0x40, RZ, 0xfc, !PT ;  /* 0x000000401c1c2812 */ /* 0x000fe400078efcff */
[----:B------:R-:W-:Y:S01]  /*79670*/  ISETP.LT.AND P2, PT, R8, UR22, !P0 ;  /* 0x0000001608007c0c */ /* 0x000fe2000c741270 */
[----:B0-----:R-:W-:Y:S01]  /*79680*/  VIADD R3, R3, UR38 ;  /* 0x0000002603037c36 */ /* 0x001fe20008000000 */
[----:B------:R-:W-:Y:S01]  /*79690*/  ULDC.64 UR38, c[0x0][0x228] ;  /* 0x00008a0000267ab9 */ /* 0x000fe20000000a00 */
[----:B------:R-:W-:Y:S01]  /*796a0*/  LOP3.LUT R28, R28, 0xffffffdf, RZ, 0xc0, !PT ;  /* 0xffffffdf1c1c7812 */ /* 0x000fe200078ec0ff */
[----:B------:R-:W-:-:S03]  /*796b0*/  ULDC UR22, c[0x0][0x228] ;  /* 0x00008a0000167ab9 */ /* 0x000fc60000000800 */
[----:B------:R-:W-:Y:S02]  /*796c0*/  @P1 LOP3.LUT R28, R28, 0x20, RZ, 0xfc, !PT ;  /* 0x000000201c1c1812 */ /* 0x000fe400078efcff */
[----:B------:R-:W-:Y:S02]  /*796d0*/  ISETP.LT.AND P1, PT, R4, UR49, !P0 ;  /* 0x0000003104007c0c */ /* 0x000fe4000c721270 */
[----:B------:R-:W-:Y:S02]  /*796e0*/  LOP3.LUT R28, R28, 0xffffffef, RZ, 0xc0, !PT ;  /* 0xffffffef1c1c7812 */ /* 0x000fe400078ec0ff */
[----:B---3--:R-:W-:Y:S01]  /*796f0*/  ISETP.GE.AND P0, PT, R10, UR17, PT ;  /* 0x000000110a007c0c */ /* 0x008fe2000bf06270 */
[----:B------:R0:W-:Y:S04]  /*79700*/  STL [R1+0xd74], R3 ;  /* 0x000d740301007387 */ /* 0x0001e80000100800 */
[----:B------:R-:W2:Y:S01]  /*79710*/  LDL.LU R2, [R1+0x1350] ;  /* 0x0013500001027983 */ /* 0x000ea20000300800 */
[----:B------:R-:W-:-:S02]  /*79720*/  @P2 LOP3.LUT R28, R28, 0x10, RZ, 0xfc, !PT ;  /* 0x000000101c1c2812 */ /* 0x000fc400078efcff */
[----:B------:R-:W-:Y:S01]  /*79730*/  ISETP.LT.AND P2, PT, R8, UR12, !P0 ;  /* 0x0000000c08007c0c */ /* 0x000fe2000c741270 */
[----:B------:R-:W4:Y:S01]  /*79740*/  LDL.LU R10, [R1+0x1fe4] ;  /* 0x001fe400010a7983 */ /* 0x000f220000300800 */
[----:B------:R-:W-:Y:S01]  /*79750*/  ULDC UR49, c[0x0][0x228] ;  /* 0x00008a0000317ab9 */ /* 0x000fe20000000800 */
[----:B------:R-:W-:Y:S01]  /*79760*/  LOP3.LUT R28, R28, 0xfffffff7, RZ, 0xc0, !PT ;  /* 0xfffffff71c1c7812 */ /* 0x000fe200078ec0ff */
[----:B------:R-:W-:Y:S01]  /*79770*/  ULDC UR17, c[0x0][0x228] ;  /* 0x00008a0000117ab9 */ /* 0x000fe20000000800 */
[----:B------:R-:W-:Y:S02]  /*79780*/  ULDC UR12, c[0x0][0x228] ;  /* 0x00008a00000c7ab9 */ /* 0x000fe40000000800 */
[----:B------:R-:W-:Y:S02]  /*79790*/  @P1 LOP3.LUT R28, R28, 0x8, RZ, 0xfc, !PT ;  /* 0x000000081c1c1812 */ /* 0x000fe400078efcff */
[----:B------:R-:W-:Y:S02]  /*797a0*/  ISETP.LT.AND P1, PT, R4, UR14, !P0 ;  /* 0x0000000e04007c0c */ /* 0x000fe4000c721270 */
[----:B------:R-:W-:Y:S01]  /*797b0*/  LOP3.LUT R28, R28, 0xfffffffb, RZ, 0xc0, !PT ;  /* 0xfffffffb1c1c7812 */ /* 0x000fe200078ec0ff */
[----:B0-----:R-:W-:Y:S01]  /*797c0*/  VIADD R3, R3, UR36 ;  /* 0x0000002403037c36 */ /* 0x001fe20008000000 */
[----:B------:R-:W-:Y:S01]  /*797d0*/  ISETP.GE.AND P0, PT, R9, UR11, PT ;  /* 0x0000000b09007c0c */ /* 0x000fe2000bf06270 */
[----:B------:R-:W-:Y:S01]  /*797e0*/  ULDC.64 UR36, c[0x0][0x228] ;  /* 0x00008a0000247ab9 */ /* 0x000fe20000000a00 */
[----:B------:R-:W-:Y:S01]  /*797f0*/  @P2 LOP3.LUT R28, R28, 0x4, RZ, 0xfc, !PT ;  /* 0x000000041c1c2812 */ /* 0x000fe200078efcff */
[----:B------:R-:W-:Y:S01]  /*79800*/  ULDC UR14, c[0x0][0x228] ;  /* 0x00008a00000e7ab9 */ /* 0x000fe20000000800 */
[----:B------:R0:W-:Y:S04]  /*79810*/  STL [R1+0xd78], R3 ;  /* 0x000d780301007387 */ /* 0x0001e80000100800 */
[----:B------:R-:W4:Y:S01]  /*79820*/  LDL.LU R9, [R1+0x1fe0] ;  /* 0x001fe00001097983 */ /* 0x000f220000300800 */
[----:B------:R-:W-:Y:S01]  /*79830*/  LOP3.LUT R28, R28, 0xfffffffd, RZ, 0xc0, !PT ;  /* 0xfffffffd1c1c7812 */ /* 0x000fe200078ec0ff */
[----:B------:R-:W-:-:S03]  /*79840*/  ULDC UR11, c[0x0][0x228] ;  /* 0x00008a00000b7ab9 */ /* 0x000fc60000000800 */
[----:B------:R-:W-:Y:S02]  /*79850*/  @P1 LOP3.LUT R28, R28, 0x2, RZ, 0xfc, !PT ;  /* 0x000000021c1c1812 */ /* 0x000fe400078efcff */
[----:B------:R-:W-:Y:S02]  /*79860*/  ISETP.LT.AND P1, PT, R8, UR50, !P0 ;  /* 0x0000003208007c0c */ /* 0x000fe4000c721270 */
[----:B------:R-:W-:Y:S01]  /*79870*/  SHF.R.U32.HI R8, RZ, 0x8, R5 ;  /* 0x00000008ff087819 */ /* 0x000fe20000011605 */
[----:B0-----:R-:W-:Y:S01]  /*79880*/  VIADD R3, R3, UR42 ;  /* 0x0000002a03037c36 */ /* 0x001fe20008000000 */
[--C-:B------:R-:W-:Y:S02]  /*79890*/  PRMT R5, R5, 0x3340, R26.reuse ;  /* 0x0000334005057816 */ /* 0x100fe4000000001a */
[----:B------:R-:W-:Y:S02]  /*798a0*/  ISETP.LT.AND P0, PT, R4, UR52, !P0 ;  /* 0x0000003404007c0c */ /* 0x000fe4000c701270 */
[----:B------:R-:W-:Y:S01]  /*798b0*/  LOP3.LUT R28, R28, 0xfffffffe, RZ, 0xc0, !PT ;  /* 0xfffffffe1c1c7812 */ /* 0x000fe200078ec0ff */
[----:B------:R-:W-:Y:S01]  /*798c0*/  ULDC.64 UR42, c[0x0][0x228] ;  /* 0x00008a00002a7ab9 */ /* 0x000fe20000000a00 */
[----:B------:R-:W-:Y:S04]  /*798d0*/  STL [R1+0xd7c], R3 ;  /* 0x000d7c0301007387 */ /* 0x000fe80000100800 */
[----:B------:R0:W-:Y:S01]  /*798e0*/  STL [R1+0x4], R8 ;  /* 0x0000040801007387 */ /* 0x0001e20000100800 */
[----:B------:R-:W-:Y:S01]  /*798f0*/  SHF.R.U32.HI R26, RZ, 0x8, R26 ;  /* 0x00000008ff1a7819 */ /* 0x000fe2000001161a */
[----:B------:R-:W-:Y:S01]  /*79900*/  ULDC UR50, c[0x0][0x228] ;  /* 0x00008a0000327ab9 */ /* 0x000fe20000000800 */
[----:B------:R-:W-:Y:S01]  /*79910*/  ULDC UR52, c[0x0][0x228] ;  /* 0x00008a0000347ab9 */ /* 0x000fe20000000800 */
[----:B0-----:R-:W4:Y:S04]  /*79920*/  LDL.LU R8, [R1+0x1fdc] ;  /* 0x001fdc0001087983 */ /* 0x001f280000300800 */
[----:B------:R0:W-:Y:S04]  /*79930*/  STL [R1+0x4c], R5 ;  /* 0x00004c0501007387 */ /* 0x0001e80000100800 */
[----:B0-----:R-:W3:Y:S04]  /*79940*/  LDL.LU R5, [R1+0x1fd8] ;  /* 0x001fd80001057983 */ /* 0x001ee80000300800 */
[----:B------:R0:W-:Y:S01]  /*79950*/  STL [R1+0x8], R26 ;  /* 0x0000081a01007387 */ /* 0x0001e20000100800 */
[----:B------:R-:W-:Y:S01]  /*79960*/  VIADD R3, R3, UR44 ;  /* 0x0000002c03037c36 */ /* 0x000fe20008000000 */
[----:B------:R-:W-:-:S02]  /*79970*/  @P1 LOP3.LUT R28, R28, 0x1, RZ, 0xfc, !PT ;  /* 0x000000011c1c1812 */ /* 0x000fc400078efcff */
[----:B0-----:R-:W-:Y:S02]  /*79980*/  SHF.R.U32.HI R26, RZ, 0x8, R24 ;  /* 0x00000008ff1a7819 */ /* 0x001fe40000011618 */
[----:B------:R-:W-:Y:S01]  /*79990*/  PRMT R24, R24, 0x3340, R25 ;  /* 0x0000334018187816 */ /* 0x000fe20000000019 */
[----:B------:R-:W-:Y:S02]  /*799a0*/  ULDC UR44, c[0x0][0x228] ;  /* 0x00008a00002c7ab9 */ /* 0x000fe40000000800 */
[----:B------:R0:W-:Y:S04]  /*799b0*/  STL [R1+0xc], R26 ;  /* 0x00000c1a01007387 */ /* 0x0001e80000100800 */
[----:B0-----:R-:W4:Y:S04]  /*799c0*/  LDL.LU R26, [R1+0x1fd4] ;  /* 0x001fd400011a7983 */ /* 0x001f280000300800 */
[----:B------:R-:W4:Y:S04]  /*799d0*/  LDL.LU R25, [R1+0x1fd0] ;  /* 0x001fd00001197983 */ /* 0x000f280000300800 */
[----:B------:R0:W-:Y:S01]  /*799e0*/  STL [R1+0xb60], R24 ;  /* 0x000b601801007387 */ /* 0x0001e20000100800 */
[----:B------:R-:W-:Y:S01]  /*799f0*/  ISETP.GE.AND P1, PT, R0, UR21, PT ;  /* 0x0000001500007c0c */ /* 0x000fe2000bf26270 */
[----:B------:R-:W-:-:S02]  /*79a00*/  ULDC UR21, c[0x0][0x228] ;  /* 0x00008a0000157ab9 */ /* 0x000fc40000000800 */
[----:B0-----:R-:W4:Y:S04]  /*79a10*/  LDL.LU R24, [R1+0x1fcc] ;  /* 0x001fcc0001187983 */ /* 0x001f280000300800 */
[----:B------:R0:W-:Y:S02]  /*79a20*/  STL [R1+0xd80], R3 ;  /* 0x000d800301007387 */ /* 0x0001e40000100800 */
[----:B0-----:R-:W-:Y:S01]  /*79a30*/  VIADD R3, R3, UR54 ;  /* 0x0000003603037c36 */ /* 0x001fe20008000000 */
[----:B------:R-:W-:-:S04]  /*79a40*/  ULDC UR54, c[0x0][0x228] ;  /* 0x00008a0000367ab9 */ /* 0x000fc80000000800 */
[----:B------:R0:W-:Y:S04]  /*79a50*/  STL [R1+0xd98], R3 ;  /* 0x000d980301007387 */ /* 0x0001e80000100800 */
[----:B0-----:R-:W4:Y:S04]  /*79a60*/  LDL.LU R3, [R1+0x1fc8] ;  /* 0x001fc80001037983 */ /* 0x001f280000300800 */
[----:B------:R-:W4:Y:S01]  /*79a70*/  LDL.LU R0, [R1+0x1fc4] ;  /* 0x001fc40001007983 */ /* 0x000f220000300800 */
[----:B---3--:R-:W-:-:S04]  /*79a80*/  LOP3.LUT R5, R5, 0x7fffffff, RZ, 0xc0, !PT ;  /* 0x7fffffff05057812 */ /* 0x008fc800078ec0ff */
[----:B------:R-:W-:Y:S02]  /*79a90*/  @P0 LOP3.LUT R5, R5, 0x80000000, RZ, 0xfc, !PT ;  /* 0x8000000005050812 */ /* 0x000fe400078efcff */
[----:B------:R-:W-:Y:S02]  /*79aa0*/  ISETP.GE.AND P0, PT, R4, UR4, PT ;  /* 0x0000000404007c0c */ /* 0x000fe4000bf06270 */
[----:B------:R-:W3:Y:S01]  /*79ab0*/  LDL.LU R4, [R1+0x1fc0] ;  /* 0x001fc00001047983 */ /* 0x000ee20000300800 */
[----:B--2---:R-:W-:-:S03]  /*79ac0*/  R2UR UR4, R2 ;  /* 0x00000000020472ca */ /* 0x004fc600000e0000 */
[----:B------:R-:W2:Y:S04]  /*79ad0*/  LDL.LU R2, [R1+0x1fbc] ;  /* 0x001fbc0001027983 */ /* 0x000ea80000300800 */
[----:B---3--:R0:W-:Y:S04]  /*79ae0*/  STL [R1+0x1fc8], R4 ;  /* 0x001fc80401007387 */ /* 0x0081e80000100800 */
[----:B0-----:R-:W3:Y:S04]  /*79af0*/  LDL R4, [R1+0xc0] ;  /* 0x0000c00001047983 */ /* 0x001ee80000100800 */
[----:B----4-:R-:W-:Y:S04]  /*79b00*/  STL [R1+0x1fc4], R3 ;  /* 0x001fc40301007387 */ /* 0x010fe80000100800 */
[----:B--2---:R-:W-:Y:S04]  /*79b10*/  STL [R1+0x1fc0], R2 ;  /* 0x001fc00201007387 */ /* 0x004fe80000100800 */
[----:B------:R0:W-:Y:S04]  /*79b20*/  STL [R1+0x1fbc], R0 ;  /* 0x001fbc0001007387 */ /* 0x0001e80000100800 */
[----:B0-----:R-:W2:Y:S01]  /*79b30*/  LDL R0, [R1+0xbc] ;  /* 0x0000bc0001007983 */ /* 0x001ea20000100800 */
[----:B---3--:R-:W-:-:S03]  /*79b40*/  ISETP.LT.AND P3, PT, R4, UR34, !P1 ;  /* 0x0000002204007c0c */ /* 0x008fc6000cf61270 */
[----:B------:R-:W3:Y:S04]  /*79b50*/  LDL.LU R4, [R1+0x90] ;  /* 0x0000900001047983 */ /* 0x000ee80000300800 */
[----:B------:R-:W4:Y:S04]  /*79b60*/  LDL.LU R2, [R1+0x8c] ;  /* 0x00008c0001027983 */ /* 0x000f280000300800 */
[----:B------:R-:W4:Y:S01]  /*79b70*/  LDL.LU R3, [R1+0x88] ;  /* 0x0000880001037983 */ /* 0x000f220000300800 */
[----:B--2---:R-:W-:Y:S02]  /*79b80*/  ISETP.LT.AND P2, PT, R0, UR30, !P1 ;  /* 0x0000001e00007c0c */ /* 0x004fe4000cf41270 */
[----:B------:R-:W-:-:S02]  /*79b90*/  ISETP.GE.AND P1, PT, R23, UR7, PT ;  /* 0x0000000717007c0c */ /* 0x000fc4000bf26270 */
[----:B------:R-:W-:Y:S01]  /*79ba0*/  LOP3.LUT R5, R5, 0xbfffffff, RZ, 0xc0, !PT ;  /* 0xbfffffff05057812 */ /* 0x000fe200078ec0ff */
[----:B------:R-:W2:Y:S01]  /*79bb0*/  LDL R23, [R1+0xc0] ;  /* 0x0000c00001177983 */ /* 0x000ea20000100800 */
[----:B------:R-:W-:Y:S02]  /*79bc0*/  ULDC UR7, c[0x0][0x228] ;  /* 0x00008a0000077ab9 */ /* 0x000fe40000000800 */
[----:B------:R-:W-:-:S04]  /*79bd0*/  @P3 LOP3.LUT R5, R5, 0x40000000, RZ, 0xfc, !PT ;  /* 0x4000000005053812 */ /* 0x000fc800078efcff */
[----:B------:R-:W-:-:S04]  /*79be0*/  LOP3.LUT R5, R5, 0xdfffffff, RZ, 0xc0, !PT ;  /* 0xdfffffff05057812 */ /* 0x000fc800078ec0ff */
[----:B------:R-:W-:-:S04]  /*79bf0*/  @P2 LOP3.LUT R5, R5, 0x20000000, RZ, 0xfc, !PT ;  /* 0x2000000005052812 */ /* 0x000fc800078efcff */
[----:B------:R-:W-:Y:S02]  /*79c00*/  LOP3.LUT R5, R5, 0xefffffff, RZ, 0xc0, !PT ;  /* 0xefffffff05057812 */ /* 0x000fe400078ec0ff */
[----:B--2---:R-:W-:Y:S02]  /*79c10*/  ISETP.LT.AND P2, PT, R23, UR28, !P1 ;  /* 0x0000001c17007c0c */ /* 0x004fe4000cf41270 */
[----:B------:R-:W-:-:S11]  /*79c20*/  ISETP.LT.AND P1, PT, R0, UR26, !P1 ;  /* 0x0000001a00007c0c */ /* 0x000fd6000cf21270 */
[----:B------:R-:W-:-:S04]  /*79c30*/  @P2 LOP3.LUT R5, R5, 0x10000000, RZ, 0xfc, !PT ;  /* 0x1000000005052812 */ /* 0x000fc800078efcff */
[----:B------:R-:W-:-:S04]  /*79c40*/  LOP3.LUT R5, R5, 0xf7ffffff, RZ, 0xc0, !PT ;  /* 0xf7ffffff05057812 */ /* 0x000fc800078ec0ff */
[----:B------:R-:W-:Y:S02]  /*79c50*/  @P1 LOP3.LUT R5, R5, 0x8000000, RZ, 0xfc, !PT ;  /* 0x0800000005051812 */ /* 0x000fe400078efcff */
[----:B------:R-:W-:Y:S01]  /*79c60*/  ISETP.GE.AND P1, PT, R21, UR13, PT ;  /* 0x0000000d15007c0c */ /* 0x000fe2000bf26270 */
[----:B------:R-:W-:-:S03]  /*79c70*/  ULDC UR13, c[0x0][0x228] ;  /* 0x00008a00000d7ab9 */ /* 0x000fc60000000800 */
        /* <DEDUP_REMOVED lines=9> */
[----:B------:R-:W-:Y:S01]  /*79d10*/  ISETP.LT.AND P1, PT, R0, UR40, !P1 ;  /* 0x0000002800007c0c */ /* 0x000fe2000cf21270 */
[----:B------:R-:W-:Y:S01]  /*79d20*/  ULDC UR40, c[0x0][0x228] ;  /* 0x00008a0000287ab9 */ /* 0x000fe20000000800 */
        /* <DEDUP_REMOVED lines=9> */
[----:B------:R-:W-:-:S08]  /*79dc0*/  ULDC UR42, c[0x0][0x228] ;  /* 0x00008a00002a7ab9 */ /* 0x000fd00000000800 */
        /* <DEDUP_REMOVED lines=8> */
[----:B------:R-:W-:Y:S01]  /*79e50*/  ULDC UR51, c[0x0][0x228] ;  /* 0x00008a0000337ab9 */ /* 0x000fe20000000800 */
[----:B------:R-:W-:-:S07]  /*79e60*/  ULDC UR57, c[0x0][0x228] ;  /* 0x00008a0000397ab9 */ /* 0x000fce0000000800 */
        /* <DEDUP_REMOVED lines=8> */
[----:B------:R-:W-:Y:S01]  /*79ef0*/  ULDC UR50, c[0x0][0x228] ;  /* 0x00008a0000327ab9 */ /* 0x000fe20000000800 */
[----:B------:R-:W-:-:S05]  /*79f00*/  ULDC UR54, c[0x0][0x228] ;  /* 0x00008a0000367ab9 */ /* 0x000fca0000000800 */
        /* <DEDUP_REMOVED lines=8> */
[----:B------:R-:W-:Y:S01]  /*79f90*/  ULDC.64 UR30, c[0x0][0x228] ;  /* 0x00008a00001e7ab9 */ /* 0x000fe20000000a00 */
[----:B------:R-:W-:Y:S01]  /*79fa0*/  ULDC UR53, c[0x0][0x228] ;  /* 0x00008a0000357ab9 */ /* 0x000fe20000000800 */
        /* <DEDUP_REMOVED lines=21> */
[----:B------:R-:W-:-:S02]  /*7a100*/  ISETP.LT.AND P3, PT, R23, UR26, !P1 ;  /* 0x0000001a17007c0c */ /* 0x000fc4000cf61270 */
[----:B------:R-:W-:-:S04]  /*7a110*/  LOP3.LUT R5, R5, 0xfffff7ff, RZ, 0xc0, !PT ;  /* 0xfffff7ff05057812 */ /* 0x000fc800078ec0ff */
[----:B------:R-:W-:Y:S02]  /*7a120*/  @P2 LOP3.LUT R5, R5, 0x800, RZ, 0xfc, !PT ;  /* 0x0000080005052812 */ /* 0x000fe400078efcff */
[----:B------:R-:W-:Y:S02]  /*7a130*/  ISETP.LT.AND P2, PT, R0, UR60, !P1 ;  /* 0x0000003c00007c0c */ /* 0x000fe4000cf41270 */
[----:B------:R-:W-:Y:S01]  /*7a140*/  LOP3.LUT R5, R5, 0xfffffbff, RZ, 0xc0, !PT ;  /* 0xfffffbff05057812 */ /* 0x000fe200078ec0ff */
[----:B------:R-:W-:-:S03]  /*7a150*/  ULDC UR60, c[0x0][0x228] ;  /* 0x00008a00003c7ab9 */ /* 0x000fc60000000800 */
[----:B------:R-:W-:Y:S02]  /*7a160*/  @P3 LOP3.LUT R5, R5, 0x400, RZ, 0xfc, !PT ;  /* 0x0000040005053812 */ /* 0x000fe400078efcff */
[----:B------:R-:W-:Y:S01]  /*7a170*/  ISETP.GE.AND P1, PT, R14, UR39, PT ;  /* 0x000000270e007c0c */ /* 0x000fe2000bf26270 */
[----:B------:R-:W-:Y:S01]  /*7a180*/  ULDC.64 UR38, c[0x0][0x228] ;  /* 0x00008a0000267ab9 */ /* 0x000fe20000000a00 */
        /* <DEDUP_REMOVED lines=15> */
[----:B------:R-:W-:-:S06]  /*7a280*/  ULDC UR13, c[0x0][0x228] ;  /* 0x00008a00000d7ab9 */ /* 0x000fcc0000000800 */
[----:B------:R-:W-:Y:S02]  /*7a290*/  @P3 LOP3.LUT R5, R5, 0x40, RZ, 0xfc, !PT ;  /* 0x0000004005053812 */ /* 0x000fe400078efcff */
[----:B------:R-:W-:Y:S02]  /*7a2a0*/  LOP3.LUT R12, R12, 0x7fffffff, RZ, 0xc0, !PT ;  /* 0x7fffffff0c0c7812 */ /* 0x000fe400078ec0ff */
[----:B------:R-:W-:Y:S01]  /*7a2b0*/  LOP3.LUT R13, R13, 0x7fffffff, RZ, 0xc0, !PT ;  /* 0x7fffffff0d0d7812 */ /* 0x000fe200078ec0ff */
[----:B------:R-:W-:Y:S01]  /*7a2c0*/  ULDC UR41, c[0x0][0x228] ;  /* 0x00008a0000297ab9 */ /* 0x000fe20000000800 */
        /* <DEDUP_REMOVED lines=17> */
[C---:B------:R-:W-:Y:S02]  /*7a3e0*/  ISETP.GE.AND P1, PT, R6.reuse, UR43, PT ;  /* 0x0000002b06007c0c */ /* 0x040fe4000bf26270 */
[----:B------:R-:W-:Y:S02]  /*7a3f0*/  LOP3.LUT R6, R6, 0x7fffffff, RZ, 0xc0, !PT ;  /* 0x7fffffff06067812 */ /* 0x000fe400078ec0ff */
[----:B------:R-:W-:Y:S02]  /*7a400*/  LOP3.LUT R7, R7, 0x7fffffff, RZ, 0xc0, !PT ;  /* 0x7fffffff07077812 */ /* 0x000fe400078ec0ff */
[----:B------:R-:W-:Y:S02]  /*7a410*/  LOP3.LUT R5, R5, 0xfffffffe, RZ, 0xc0, !PT ;  /* 0xfffffffe05057812 */ /* 0x000fe400078ec0ff */
[----:B------:R-:W-:-:S02]  /*7a420*/  ISETP.LT.AND P2, PT, R23, UR34, !P1 ;  /* 0x0000002217007c0c */ /* 0x000fc4000cf41270 */
[----:B------:R-:W-:Y:S01]  /*7a430*/  ISETP.LT.AND P1, PT, R0, UR13, !P1 ;  /* 0x0000000d00007c0c */ /* 0x000fe2000cf21270 */
[----:B------:R-:W-:Y:S01]  /*7a440*/  ULDC UR13, c[0x0][0x228] ;  /* 0x00008a00000d7ab9 */ /* 0x000fe20000000800 */
[----:B------:R-:W-:Y:S02]  /*7a450*/  LOP3.LUT R14, R14, 0x7fffffff, RZ, 0xc0, !PT ;  /* 0x7fffffff0e0e7812 */ /* 0x000fe400078ec0ff */
[----:B------:R-:W-:Y:S01]  /*7a460*/  LOP3.LUT R15, R15, 0x7fffffff, RZ, 0xc0, !PT ;  /* 0x7fffffff0f0f7812 */ /* 0x000fe200078ec0ff */
[----:B------:R-:W-:-:S08]  /*7a470*/  ULDC UR43, c[0x0][0x228] ;  /* 0x00008a00002b7ab9 */ /* 0x000fd00000000800 */
[----:B------:R-:W-:Y:S02]  /*7a480*/  @P1 LOP3.LUT R6, R6, 0x80000000, RZ, 0xfc, !PT ;  /* 0x8000000006061812 */ /* 0x000fe400078efcff */
[----:B---3--:R-:W-:Y:S02]  /*7a490*/  ISETP.GE.AND P1, PT, R4, UR27, PT ;  /* 0x0000001b04007c0c */ /* 0x008fe4000bf26270 */
[----:B------:R-:W-:Y:S01]  /*7a4a0*/  @P2 LOP3.LUT R5, R5, 0x1, RZ, 0xfc, !PT ;  /* 0x0000000105052812 */ /* 0x000fe200078efcff */
[----:B------:R-:W3:Y:S01]  /*7a4b0*/  LDL.LU R4, [R1+0x80] ;  /* 0x0000800001047983 */ /* 0x000ee20000300800 */
[----:B------:R-:W-:Y:S02]  /*7a4c0*/  LOP3.LUT R6, R6, 0xbfffffff, RZ, 0xc0, !PT ;  /* 0xbfffffff06067812 */ /* 0x000fe400078ec0ff */
[----:B------:R-:W-:Y:S02]  /*7a4d0*/  ISETP.LT.AND P2, PT, R23, UR38, !P1 ;  /* 0x0000002617007c0c */ /* 0x000fe4000cf41270 */
[----:B------:R-:W-:Y:S01]  /*7a4e0*/  ISETP.LT.AND P1, PT, R0, UR13, !P1 ;  /* 0x0000000d00007c0c */ /* 0x000fe2000cf21270 */
[----:B------:R-:W-:Y:S01]  /*7a4f0*/  ULDC.64 UR26, c[0x0][0x228] ;  /* 0x00008a00001a7ab9 */ /* 0x000fe20000000a00 */
[----:B------:R-:W-:Y:S01]  /*7a500*/  ULDC UR13, c[0x0][0x228] ;  /* 0x00008a00000d7ab9 */ /* 0x000fe20000000800 */
[----:B------:R-:W-:-:S08]  /*7a510*/  ULDC UR38, c[0x0][0x228] ;  /* 0x00008a0000267ab9 */ /* 0x000fd00000000800 */
[----:B------:R-:W-:-:S04]  /*7a520*/  @P2 LOP3.LUT R6, R6, 0x40000000, RZ, 0xfc, !PT ;  /* 0x4000000006062812 */ /* 0x000fc800078efcff */
[----:B------:R-:W-:-:S04]  /*7a530*/  LOP3.LUT R6, R6, 0xdfffffff, RZ, 0xc0, !PT ;  /* 0xdfffffff06067812 */ /* 0x000fc800078ec0ff */
[----:B------:R-:W-:Y:S02]  /*7a540*/  @P1 LOP3.LUT R6, R6, 0x20000000, RZ, 0xfc, !PT ;  /* 0x2000000006061812 */ /* 0x000fe400078efcff */
[----:B----4-:R-:W-:Y:S01]  /*7a550*/  ISETP.GE.AND P1, PT, R2, UR29, PT ;  /* 0x0000001d02007c0c */ /* 0x010fe2000bf26270 */
[----:B------:R-:W-:Y:S01]  /*7a560*/  ULDC.64 UR28, c[0x0][0x228] ;  /* 0x00008a00001c7ab9 */ /* 0x000fe20000000a00 */
[----:B------:R-:W4:Y:S02]  /*7a570*/  LDL.LU R2, [R1+0x7c] ;  /* 0x00007c0001027983 */ /* 0x000f240000300800 */
[----:B------:R-:W-:Y:S02]  /*7a580*/  ISETP.LT.AND P2, PT, R23, UR26, !P1 ;  /* 0x0000001a17007c0c */ /* 0x000fe4000cf41270 */
[----:B------:R-:W-:Y:S02]  /*7a590*/  ISETP.LT.AND P1, PT, R0, UR13, !P1 ;  /* 0x0000000d00007c0c */ /* 0x000fe4000cf21270 */
[----:B------:R-:W-:Y:S01]  /*7a5a0*/  LOP3.LUT R6, R6, 0xefffffff, RZ, 0xc0, !PT ;  /* 0xefffffff06067812 */ /* 0x000fe200078ec0ff */
[----:B------:R-:W-:-:S08]  /*7a5b0*/  ULDC UR13, c[0x0][0x228] ;  /* 0x00008a00000d7ab9 */ /* 0x000fd00000000800 */
[----:B------:R-:W-:-:S04]  /*7a5c0*/  @P2 LOP3.LUT R6, R6, 0x10000000, RZ, 0xfc, !PT ;  /* 0x1000000006062812 */ /* 0x000fc800078efcff */
[----:B------:R-:W-:-:S04]  /*7a5d0*/  LOP3.LUT R6, R6, 0xf7ffffff, RZ, 0xc0, !PT ;  /* 0xf7ffffff06067812 */ /* 0x000fc800078ec0ff */
[----:B------:R-:W-:Y:S02]  /*7a5e0*/  @P1 LOP3.LUT R6, R6, 0x8000000, RZ, 0xfc, !PT ;  /* 0x0800000006061812 */ /* 0x000fe400078efcff */
[----:B------:R-:W-:Y:S01]  /*7a5f0*/  ISETP.GE.AND P1, PT, R3, UR31, PT ;  /* 0x0000001f03007c0c */ /* 0x000fe2000bf26270 */
        /* <DEDUP_REMOVED lines=9> */
[----:B--2---:R-:W-:Y:S01]  /*7a690*/  ISETP.GE.AND P1, PT, R27, UR33, PT ;  /* 0x000000211b007c0c */ /* 0x004fe2000bf26270 */
[----:B------:R-:W-:Y:S01]  /*7a6a0*/  ULDC.64 UR32, c[0x0][0x228] ;  /* 0x00008a0000207ab9 */ /* 0x000fe20000000a00 */
[----:B------:R-:W2:Y:S02]  /*7a6b0*/  LDL.LU R27, [R1+0x74] ;  /* 0x00007400011b7983 */ /* 0x000ea40000300800 */
[----:B------:R-:W-:Y:S02]  /*7a6c0*/  ISETP.LT.AND P3, PT, R23, UR30, !P1 ;  /* 0x0000001e17007c0c */ /* 0x000fe4000cf61270 */
[----:B------:R-:W-:Y:S02]  /*7a6d0*/  ISETP.LT.AND P2, PT, R0, UR13, !P1 ;  /* 0x0000000d00007c0c */ /* 0x000fe4000cf41270 */
[----:B------:R-:W-:-:S09]  /*7a6e0*/  LOP3.LUT R6, R6, 0xfeffffff, RZ, 0xc0, !PT ;  /* 0xfeffffff06067812 */ /* 0x000fd200078ec0ff */
[----:B------:R-:W-:-:S04]  /*7a6f0*/  @P3 LOP3.LUT R6, R6, 0x1000000, RZ, 0xfc, !PT ;  /* 0x0100000006063812 */ /* 0x000fc800078efcff */
[----:B------:R-:W-:-:S04]  /*7a700*/  LOP3.LUT R6, R6, 0xff7fffff, RZ, 0xc0, !PT ;  /* 0xff7fffff06067812 */ /* 0x000fc800078ec0ff */
[----:B------:R-:W-:-:S04]  /*7a710*/  @P2 LOP3.LUT R6, R6, 0x800000, RZ, 0xfc, !PT ;  /* 0x0080000006062812 */ /* 0x000fc800078efcff */
[----:B------:R-:W-:Y:S02]  /*7a720*/  LOP3.LUT R6, R6, 0xffbfffff, RZ, 0xc0, !PT ;  /* 0xffbfffff06067812 */ /* 0x000fe400078ec0ff */
[----:B---3--:R-:W-:Y:S01]  /*7a730*/  ISETP.GE.AND P1, PT, R4, UR37, PT ;  /* 0x0000002504007c0c */ /* 0x008fe2000bf26270 */
[----:B------:R-:W-:Y:S01]  /*7a740*/  ULDC.64 UR36, c[0x0][0x228] ;  /* 0x00008a0000247ab9 */ /* 0x000fe20000000a00 */
[----:B------:R-:W3:Y:S02]  /*7a750*/  LDL.LU R4, [R1+0x70] ;  /* 0x0000700001047983 */ /* 0x000ee40000300800 */
[----:B------:R-:W-:Y:S02]  /*7a760*/  ISETP.LT.AND P2, PT, R23, UR32, !P1 ;  /* 0x0000002017007c0c */ /* 0x000fe4000cf41270 */
[----:B------:R-:W-:-:S11]  /*7a770*/  ISETP.LT.AND P1, PT, R0, UR22, !P1 ;  /* 0x0000001600007c0c */ /* 0x000fd6000cf21270 */
        /* <DEDUP_REMOVED lines=9> */
[----:B------:R-:W-:-:S08]  /*7a810*/  ULDC.64 UR14, c[0x0][0x228] ;  /* 0x00008a00000e7ab9 */ /* 0x000fd00000000a00 */
[----:B------:R-:W-:-:S04]  /*7a820*/  @P2 LOP3.LUT R6, R6, 0x100000, RZ, 0xfc, !PT ;  /* 0x0010000006062812 */ /* 0x000fc800078efcff */
[----:B------:R-:W-:-:S04]  /*7a830*/  LOP3.LUT R6, R6, 0xfff7ffff, RZ, 0xc0, !PT ;  /* 0xfff7ffff06067812 */ /* 0x000fc800078ec0ff */
[----:B------:R-:W-:Y:S02]  /*7a840*/  @P1 LOP3.LUT R6, R6, 0x80000, RZ, 0xfc, !PT ;  /* 0x0008000006061812 */ /* 0x000fe400078efcff */
[----:B------:R-:W-:Y:S01]  /*7a850*/  ISETP.GE.AND P1, PT, R3, UR39, PT ;  /* 0x0000002703007c0c */ /* 0x000fe2000bf26270 */
[----:B------:R-:W-:Y:S01]  /*7a860*/  ULDC UR39, c[0x0][0x228] ;  /* 0x00008a0000277ab9 */ /* 0x000fe20000000800 */
[----:B------:R-:W4:Y:S02]  /*7a870*/  LDL.LU R3, [R1+0x68] ;  /* 0x0000680001037983 */ /* 0x000f240000300800 */
[----:B------:R-:W-:Y:S02]  /*7a880*/  ISETP.LT.AND P2, PT, R23, UR14, !P1 ;  /* 0x0000000e17007c0c */ /* 0x000fe4000cf41270 */
[----:B------:R-:W-:Y:S02]  /*7a890*/  ISETP.LT.AND P1, PT, R0, UR17, !P1 ;  /* 0x0000001100007c0c */ /* 0x000fe4000cf21270 */
[----:B------:R-:W-:-:S09]  /*7a8a0*/  LOP3.LUT R6, R6, 0xfffbffff, RZ, 0xc0, !PT ;  /* 0xfffbffff06067812 */ /* 0x000fd200078ec0ff */
        /* <DEDUP_REMOVED lines=8> */
[----:B------:R-:W-:Y:S01]  /*7a930*/  LOP3.LUT R6, R6, 0xfffeffff, RZ, 0xc0, !PT ;  /* 0xfffeffff06067812 */ /* 0x000fe200078ec0ff */
[----:B------:R-:W-:-:S08]  /*7a940*/  ULDC.64 UR8, c[0x0][0x228] ;  /* 0x00008a0000087ab9 */ /* 0x000fd00000000a00 */
        /* <DEDUP_REMOVED lines=8> */
[----:B------:R-:W-:Y:S01]  /*7a9d0*/  ISETP.LT.AND P1, PT, R0, UR12, !P1 ;  /* 0x0000000c00007c0c */ /* 0x000fe2000cf21270 */
[----:B------:R-:W-:Y:S01]  /*7a9e0*/  ULDC.64 UR12, c[0x0][0x228] ;  /* 0x00008a00000c7ab9 */ /* 0x000fe20000000a00 */
[----:B------:R-:W-:-:S09]  /*7a9f0*/  ULDC UR8, c[0x0][0x228] ;  /* 0x00008a0000087ab9 */ /* 0x000fd20000000800 */
        /* <DEDUP_REMOVED lines=29> */
[----:B------:R-:W-:-:S08]  /*7abd0*/  ULDC UR47, c[0x0][0x228] ;  /* 0x00008a00002f7ab9 */ /* 0x000fd00000000800 */
        /* <DEDUP_REMOVED lines=9> */
[----:B------:R-:W-:-:S10]  /*7ac70*/  ULDC UR44, c[0x0][0x228] ;  /* 0x00008a00002c7ab9 */ /* 0x000fd40000000800 */
        /* <DEDUP_REMOVED lines=9> */
[----:B------:R-:W-:Y:S01]  /*7ad10*/  ULDC UR14, c[0x0][0x228] ;  /* 0x00008a00000e7ab9 */ /* 0x000fe20000000800 */
[----:B------:R-:W-:-:S02]  /*7ad20*/  LOP3.LUT R17, R17, 0x7fffffff, RZ, 0xc0, !PT ;  /* 0x7fffffff11117812 */ /* 0x000fc400078ec0ff */
[----:B------:R-:W-:Y:S01]  /*7ad30*/  LOP3.LUT R18, R18, 0x7fffffff, RZ, 0xc0, !PT ;  /* 0x7fffffff12127812 */ /* 0x000fe200078ec0ff */
[----:B------:R-:W-:-:S04]  /*7ad40*/  ULDC UR45, c[0x0][0x228] ;  /* 0x00008a00002d7ab9 */ /* 0x000fc80000000800 */
        /* <DEDUP_REMOVED lines=13> */
[----:B--2---:R-:W-:Y:S01]  /*7ae20*/  ISETP.GE.AND P1, PT, R27, UR13, PT ;  /* 0x0000000d1b007c0c */ /* 0x004fe2000bf26270 */
[----:B------:R-:W-:Y:S01]  /*7ae30*/  ULDC.64 UR12, c[0x0][0x228] ;  /* 0x00008a00000c7ab9 */ /* 0x000fe20000000a00 */
[----:B------:R-:W2:Y:S02]  /*7ae40*/  LDL.LU R27, [R1+0xd4] ;  /* 0x0000d400011b7983 */ /* 0x000ea40000300800 */
[----:B------:R-:W-:Y:S02]  /*7ae50*/  ISETP.LT.AND P2, PT, R23, UR22, !P1 ;  /* 0x0000001617007c0c */ /* 0x000fe4000cf41270 */
[----:B------:R-:W-:-:S13]  /*7ae60*/  ISETP.LT.AND P1, PT, R0, UR25, !P1 ;  /* 0x0000001900007c0c */ /* 0x000fda000cf21270 */
[----:B------:R-:W-:Y:S02]  /*7ae70*/  @P1 LOP3.LUT R7, R7, 0x80000000, RZ, 0xfc, !PT ;  /* 0x8000000007071812 */ /* 0x000fe400078efcff */
[----:B------:R-:W-:-:S04]  /*7ae80*/  LOP3.LUT R6, R6, 0xfffffffe, RZ, 0xc0, !PT ;  /* 0xfffffffe06067812 */ /* 0x000fc800078ec0ff */
[----:B------:R-:W-:Y:S02]  /*7ae90*/  @P2 LOP3.LUT R6, R6, 0x1, RZ, 0xfc, !PT ;  /* 0x0000000106062812 */ /* 0x000fe400078efcff */
        /* <DEDUP_REMOVED lines=17> */
[----:B------:R-:W-:Y:S01]  /*7afb0*/  ULDC.64 UR24, c[0x0][0x228] ;  /* 0x00008a0000187ab9 */ /* 0x000fe20000000a00 */
[----:B------:R-:W-:-:S07]  /*7afc0*/  ULDC UR16, c[0x0][0x228] ;  /* 0x00008a0000107ab9 */ /* 0x000fce0000000800 */
        /* <DEDUP_REMOVED lines=14> */
[----:B------:R-:W-:-:S03]  /*7b0b0*/  ULDC UR15, c[0x0][0x228] ;  /* 0x00008a00000f7ab9 */ /* 0x000fc60000000800 */
        /* <DEDUP_REMOVED lines=10> */
[----:B------:R-:W2:Y:S04]  /*7b160*/  LDL.LU R4, [R1+0xb4] ;  /* 0x0000b40001047983 */ /* 0x000ea80000300800 */
[----:B------:R-:W3:Y:S01]  /*7b170*/  LDL.LU R27, [R1+0xb0] ;  /* 0x0000b000011b7983 */ /* 0x000ee20000300800 */
[----:B------:R-:W-:Y:S02]  /*7b180*/  ISETP.LT.AND P2, PT, R23, UR20, !P1 ;  /* 0x0000001417007c0c */ /* 0x000fe4000cf41270 */
[----:B------:R-:W-:Y:S01]  /*7b190*/  ISETP.LT.AND P1, PT, R0, UR10, !P1 ;  /* 0x0000000a00007c0c */ /* 0x000fe2000cf21270 */
[----:B------:R-:W-:Y:S01]  /*7b1a0*/  ULDC UR10, c[0x0][0x228] ;  /* 0x00008a00000a7ab9 */ /* 0x000fe20000000800 */
[----:B------:R-:W-:-:S09]  /*7b1b0*/  ULDC UR20, c[0x0][0x228] ;  /* 0x00008a0000147ab9 */ /* 0x000fd20000000800 */
[----:B------:R-:W-:-:S04]  /*7b1c0*/  @P2 LOP3.LUT R7, R7, 0x400000, RZ, 0xfc, !PT ;  /* 0x0040000007072812 */ /* 0x000fc800078efcff */
[----:B------:R-:W-:-:S04]  /*7b1d0*/  LOP3.LUT R7, R7, 0xffdfffff, RZ, 0xc0, !PT ;  /* 0xffdfffff07077812 */ /* 0x000fc800078ec0ff */
[----:B------:R-:W-:Y:S02]  /*7b1e0*/  @P1 LOP3.LUT R7, R7, 0x200000, RZ, 0xfc, !PT ;  /* 0x0020000007071812 */ /* 0x000fe400078efcff */
[----:B----4-:R-:W-:Y:S01]  /*7b1f0*/  ISETP.GE.AND P1, PT, R2, UR23, PT ;  /* 0x0000001702007c0c */ /* 0x010fe2000bf26270 */
[----:B------:R-:W-:-:S03]  /*7b200*/  ULDC.64 UR22, c[0x0][0x228] ;  /* 0x00008a0000167ab9 */ /* 0x000fc60000000a00 */
        /* <DEDUP_REMOVED lines=9> */
[----:B------:R-:W4:Y:S04]  /*7b2a0*/  LDL.LU R3, [R1+0xac] ;  /* 0x0000ac0001037983 */ /* 0x000f280000300800 */
[----:B------:R-:W4:Y:S01]  /*7b2b0*/  LDL.LU R2, [R1+0xa8] ;  /* 0x0000a80001027983 */ /* 0x000f220000300800 */
[----:B------:R-:W-:Y:S02]  /*7b2c0*/  ISETP.LT.AND P2, PT, R23, UR18, !P1 ;  /* 0x0000001217007c0c */ /* 0x000fe4000cf41270 */
[----:B------:R-:W-:-:S02]  /*7b2d0*/  ISETP.LT.AND P1, PT, R0, UR48, !P1 ;  /* 0x0000003000007c0c */ /* 0x000fc4000cf21270 */
[----:B------:R-:W-:Y:S01]  /*7b2e0*/  LOP3.LUT R7, R7, 0xfffbffff, RZ, 0xc0, !PT ;  /* 0xfffbffff07077812 */ /* 0x000fe200078ec0ff */
[----:B------:R-:W-:Y:S01]  /*7b2f0*/  ULDC UR48, c[0x0][0x228] ;  /* 0x00008a0000307ab9 */ /* 0x000fe20000000800 */
[----:B------:R-:W-:-:S07]  /*7b300*/  ULDC UR18, c[0x0][0x228] ;  /* 0x00008a0000127ab9 */ /* 0x000fce0000000800 */
[----:B------:R-:W-:-:S04]  /*7b310*/  @P2 LOP3.LUT R7, R7, 0x40000, RZ, 0xfc, !PT ;  /* 0x0004000007072812 */ /* 0x000fc800078efcff */
[----:B------:R-:W-:-:S04]  /*7b320*/  LOP3.LUT R7, R7, 0xfffdffff, RZ, 0xc0, !PT ;  /* 0xfffdffff07077812 */ /* 0x000fc800078ec0ff */
[----:B------:R-:W-:-:S04]  /*7b330*/  @P1 LOP3.LUT R7, R7, 0x20000, RZ, 0xfc, !PT ;  /* 0x0002000007071812 */ /* 0x000fc800078efcff */
[----:B------:R-:W-:Y:S02]  /*7b340*/  LOP3.LUT R7, R7, 0xfffeffff, RZ, 0xc0, !PT ;  /* 0xfffeffff07077812 */ /* 0x000fe400078ec0ff */
[----:B--2---:R-:W-:Y:S01]  /*7b350*/  ISETP.GE.AND P1, PT, R4, UR17, PT ;  /* 0x0000001104007c0c */ /* 0x004fe2000bf26270 */
[----:B------:R-:W-:Y:S01]  /*7b360*/  ULDC UR17, c[0x0][0x228] ;  /* 0x00008a0000117ab9 */ /* 0x000fe20000000800 */
[----:B------:R-:W2:Y:S02]  /*7b370*/  LDL.LU R4, [R1+0xa4] ;  /* 0x0000a40001047983 */ /* 0x000ea40000300800 */
[----:B------:R-:W-:Y:S02]  /*7b380*/  ISETP.LT.AND P2, PT, R23, UR22, !P1 ;  /* 0x0000001617007c0c */ /* 0x000fe4000cf41270 */
[----:B------:R-:W-:Y:S01]  /*7b390*/  ISETP.LT.AND P1, PT, R0, UR48, !P1 ;  /* 0x0000003000007c0c */ /* 0x000fe2000cf21270 */
[----:B------:R-:W-:Y:S01]  /*7b3a0*/  ULDC UR48, c[0x0][0x228] ;  /* 0x00008a0000307ab9 */ /* 0x000fe20000000800 */
[----:B------:R-:W-:-:S09]  /*7b3b0*/  ULDC UR22, c[0x0][0x228] ;  /* 0x00008a0000167ab9 */ /* 0x000fd20000000800 */
[----:B------:R-:W-:-:S04]  /*7b3c0*/  @P2 LOP3.LUT R7, R7, 0x10000, RZ, 0xfc, !PT ;  /* 0x0001000007072812 */ /* 0x000fc800078efcff */
[----:B------:R-:W-:-:S04]  /*7b3d0*/  LOP3.LUT R7, R7, 0xffff7fff, RZ, 0xc0, !PT ;  /* 0xffff7fff07077812 */ /* 0x000fc800078ec0ff */
[----:B------:R-:W-:Y:S02]  /*7b3e0*/  @P1 LOP3.LUT R7, R7, 0x8000, RZ, 0xfc, !PT ;  /* 0x0000800007071812 */ /* 0x000fe400078efcff */
[----:B---3--:R-:W-:Y:S01]  /*7b3f0*/  ISETP.GE.AND P1, PT, R27, UR25, PT ;  /* 0x000000191b007c0c */ /* 0x008fe2000bf26270 */
        /* <DEDUP_REMOVED lines=8> */
[----:B----4-:R-:W-:Y:S01]  /*7b480*/  ISETP.GE.AND P1, PT, R3, UR27, PT ;  /* 0x0000001b03007c0c */ /* 0x010fe2000bf26270 */
[----:B------:R-:W-:Y:S01]  /*7b490*/  ULDC.64 UR26, c[0x0][0x228] ;  /* 0x00008a00001a7ab9 */ /* 0x000fe20000000a00 */
[----:B------:R-:W3:Y:S02]  /*7b4a0*/  LDL.LU R3, [R1+0xa0] ;  /* 0x0000a00001037983 */ /* 0x000ee40000300800 */
        /* <DEDUP_REMOVED lines=14> */
[----:B------:R-:W-:-:S08]  /*7b590*/  ULDC UR7, c[0x0][0x228] ;  /* 0x00008a0000077ab9 */ /* 0x000fd00000000800 */
[----:B------:R-:W-:-:S04]  /*7b5a0*/  @P2 LOP3.LUT R7, R7, 0x400, RZ, 0xfc, !PT ;  /* 0x0000040007072812 */ /* 0x000fc800078efcff */
[----:B------:R-:W-:-:S04]  /*7b5b0*/  LOP3.LUT R7, R7, 0xfffffdff, RZ, 0xc0, !PT ;  /* 0xfffffdff07077812 */ /* 0x000fc800078ec0ff */
[----:B------:R-:W-:Y:S02]  /*7b5c0*/  @P1 LOP3.LUT R7, R7, 0x200, RZ, 0xfc, !PT ;  /* 0x0000020007071812 */ /* 0x000fe400078efcff */
[----:B--2---:R-:W-:Y:S02]  /*7b5d0*/  ISETP.GE.AND P1, PT, R4, UR29, PT ;  /* 0x0000001d04007c0c */ /* 0x004fe4000bf26270 */
[----:B------:R-:W-:Y:S01]  /*7b5e0*/  LOP3.LUT R7, R7, 0xfffffeff, RZ, 0xc0, !PT ;  /* 0xfffffeff07077812 */ /* 0x000fe200078ec0ff */
[----:B------:R-:W2:Y:S01]  /*7b5f0*/  LDL.LU R4, [R1+0x94] ;  /* 0x0000940001047983 */ /* 0x000ea20000300800 */
[----:B------:R-:W-:Y:S01]  /*7b600*/  ULDC.64 UR28, c[0x0][0x228] ;  /* 0x00008a00001c7ab9 */ /* 0x000fe20000000a00 */
[----:B------:R-:W-:Y:S02]  /*7b610*/  ISETP.LT.AND P2, PT, R23, UR32, !P1 ;  /* 0x0000002017007c0c */ /* 0x000fe4000cf41270 */
[----:B------:R-:W-:Y:S01]  /*7b620*/  ISETP.LT.AND P1, PT, R0, UR40, !P1 ;  /* 0x0000002800007c0c */ /* 0x000fe2000cf21270 */
[----:B------:R-:W-:-:S10]  /*7b630*/  ULDC UR40, c[0x0][0x228] ;  /* 0x00008a0000287ab9 */ /* 0x000fd40000000800 */
[----:B------:R-:W-:-:S04]  /*7b640*/  @P2 LOP3.LUT R7, R7, 0x100, RZ, 0xfc, !PT ;  /* 0x0000010007072812 */ /* 0x000fc800078efcff */
[----:B------:R-:W-:-:S04]  /*7b650*/  LOP3.LUT R7, R7, 0xffffff7f, RZ, 0xc0, !PT ;  /* 0xffffff7f07077812 */ /* 0x000fc800078ec0ff */
[----:B------:R-:W-:-:S04]  /*7b660*/  @P1 LOP3.LUT R7, R7, 0x80, RZ, 0xfc, !PT ;  /* 0x0000008007071812 */ /* 0x000fc800078efcff */
[----:B------:R-:W-:Y:S02]  /*7b670*/  LOP3.LUT R7, R7, 0xffffffbf, RZ, 0xc0, !PT ;  /* 0xffffffbf07077812 */ /* 0x000fe400078ec0ff */
[----:B---3--:R-:W-:Y:S01]  /*7b680*/  ISETP.GE.AND P1, PT, R3, UR19, PT ;  /* 0x0000001303007c0c */ /* 0x008fe2000bf26270 */
[----:B------:R-:W-:Y:S01]  /*7b690*/  ULDC UR19, c[0x0][0x228] ;  /* 0x00008a0000137ab9 */ /* 0x000fe20000000800 */
        /* <DEDUP_REMOVED lines=8> */
[----:B------:R-:W-:Y:S01]  /*7b720*/  ULDC UR23, c[0x0][0x228] ;  /* 0x00008a0000177ab9 */ /* 0x000fe20000000800 */
        /* <DEDUP_REMOVED lines=23> */
[----:B------:R-:W-:-:S12]  /*7b8a0*/  ULDC UR57, c[0x0][0x228] ;  /* 0x00008a0000397ab9 */ /* 0x000fd80000000800 */
[----:B------:R-:W-:Y:S02]  /*7b8b0*/  @P1 LOP3.LUT R12, R12, 0x80000000, RZ, 0xfc, !PT ;  /* 0x800000000c0c1812 */ /* 0x000fe400078efcff */
[----:B------:R-:W-:Y:S02]  /*7b8c0*/  @P2 LOP3.LUT R7, R7, 0x1, RZ, 0xfc, !PT ;  /* 0x0000000107072812 */ /* 0x000fe400078efcff */
[----:B------:R-:W-:Y:S02]  /*7b8d0*/  LOP3.LUT R12, R12, 0xbfffffff, RZ, 0xc0, !PT ;  /* 0xbfffffff0c0c7812 */ /* 0x000fe400078ec0ff */
[----:B---3--:R-:W-:Y:S01]  /*7b8e0*/  ISETP.GE.AND P1, PT, R3, UR27, PT ;  /* 0x0000001b03007c0c */ /* 0x008fe2000bf26270 */
[----:B------:R-:W-:Y:S01]  /*7b8f0*/  ULDC.64 UR26, c[0x0][0x228] ;  /* 0x00008a00001a7ab9 */ /* 0x000fe20000000a00 */
[----:B------:R-:W3:Y:S02]  /*7b900*/  LDL.LU R3, [R1+0x114] ;  /* 0x0001140001037983 */ /* 0x000ee40000300800 */
[----:B------:R-:W-:-:S02]  /*7b910*/  ISETP.LT.AND P2, PT, R23, UR24, !P1 ;  /* 0x0000001817007c0c */ /* 0x000fc4000cf41270 */
        /* <DEDUP_REMOVED lines=152> */
[----:B------:R-:W-:-:S10]  /*7c2a0*/  ULDC UR47, c[0x0][0x228] ;  /* 0x00008a00002f7ab9 */ /* 0x000fd40000000800 */
[----:B------:R-:W-:Y:S02]  /*7c2b0*/  @P1 LOP3.LUT R13, R13, 0x80000000, RZ, 0xfc, !PT ;  /* 0x800000000d0d1812 */ /* 0x000fe400078efcff */
[----:B--2---:R-:W-:Y:S02]  /*7c2c0*/  ISETP.GE.AND P1, PT, R4, UR29, PT ;  /* 0x0000001d04007c0c */ /* 0x004fe4000bf26270 */
[----:B------:R-:W-:Y:S01]  /*7c2d0*/  @P2 LOP3.LUT R12, R12, 0x1, RZ, 0xfc, !PT ;  /* 0x000000010c0c2812 */ /* 0x000fe200078efcff */
[----:B------:R-:W2:Y:S01]  /*7c2e0*/  LDL.LU R4, [R1+0x150] ;  /* 0x0001500001047983 */ /* 0x000ea20000300800 */
[----:B------:R-:W-:Y:S02]  /*7c2f0*/  LOP3.LUT R13, R13, 0xbfffffff, RZ, 0xc0, !PT ;  /* 0xbfffffff0d0d7812 */ /* 0x000fe400078ec0ff */
[----:B------:R-:W-:Y:S02]  /*7c300*/  ISETP.LT.AND P2, PT, R23, UR32, !P1 ;  /* 0x0000002017007c0c */ /* 0x000fe4000cf41270 */
[----:B------:R-:W-:Y:S01]  /*7c310*/  ISETP.LT.AND P1, PT, R0, UR47, !P1 ;  /* 0x0000002f00007c0c */ /* 0x000fe2000cf21270 */
[----:B------:R-:W-:Y:S01]  /*7c320*/  ULDC.64 UR28, c[0x0][0x228] ;  /* 0x00008a00001c7ab9 */ /* 0x000fe20000000a00 */
[----:B------:R-:W-:-:S09]  /*7c330*/  ULDC UR47, c[0x0][0x228] ;  /* 0x00008a00002f7ab9 */ /* 0x000fd20000000800 */
        /* <DEDUP_REMOVED lines=29> */
[----:B------:R-:W-:Y:S01]  /*7c510*/  ULDC UR47, c[0x0][0x228] ;  /* 0x00008a00002f7ab9 */ /* 0x000fe20000000800 */
[----:B--2---:R-:W-:-:S07]  /*7c520*/  ISETP.GE.AND P1, PT, R4, UR25, PT ;  /* 0x0000001904007c0c */ /* 0x004fce000bf26270 */
[----:B------:R-:W-:Y:S01]  /*7c530*/  @P3 LOP3.LUT R13, R13, 0x1000000, RZ, 0xfc, !PT ;  /* 0x010000000d0d3812 */ /* 0x000fe200078efcff */
[----:B------:R-:W2:Y:S01]  /*7c540*/  LDL.LU R4, [R1+0x140] ;  /* 0x0001400001047983 */ /* 0x000ea20000300800 */
[----:B------:R-:W-:Y:S02]  /*7c550*/  ULDC.64 UR24, c[0x0][0x228] ;  /* 0x00008a0000187ab9 */ /* 0x000fe40000000a00 */
[----:B------:R-:W-:Y:S02]  /*7c560*/  LOP3.LUT R13, R13, 0xff7fffff, RZ, 0xc0, !PT ;  /* 0xff7fffff0d0d7812 */ /* 0x000fe400078ec0ff */
[----:B------:R-:W-:Y:S02]  /*7c570*/  ISETP.LT.AND P3, PT, R23, UR30, !P1 ;  /* 0x0000001e17007c0c */ /* 0x000fe4000cf61270 */
[----:B------:R-:W-:Y:S02]  /*7c580*/  @P2 LOP3.LUT R13, R13, 0x800000, RZ, 0xfc, !PT ;  /* 0x008000000d0d2812 */ /* 0x000fe400078efcff */
[----:B------:R-:W-:Y:S01]  /*7c590*/  ISETP.LT.AND P2, PT, R0, UR60, !P1 ;  /* 0x0000003c00007c0c */ /* 0x000fe2000cf41270 */
[----:B------:R-:W-:Y:S01]  /*7c5a0*/  ULDC UR60, c[0x0][0x228] ;  /* 0x00008a00003c7ab9 */ /* 0x000fe20000000800 */
[----:B------:R-:W-:-:S07]  /*7c5b0*/  LOP3.LUT R13, R13, 0xffbfffff, RZ, 0xc0, !PT ;  /* 0xffbfffff0d0d7812 */ /* 0x000fce00078ec0ff */
[----:B------:R-:W-:-:S04]  /*7c5c0*/  @P3 LOP3.LUT R13, R13, 0x400000, RZ, 0xfc, !PT ;  /* 0x004000000d0d3812 */ /* 0x000fc800078efcff */
[----:B------:R-:W-:-:S04]  /*7c5d0*/  LOP3.LUT R13, R13, 0xffdfffff, RZ, 0xc0, !PT ;  /* 0xffdfffff0d0d7812 */ /* 0x000fc800078ec0ff */
[----:B------:R-:W-:Y:S02]  /*7c5e0*/  @P2 LOP3.LUT R13, R13, 0x200000, RZ, 0xfc, !PT ;  /* 0x002000000d0d2812 */ /* 0x000fe400078efcff */
[----:B---3--:R-:W-:Y:S02]  /*7c5f0*/  ISETP.GE.AND P1, PT, R3, UR27, PT ;  /* 0x0000001b03007c0c */ /* 0x008fe4000bf26270 */
[----:B------:R-:W-:Y:S01]  /*7c600*/  LOP3.LUT R13, R13, 0xffefffff, RZ, 0xc0, !PT ;  /* 0xffefffff0d0d7812 */ /* 0x000fe200078ec0ff */
[----:B------:R-:W3:Y:S01]  /*7c610*/  LDL.LU R3, [R1+0x13c] ;  /* 0x00013c0001037983 */ /* 0x000ee20000300800 */
[----:B------:R-:W-:Y:S01]  /*7c620*/  ULDC.64 UR26, c[0x0][0x228] ;  /* 0x00008a00001a7ab9 */ /* 0x000fe20000000a00 */
[----:B------:R-:W-:Y:S02]  /*7c630*/  ISETP.LT.AND P3, PT, R23, UR24, !P1 ;  /* 0x0000001817007c0c */ /* 0x000fe4000cf61270 */
[----:B------:R-:W-:Y:S01]  /*7c640*/  ISETP.LT.AND P2, PT, R0, UR56, !P1 ;  /* 0x0000003800007c0c */ /* 0x000fe2000cf41270 */
[----:B------:R-:W-:-:S10]  /*7c650*/  ULDC UR56, c[0x0][0x228] ;  /* 0x00008a0000387ab9 */ /* 0x000fd40000000800 */
[----:B------:R-:W-:-:S04]  /*7c660*/  @P3 LOP3.LUT R13, R13, 0x100000, RZ, 0xfc, !PT ;  /* 0x001000000d0d3812 */ /* 0x000fc800078efcff */
[----:B------:R-:W-:Y:S02]  /*7c670*/  LOP3.LUT R13, R13, 0xfff7ffff, RZ, 0xc0, !PT ;  /* 0xfff7ffff0d0d7812 */ /* 0x000fe400078ec0ff */
[----:B----4-:R-:W-:Y:S02]  /*7c680*/  ISETP.GE.AND P1, PT, R2, UR33, PT ;  /* 0x0000002102007c0c */ /* 0x010fe4000bf26270 */
[----:B------:R-:W-:Y:S01]  /*7c690*/  @P2 LOP3.LUT R13, R13, 0x80000, RZ, 0xfc, !PT ;  /* 0x000800000d0d2812 */ /* 0x000fe200078efcff */
[----:B------:R-:W4:Y:S01]  /*7c6a0*/  LDL.LU R2, [R1+0x138] ;  /* 0x0001380001027983 */ /* 0x000f220000300800 */
[----:B------:R-:W-:Y:S01]  /*7c6b0*/  ULDC.64 UR32, c[0x0][0x228] ;  /* 0x00008a0000207ab9 */ /* 0x000fe20000000a00 */
[----:B------:R-:W-:Y:S02]  /*7c6c0*/  ISETP.LT.AND P3, PT, R23, UR26, !P1 ;  /* 0x0000001a17007c0c */ /* 0x000fe4000cf61270 */
[----:B------:R-:W-:Y:S02]  /*7c6d0*/  ISETP.LT.AND P2, PT, R0, UR55, !P1 ;  /* 0x0000003700007c0c */ /* 0x000fe4000cf41270 */
[----:B------:R-:W-:Y:S01]  /*7c6e0*/  LOP3.LUT R13, R13, 0xfffbffff, RZ, 0xc0, !PT ;  /* 0xfffbffff0d0d7812 */ /* 0x000fe200078ec0ff */
[----:B------:R-:W-:-:S08]  /*7c6f0*/  ULDC UR55, c[0x0][0x228] ;  /* 0x00008a0000377ab9 */ /* 0x000fd00000000800 */
[----:B------:R-:W-:-:S04]  /*7c700*/  @P3 LOP3.LUT R13, R13, 0x40000, RZ, 0xfc, !PT ;  /* 0x000400000d0d3812 */ /* 0x000fc800078efcff */
[----:B------:R-:W-:Y:S02]  /*7c710*/  LOP3.LUT R13, R13, 0xfffdffff, RZ, 0xc0, !PT ;  /* 0xfffdffff0d0d7812 */ /* 0x000fe400078ec0ff */
[----:B------:R-:W-:Y:S02]  /*7c720*/  ISETP.GE.AND P1, PT, R27, UR29, PT ;  /* 0x0000001d1b007c0c */ /* 0x000fe4000bf26270 */
[----:B------:R-:W-:Y:S01]  /*7c730*/  @P2 LOP3.LUT R13, R13, 0x20000, RZ, 0xfc, !PT ;  /* 0x000200000d0d2812 */ /* 0x000fe200078efcff */
[----:B------:R-:W-:Y:S01]  /*7c740*/  ULDC.64 UR28, c[0x0][0x228] ;  /* 0x00008a00001c7ab9 */ /* 0x000fe20000000a00 */
[----:B------:R-:W-:Y:S02]  /*7c750*/  ISETP.LT.AND P3, PT, R23, UR32, !P1 ;  /* 0x0000002017007c0c */ /* 0x000fe4000cf61270 */
[----:B------:R-:W-:Y:S02]  /*7c760*/  ISETP.LT.AND P2, PT, R0, UR54, !P1 ;  /* 0x0000003600007c0c */ /* 0x000fe4000cf41270 */
[----:B------:R-:W-:Y:S01]  /*7c770*/  LOP3.LUT R13, R13, 0xfffeffff, RZ, 0xc0, !PT ;  /* 0xfffeffff0d0d7812 */ /* 0x000fe200078ec0ff */
[----:B------:R-:W-:Y:S01]  /*7c780*/  ULDC UR54, c[0x0][0x228] ;  /* 0x00008a0000367ab9 */ /* 0x000fe20000000800 */
[----:B--2---:R-:W-:-:S07]  /*7c790*/  ISETP.GE.AND P1, PT, R4, UR35, PT ;  /* 0x0000002304007c0c */ /* 0x004fce000bf26270 */
[----:B------:R-:W-:Y:S01]  /*7c7a0*/  @P3 LOP3.LUT R13, R13, 0x10000, RZ, 0xfc, !PT ;  /* 0x000100000d0d3812 */ /* 0x000fe200078efcff */
[----:B------:R-:W2:Y:S04]  /*7c7b0*/  LDL.LU R4, [R1+0x134] ;  /* 0x0001340001047983 */ /* 0x000ea80000300800 */
[----:B------:R-:W2:Y:S01]  /*7c7c0*/  LDL.LU R27, [R1+0x130] ;  /* 0x00013000011b7983 */ /* 0x000ea20000300800 */
[----:B------:R-:W-:Y:S02]  /*7c7d0*/  ISETP.LT.AND P3, PT, R23, UR28, !P1 ;  /* 0x0000001c17007c0c */ /* 0x000fe4000cf61270 */
[----:B------:R-:W-:Y:S01]  /*7c7e0*/  LOP3.LUT R13, R13, 0xffff7fff, RZ, 0xc0, !PT ;  /* 0xffff7fff0d0d7812 */ /* 0x000fe200078ec0ff */
[----:B------:R-:W-:-:S03]  /*7c7f0*/  ULDC.64 UR34, c[0x0][0x228] ;  /* 0x00008a0000227ab9 */ /* 0x000fc60000000a00 */
[----:B------:R-:W-:Y:S02]  /*7c800*/  @P2 LOP3.LUT R13, R13, 0x8000, RZ, 0xfc, !PT ;  /* 0x000080000d0d2812 */ /* 0x000fe400078efcff */
[----:B------:R-:W-:Y:S01]  /*7c810*/  ISETP.LT.AND P2, PT, R0, UR53, !P1 ;  /* 0x0000003500007c0c */ /* 0x000fe2000cf41270 */
[----:B------:R-:W-:Y:S01]  /*7c820*/  ULDC UR53, c[0x0][0x228] ;  /* 0x00008a0000357ab9 */ /* 0x000fe20000000800 */
[----:B------:R-:W-:-:S04]  /*7c830*/  LOP3.LUT R13, R13, 0xffffbfff, RZ, 0xc0, !PT ;  /* 0xffffbfff0d0d7812 */ /* 0x000fc800078ec0ff */
        /* <DEDUP_REMOVED lines=32> */
[----:B------:R-:W-:Y:S02]  /*7ca40*/  @P1 LOP3.LUT R13, R13, 0x80, RZ, 0xfc, !PT ;  /* 0x000000800d0d1812 */ /* 0x000fe400078efcff */
[----:B------:R-:W-:Y:S01]  /*7ca50*/  ISETP.GE.AND P1, PT, R27, UR27, PT ;  /* 0x0000001b1b007c0c */ /* 0x000fe2000bf26270 */
        /* <DEDUP_REMOVED lines=8> */
[----:B------:R-:W-:Y:S02]  /*7cae0*/  @P1 LOP3.LUT R13, R13, 0x20, RZ, 0xfc, !PT ;  /* 0x000000200d0d1812 */ /* 0x000fe400078efcff */
[----:B---3--:R-:W-:Y:S01]  /*7caf0*/  ISETP.GE.AND P1, PT, R3, UR33, PT ;  /* 0x0000002103007c0c */ /* 0x008fe2000bf26270 */
[----:B------:R-:W-:Y:S01]  /*7cb00*/  ULDC.64 UR32, c[0x0][0x228] ;  /* 0x00008a0000207ab9 */ /* 0x000fe20000000a00 */
[----:B------:R-:W3:Y:S02]  /*7cb10*/  LDL.LU R3, [R1+0x19c] ;  /* 0x00019c0001037983 */ /* 0x000ee40000300800 */
[----:B------:R-:W-:Y:S02]  /*7cb20*/  ISETP.LT.AND P2, PT, R23, UR26, !P1 ;  /* 0x0000001a17007c0c */ /* 0x000fe4000cf41270 */
[----:B------:R-:W-:Y:S02]  /*7cb30*/  ISETP.LT.AND P1, PT, R0, UR8, !P1 ;  /* 0x0000000800007c0c */ /* 0x000fe4000cf21270 */
[----:B------:R-:W-:-:S09]  /*7cb40*/  LOP3.LUT R13, R13, 0xffffffef, RZ, 0xc0, !PT ;  /* 0xffffffef0d0d7812 */ /* 0x000fd200078ec0ff */
        /* <DEDUP_REMOVED lines=18> */
[----:B------:R-:W-:-:S13]  /*7cc70*/  ISETP.LT.AND P1, PT, R0, UR11, !P1 ;  /* 0x0000000b00007c0c */ /* 0x000fda000cf21270 */
[----:B------:R-:W-:Y:S02]  /*7cc80*/  @P1 LOP3.LUT R14, R14, 0x80000000, RZ, 0xfc, !PT ;  /* 0x800000000e0e1812 */ /* 0x000fe400078efcff */
[----:B------:R-:W-:Y:S02]  /*7cc90*/  @P2 LOP3.LUT R13, R13, 0x1, RZ, 0xfc, !PT ;  /* 0x000000010d0d2812 */ /* 0x000fe400078efcff */
[----:B------:R-:W-:Y:S02]  /*7cca0*/  ISETP.GE.AND P1, PT, R27, UR37, PT ;  /* 0x000000251b007c0c */ /* 0x000fe4000bf26270 */
[----:B------:R-:W-:Y:S01]  /*7ccb0*/  LOP3.LUT R14, R14, 0xbfffffff, RZ, 0xc0, !PT ;  /* 0xbfffffff0e0e7812 */ /* 0x000fe200078ec0ff */
[----:B------:R-:W2:Y:S01]  /*7ccc0*/  LDL.LU R27, [R1+0x190] ;  /* 0x00019000011b7983 */ /* 0x000ea20000300800 */
[----:B------:R-:W-:Y:S01]  /*7ccd0*/  ULDC.64 UR36, c[0x0][0x228] ;  /* 0x00008a0000247ab9 */ /* 0x000fe20000000a00 */
[----:B------:R-:W-:Y:S02]  /*7cce0*/  ISETP.LT.AND P2, PT, R23, UR28, !P1 ;  /* 0x0000001c17007c0c */ /* 0x000fe4000cf41270 */
[----:B------:R-:W-:-:S11]  /*7ccf0*/  ISETP.LT.AND P1, PT, R0, UR12, !P1 ;  /* 0x0000000c00007c0c */ /* 0x000fd6000cf21270 */
        /* <DEDUP_REMOVED lines=28> */
[----:B------:R-:W-:-:S10]  /*7cec0*/  ULDC.64 UR14, c[0x0][0x228] ;  /* 0x00008a00000e7ab9 */ /* 0x000fd40000000a00 */
        /* <DEDUP_REMOVED lines=41> */
[----:B------:R-:W-:Y:S01]  /*7d160*/  ULDC.64 UR16, c[0x0][0x228] ;  /* 0x00008a0000107ab9 */ /* 0x000fe20000000a00 */
[----:B------:R-:W-:-:S09]  /*7d170*/  ULDC UR12, c[0x0][0x228] ;  /* 0x00008a00000c7ab9 */ /* 0x000fd20000000800 */
        /* <DEDUP_REMOVED lines=8> */
[----:B------:R-:W-:-:S09]  /*7d200*/  LOP3.LUT R14, R14, 0xffffbfff, RZ, 0xc0, !PT ;  /* 0xffffbfff0e0e7812 */ /* 0x000fd200078ec0ff */
        /* <DEDUP_REMOVED lines=25> */
[----:B------:R-:W-:Y:S01]  /*7d3a0*/  ULDC UR11, c[0x0][0x228] ;  /* 0x00008a00000b7ab9 */ /* 0x000fe20000000800 */
[----:B------:R-:W-:Y:S02]  /*7d3b0*/  ISETP.LT.AND P2, PT, R23, UR28, !P1 ;  /* 0x0000001c17007c0c */ /* 0x000fe4000cf41270 */
[----:B------:R-:W-:Y:S01]  /*7d3c0*/  ISETP.LT.AND P1, PT, R0, UR21, !P1 ;  /* 0x0000001500007c0c */ /* 0x000fe2000cf21270 */
[----:B------:R-:W-:-:S10]  /*7d3d0*/  ULDC.64 UR20, c[0x0][0x228] ;  /* 0x00008a0000147ab9 */ /* 0x000fd40000000a00 */
[----:B------:R-:W-:-:S04]  /*7d3e0*/  @P2 LOP3.LUT R14, R14, 0x100, RZ, 0xfc, !PT ;  /* 0x000001000e0e2812 */ /* 0x000fc800078efcff */
[----:B------:R-:W-:-:S04]  /*7d3f0*/  LOP3.LUT R14, R14, 0xffffff7f, RZ, 0xc0, !PT ;  /* 0xffffff7f0e0e7812 */ /* 0x000fc800078ec0ff */
[----:B------:R-:W-:Y:S02]  /*7d400*/  @P1 LOP3.LUT R14, R14, 0x80, RZ, 0xfc, !PT ;  /* 0x000000800e0e1812 */ /* 0x000fe400078efcff */
[----:B------:R-:W-:Y:S01]  /*7d410*/  ISETP.GE.AND P1, PT, R27, UR9, PT ;  /* 0x000000091b007c0c */ /* 0x000fe2000bf26270 */
[----:B------:R-:W-:Y:S01]  /*7d420*/  ULDC UR9, c[0x0][0x228] ;  /* 0x00008a0000097ab9 */ /* 0x000fe20000000800 */
[----:B------:R-:W2:Y:S02]  /*7d430*/  LDL.LU R27, [R1+0x1e0] ;  /* 0x0001e000011b7983 */ /* 0x000ea40000300800 */
[----:B------:R-:W-:Y:S02]  /*7d440*/  ISETP.LT.AND P2, PT, R23, UR20, !P1 ;  /* 0x0000001417007c0c */ /* 0x000fe4000cf41270 */
[----:B------:R-:W-:Y:S02]  /*7d450*/  ISETP.LT.AND P1, PT, R0, UR19, !P1 ;  /* 0x0000001300007c0c */ /* 0x000fe4000cf21270 */
[----:B------:R-:W-:Y:S01]  /*7d460*/  LOP3.LUT R14, R14, 0xffffffbf, RZ, 0xc0, !PT ;  /* 0xffffffbf0e0e7812 */ /* 0x000fe200078ec0ff */
[----:B------:R-:W-:Y:S01]  /*7d470*/  ULDC.64 UR18, c[0x0][0x228] ;  /* 0x00008a0000127ab9 */ /* 0x000fe20000000a00 */
[----:B------:R-:W-:Y:S01]  /*7d480*/  LOP3.LUT R19, R19, 0x7fffffff, RZ, 0xc0, !PT ;  /* 0x7fffffff13137812 */ /* 0x000fe200078ec0ff */
[----:B------:R-:W-:-:S06]  /*7d490*/  ULDC UR20, c[0x0][0x228] ;  /* 0x00008a0000147ab9 */ /* 0x000fcc0000000800 */
[----:B------:R-:W-:-:S04]  /*7d4a0*/  @P2 LOP3.LUT R14, R14, 0x40, RZ, 0xfc, !PT ;  /* 0x000000400e0e2812 */ /* 0x000fc800078efcff */
[----:B------:R-:W-:-:S04]  /*7d4b0*/  LOP3.LUT R14, R14, 0xffffffdf, RZ, 0xc0, !PT ;  /* 0xffffffdf0e0e7812 */ /* 0x000fc800078ec0ff */
[----:B------:R-:W-:Y:S02]  /*7d4c0*/  @P1 LOP3.LUT R14, R14, 0x20, RZ, 0xfc, !PT ;  /* 0x000000200e0e1812 */ /* 0x000fe400078efcff */
[----:B---3--:R-:W-:Y:S01]  /*7d4d0*/  ISETP.GE.AND P1, PT, R3, UR13, PT ;  /* 0x0000000d03007c0c */ /* 0x008fe2000bf26270 */
[----:B------:R-:W-:Y:S01]  /*7d4e0*/  ULDC UR13, c[0x0][0x228] ;  /* 0x00008a00000d7ab9 */ /* 0x000fe20000000800 */
        /* <DEDUP_REMOVED lines=24> */
[----:B------:R-:W-:Y:S01]  /*7d670*/  ULDC UR39, c[0x0][0x228] ;  /* 0x00008a0000277ab9 */ /* 0x000fe20000000800 */
[----:B------:R-:W-:-:S11]  /*7d680*/  ULDC UR16, c[0x0][0x228] ;  /* 0x00008a0000107ab9 */ /* 0x000fd60000000800 */
[----:B------:R-:W-:Y:S02]  /*7d690*/  @P1 LOP3.LUT R15, R15, 0x80000000, RZ, 0xfc, !PT ;  /* 0x800000000f0f1812 */ /* 0x000fe400078efcff */
[----:B------:R-:W-:Y:S02]  /*7d6a0*/  @P2 LOP3.LUT R14, R14, 0x1, RZ, 0xfc, !PT ;  /* 0x000000010e0e2812 */ /* 0x000fe400078efcff */
[----:B------:R-:W-:Y:S02]  /*7d6b0*/  ISETP.GE.AND P1, PT, R27, UR25, PT ;  /* 0x000000191b007c0c */ /* 0x000fe4000bf26270 */
        /* <DEDUP_REMOVED lines=54> */
[----:B------:R-:W-:-:S02]  /*7da20*/  LOP3.LUT R15, R15, 0xffefffff, RZ, 0xc0, !PT ;  /* 0xffefffff0f0f7812 */ /* 0x000fc400078ec0ff */
[----:B------:R-:W-:Y:S01]  /*7da30*/  LOP3.LUT R20, R20, 0x7fffffff, RZ, 0xc0, !PT ;  /* 0x7fffffff14147812 */ /* 0x000fe200078ec0ff */
[----:B------:R-:W-:-:S06]  /*7da40*/  ULDC UR51, c[0x0][0x228] ;  /* 0x00008a0000337ab9 */ /* 0x000fcc0000000800 */
        /* <DEDUP_REMOVED lines=54> */
[----:B------:R-:W2:Y:S04]  /*7ddb0*/  LDL.LU R4, [R1+0x1a8] ;  /* 0x0001a80001047983 */ /* 0x000ea80000300800 */
[----:B------:R-:W4:Y:S01]  /*7ddc0*/  LDL.LU R2, [R1+0x1a4] ;  /* 0x0001a40001027983 */ /* 0x000f220000300800 */
[----:B------:R-:W-:-:S02]  /*7ddd0*/  ISETP.LT.AND P2, PT, R23, UR32, !P1 ;  /* 0x0000002017007c0c */ /* 0x000fc4000cf41270 */
[----:B------:R-:W-:Y:S01]  /*7dde0*/  ISETP.LT.AND P1, PT, R0, UR46, !P1 ;  /* 0x0000002e00007c0c */ /* 0x000fe2000cf21270 */
[----:B------:R-:W-:Y:S01]  /*7ddf0*/  ULDC.64 UR30, c[0x0][0x228] ;  /* 0x00008a00001e7ab9 */ /* 0x000fe20000000a00 */
[----:B------:R-:W-:-:S09]  /*7de00*/  ULDC UR46, c[0x0][0x228] ;  /* 0x00008a00002e7ab9 */ /* 0x000fd20000000800 */
        /* <DEDUP_REMOVED lines=23> */
[----:B--2---:R-:W-:Y:S01]  /*7df80*/  ISETP.GE.AND P1, PT, R4, UR25, PT ;  /* 0x0000001904007c0c */ /* 0x004fe2000bf26270 */
[----:B------:R-:W-:Y:S01]  /*7df90*/  ULDC.64 UR24, c[0x0][0x228] ;  /* 0x00008a0000187ab9 */ /* 0x000fe20000000a00 */
[----:B------:R-:W2:Y:S04]  /*7dfa0*/  LDL.LU R4, [R1+0x21c] ;  /* 0x00021c0001047983 */ /* 0x000ea80000300800 */
[----:B------:R-:W2:Y:S01]  /*7dfb0*/  LDL.LU R27, [R1+0x218] ;  /* 0x00021800011b7983 */ /* 0x000ea20000300800 */
        /* <DEDUP_REMOVED lines=12> */
[----:B------:R-:W-:-:S10]  /*7e080*/  ULDC UR39, c[0x0][0x228] ;  /* 0x00008a0000277ab9 */ /* 0x000fd40000000800 */
[----:B------:R-:W-:Y:S02]  /*7e090*/  @P1 LOP3.LUT R17, R17, 0x80000000, RZ, 0xfc, !PT ;  /* 0x8000000011111812 */ /* 0x000fe400078efcff */
        /* <DEDUP_REMOVED lines=12> */
[----:B--2---:R-:W-:Y:S01]  /*7e160*/  ISETP.GE.AND P1, PT, R4, UR33, PT ;  /* 0x0000002104007c0c */ /* 0x004fe2000bf26270 */
[----:B------:R-:W-:Y:S01]  /*7e170*/  ULDC.64 UR32, c[0x0][0x228] ;  /* 0x00008a0000207ab9 */ /* 0x000fe20000000a00 */
[----:B------:R-:W2:Y:S02]  /*7e180*/  LDL.LU R4, [R1+0x20c] ;  /* 0x00020c0001047983 */ /* 0x000ea40000300800 */
        /* <DEDUP_REMOVED lines=80> */
[----:B------:R-:W-:Y:S02]  /*7e690*/  ISETP.LT.AND P2, PT, R0, UR60, !P1 ;  /* 0x0000003c00007c0c */ /* 0x000fe4000cf41270 */
[----:B------:R-:W-:Y:S01]  /*7e6a0*/  LOP3.LUT R21, R21, 0x7fffffff, RZ, 0xc0, !PT ;  /* 0x7fffffff15157812 */ /* 0x000fe200078ec0ff */
[----:B------:R-:W-:Y:S01]  /*7e6b0*/  ULDC UR60, c[0x0][0x228] ;  /* 0x00008a00003c7ab9 */ /* 0x000fe20000000800 */
[----:B------:R-:W-:-:S07]  /*7e6c0*/  ISETP.GE.AND P1, PT, R27, UR35, PT ;  /* 0x000000231b007c0c */ /* 0x000fce000bf26270 */
        /* <DEDUP_REMOVED lines=8> */
[----:B----4-:R-:W-:-:S02]  /*7e750*/  ISETP.GE.AND P1, PT, R2, UR37, PT ;  /* 0x0000002502007c0c */ /* 0x010fc4000bf26270 */
[----:B------:R-:W-:Y:S01]  /*7e760*/  LOP3.LUT R17, R17, 0xfffffbff, RZ, 0xc0, !PT ;  /* 0xfffffbff11117812 */ /* 0x000fe200078ec0ff */
[----:B------:R-:W4:Y:S01]  /*7e770*/  LDL.LU R2, [R1+0x1e4] ;  /* 0x0001e40001027983 */ /* 0x000f220000300800 */
[----:B------:R-:W-:-:S03]  /*7e780*/  ULDC.64 UR36, c[0x0][0x228] ;  /* 0x00008a0000247ab9 */ /* 0x000fc60000000a00 */
[----:B------:R-:W-:-:S04]  /*7e790*/  @P3 LOP3.LUT R17, R17, 0x400, RZ, 0xfc, !PT ;  /* 0x0000040011113812 */ /* 0x000fc800078efcff */
[----:B------:R-:W-:Y:S02]  /*7e7a0*/  LOP3.LUT R17, R17, 0xfffffdff, RZ, 0xc0, !PT ;  /* 0xfffffdff11117812 */ /* 0x000fe400078ec0ff */
[----:B------:R-:W-:Y:S02]  /*7e7b0*/  ISETP.LT.AND P3, PT, R23, UR34, !P1 ;  /* 0x0000002217007c0c */ /* 0x000fe4000cf61270 */
[----:B------:R-:W-:Y:S02]  /*7e7c0*/  @P2 LOP3.LUT R17, R17, 0x200, RZ, 0xfc, !PT ;  /* 0x0000020011112812 */ /* 0x000fe400078efcff */
[----:B------:R-:W-:Y:S02]  /*7e7d0*/  ISETP.LT.AND P2, PT, R0, UR56, !P1 ;  /* 0x0000003800007c0c */ /* 0x000fe4000cf41270 */
[----:B---3--:R-:W-:Y:S02]  /*7e7e0*/  ISETP.GE.AND P1, PT, R3, UR25, PT ;  /* 0x0000001903007c0c */ /* 0x008fe4000bf26270 */
[----:B------:R-:W-:Y:S01]  /*7e7f0*/  LOP3.LUT R17, R17, 0xfffffeff, RZ, 0xc0, !PT ;  /* 0xfffffeff11117812 */ /* 0x000fe200078ec0ff */
[----:B------:R-:W3:Y:S01]  /*7e800*/  LDL.LU R3, [R1+0x260] ;  /* 0x0002600001037983 */ /* 0x000ee20000300800 */
[----:B------:R-:W-:-:S03]  /*7e810*/  ULDC.64 UR24, c[0x0][0x228] ;  /* 0x00008a0000187ab9 */ /* 0x000fc60000000a00 */
[----:B------:R-:W-:-:S04]  /*7e820*/  @P3 LOP3.LUT R17, R17, 0x100, RZ, 0xfc, !PT ;  /* 0x0000010011113812 */ /* 0x000fc800078efcff */
[----:B------:R-:W-:Y:S02]  /*7e830*/  LOP3.LUT R17, R17, 0xffffff7f, RZ, 0xc0, !PT ;  /* 0xffffff7f11117812 */ /* 0x000fe400078ec0ff */
[----:B------:R-:W-:Y:S02]  /*7e840*/  ISETP.LT.AND P3, PT, R23, UR36, !P1 ;  /* 0x0000002417007c0c */ /* 0x000fe4000cf61270 */
[----:B------:R-:W-:Y:S02]  /*7e850*/  @P2 LOP3.LUT R17, R17, 0x80, RZ, 0xfc, !PT ;  /* 0x0000008011112812 */ /* 0x000fe400078efcff */
[----:B------:R-:W-:Y:S02]  /*7e860*/  ISETP.LT.AND P2, PT, R0, UR55, !P1 ;  /* 0x0000003700007c0c */ /* 0x000fe4000cf41270 */
[----:B------:R-:W-:-:S07]  /*7e870*/  LOP3.LUT R17, R17, 0xffffffbf, RZ, 0xc0, !PT ;  /* 0xffffffbf11117812 */ /* 0x000fce00078ec0ff */
        /* <DEDUP_REMOVED lines=9> */
[----:B------:R-:W-:Y:S01]  /*7e910*/  ULDC.64 UR54, c[0x0][0x228] ;  /* 0x00008a0000367ab9 */ /* 0x000fe20000000a00 */
[----:B------:R-:W-:-:S09]  /*7e920*/  ISETP.GE.AND P1, PT, R27, UR29, PT ;  /* 0x0000001d1b007c0c */ /* 0x000fd2000bf26270 */
        /* <DEDUP_REMOVED lines=13> */
[----:B------:R-:W-:-:S04]  /*7ea00*/  LOP3.LUT R17, R17, 0xfffffffd, RZ, 0xc0, !PT ;  /* 0xfffffffd11117812 */ /* 0x000fc800078ec0ff */
[----:B------:R-:W-:Y:S02]  /*7ea10*/  @P2 LOP3.LUT R17, R17, 0x2, RZ, 0xfc, !PT ;  /* 0x0000000211112812 */ /* 0x000fe400078efcff */
[----:B------:R-:W-:Y:S02]  /*7ea20*/  ISETP.LT.AND P2, PT, R23, UR28, !P1 ;  /* 0x0000001c17007c0c */ /* 0x000fe4000cf41270 */
[----:B------:R-:W-:-:S13]  /*7ea30*/  ISETP.LT.AND P1, PT, R0, UR50, !P1 ;  /* 0x0000003200007c0c */ /* 0x000fda000cf21270 */
[----:B------:R-:W-:Y:S02]  /*7ea40*/  @P1 LOP3.LUT R18, R18, 0x80000000, RZ, 0xfc, !PT ;  /* 0x8000000012121812 */ /* 0x000fe400078efcff */
[----:B---3--:R-:W-:Y:S02]  /*7ea50*/  ISETP.GE.AND P1, PT, R3, UR31, PT ;  /* 0x0000001f03007c0c */ /* 0x008fe4000bf26270 */
[----:B------:R-:W-:Y:S01]  /*7ea60*/  LOP3.LUT R17, R17, 0xfffffffe, RZ, 0xc0, !PT ;  /* 0xfffffffe11117812 */ /* 0x000fe200078ec0ff */
[----:B------:R-:W3:Y:S01]  /*7ea70*/  LDL.LU R3, [R1+0x250] ;  /* 0x0002500001037983 */ /* 0x000ee20000300800 */
[----:B------:R-:W-:Y:S02]  /*7ea80*/  LOP3.LUT R18, R18, 0xbfffffff, RZ, 0xc0, !PT ;  /* 0xbfffffff12127812 */ /* 0x000fe400078ec0ff */
[----:B------:R-:W-:Y:S02]  /*7ea90*/  ISETP.LT.AND P3, PT, R23, UR32, !P1 ;  /* 0x0000002017007c0c */ /* 0x000fe4000cf61270 */
[----:B------:R-:W-:-:S02]  /*7eaa0*/  @P2 LOP3.LUT R17, R17, 0x1, RZ, 0xfc, !PT ;  /* 0x0000000111112812 */ /* 0x000fc400078efcff */
[----:B------:R-:W-:Y:S01]  /*7eab0*/  ISETP.LT.AND P2, PT, R0, UR49, !P1 ;  /* 0x0000003100007c0c */ /* 0x000fe2000cf41270 */
[----:B------:R-:W-:-:S08]  /*7eac0*/  ULDC.64 UR30, c[0x0][0x228] ;  /* 0x00008a00001e7ab9 */ /* 0x000fd00000000a00 */
        /* <DEDUP_REMOVED lines=18> */
[----:B----4-:R-:W-:-:S02]  /*7ebf0*/  ISETP.GE.AND P1, PT, R2, UR25, PT ;  /* 0x0000001902007c0c */ /* 0x010fc4000bf26270 */
[----:B------:R-:W-:Y:S01]  /*7ec00*/  LOP3.LUT R18, R18, 0xfbffffff, RZ, 0xc0, !PT ;  /* 0xfbffffff12127812 */ /* 0x000fe200078ec0ff */
[----:B------:R-:W4:Y:S01]  /*7ec10*/  LDL.LU R2, [R1+0x244] ;  /* 0x0002440001027983 */ /* 0x000f220000300800 */
        /* <DEDUP_REMOVED lines=27> */
[----:B------:R-:W-:-:S09]  /*7edd0*/  ISETP.GE.AND P1, PT, R27, UR33, PT ;  /* 0x000000211b007c0c */ /* 0x000fd2000bf26270 */
[----:B------:R-:W-:Y:S01]  /*7ede0*/  @P3 LOP3.LUT R18, R18, 0x100000, RZ, 0xfc, !PT ;  /* 0x0010000012123812 */ /* 0x000fe200078efcff */
[----:B------:R-:W2:Y:S01]  /*7edf0*/  LDL.LU R27, [R1+0x238] ;  /* 0x00023800011b7983 */ /* 0x000ea20000300800 */
[----:B------:R-:W-:Y:S02]  /*7ee00*/  ULDC.64 UR32, c[0x0][0x228] ;  /* 0x00008a0000207ab9 */ /* 0x000fe40000000a00 */
[----:B------:R-:W-:Y:S02]  /*7ee10*/  LOP3.LUT R18, R18, 0xfff7ffff, RZ, 0xc0, !PT ;  /* 0xfff7ffff12127812 */ /* 0x000fe400078ec0ff */
[----:B------:R-:W-:Y:S02]  /*7ee20*/  ISETP.LT.AND P3, PT, R23, UR28, !P1 ;  /* 0x0000001c17007c0c */ /* 0x000fe4000cf61270 */
[----:B------:R-:W-:Y:S02]  /*7ee30*/  @P2 LOP3.LUT R18, R18, 0x80000, RZ, 0xfc, !PT ;  /* 0x0008000012122812 */ /* 0x000fe400078efcff */
[----:B------:R-:W-:-:S02]  /*7ee40*/  ISETP.LT.AND P2, PT, R0, UR8, !P1 ;  /* 0x0000000800007c0c */ /* 0x000fc4000cf41270 */
[----:B----4-:R-:W-:Y:S02]  /*7ee50*/  ISETP.GE.AND P1, PT, R2, UR31, PT ;  /* 0x0000001f02007c0c */ /* 0x010fe4000bf26270 */
        /* <DEDUP_REMOVED lines=8> */
[----:B------:R-:W-:Y:S02]  /*7eee0*/  LOP3.LUT R18, R18, 0xfffeffff, RZ, 0xc0, !PT ;  /* 0xfffeffff12127812 */ /* 0x000fe400078ec0ff */
[----:B---3--:R-:W-:-:S05]  /*7eef0*/  ISETP.GE.AND P1, PT, R3, UR35, PT ;  /* 0x0000002303007c0c */ /* 0x008fca000bf26270 */
[----:B------:R-:W-:Y:S01]  /*7ef00*/  @P3 LOP3.LUT R18, R18, 0x10000, RZ, 0xfc, !PT ;  /* 0x0001000012123812 */ /* 0x000fe200078efcff */
[----:B------:R-:W3:Y:S01]  /*7ef10*/  LDL.LU R3, [R1+0x230] ;  /* 0x0002300001037983 */ /* 0x000ee20000300800 */
[----:B------:R-:W-:Y:S02]  /*7ef20*/  ULDC.64 UR34, c[0x0][0x228] ;  /* 0x00008a0000227ab9 */ /* 0x000fe40000000a00 */
[----:B------:R-:W-:Y:S02]  /*7ef30*/  LOP3.LUT R18, R18, 0xffff7fff, RZ, 0xc0, !PT ;  /* 0xffff7fff12127812 */ /* 0x000fe400078ec0ff */
[----:B------:R-:W-:Y:S02]  /*7ef40*/  ISETP.LT.AND P3, PT, R23, UR30, !P1 ;  /* 0x0000001e17007c0c */ /* 0x000fe4000cf61270 */
[----:B------:R-:W-:Y:S02]  /*7ef50*/  @P2 LOP3.LUT R18, R18, 0x8000, RZ, 0xfc, !PT ;  /* 0x0000800012122812 */ /* 0x000fe400078efcff */
[----:B------:R-:W-:-:S02]  /*7ef60*/  ISETP.LT.AND P2, PT, R0, UR12, !P1 ;  /* 0x0000000c00007c0c */ /* 0x000fc4000cf41270 */
        /* <DEDUP_REMOVED lines=18> */
[----:B------:R-:W-:Y:S01]  /*7f090*/  ULDC.64 UR6, c[0x0][0x228] ;  /* 0x00008a0000067ab9 */ /* 0x000fe20000000a00 */
[----:B----4-:R-:W-:-:S02]  /*7f0a0*/  ISETP.GE.AND P1, PT, R2, UR27, PT ;  /* 0x0000001b02007c0c */ /* 0x010fc4000bf26270 */
[----:B------:R-:W-:Y:S01]  /*7f0b0*/  LOP3.LUT R18, R18, 0xfffffbff, RZ, 0xc0, !PT ;  /* 0xfffffbff12127812 */ /* 0x000fe200078ec0ff */
[----:B------:R-:W4:Y:S01]  /*7f0c0*/  LDL.LU R2, [R1+0x224] ;  /* 0x0002240001027983 */ /* 0x000f220000300800 */
[----:B------:R-:W-:-:S03]  /*7f0d0*/  ULDC.64 UR26, c[0x0][0x228] ;  /* 0x00008a00001a7ab9 */ /* 0x000fc60000000a00 */
[----:B------:R-:W-:Y:S02]  /*7f0e0*/  @P3 LOP3.LUT R18, R18, 0x400, RZ, 0xfc, !PT ;  /* 0x0000040012123812 */ /* 0x000fe400078efcff */
[----:B------:R-:W-:Y:S02]  /*7f0f0*/  ISETP.LT.AND P3, PT, R23, UR6, !P1 ;  /* 0x0000000617007c0c */ /* 0x000fe4000cf61270 */
[----:B------:R-:W-:-:S04]  /*7f100*/  LOP3.LUT R18, R18, 0xfffffdff, RZ, 0xc0, !PT ;  /* 0xfffffdff12127812 */ /* 0x000fc800078ec0ff */
[----:B------:R-:W-:Y:S02]  /*7f110*/  @P2 LOP3.LUT R18, R18, 0x200, RZ, 0xfc, !PT ;  /* 0x0000020012122812 */ /* 0x000fe400078efcff */
[----:B------:R-:W-:Y:S01]  /*7f120*/  ISETP.LT.AND P2, PT, R0, UR11, !P1 ;  /* 0x0000000b00007c0c */ /* 0x000fe2000cf41270 */
[----:B------:R-:W-:Y:S01]  /*7f130*/  ULDC.64 UR10, c[0x0][0x228] ;  /* 0x00008a00000a7ab9 */ /* 0x000fe20000000a00 */
[----:B------:R-:W-:-:S04]  /*7f140*/  LOP3.LUT R18, R18, 0xfffffeff, RZ, 0xc0, !PT ;  /* 0xfffffeff12127812 */ /* 0x000fc800078ec0ff */
[----:B------:R-:W-:-:S04]  /*7f150*/  @P3 LOP3.LUT R18, R18, 0x100, RZ, 0xfc, !PT ;  /* 0x0000010012123812 */ /* 0x000fc800078efcff */
[----:B------:R-:W-:Y:S02]  /*7f160*/  LOP3.LUT R18, R18, 0xffffff7f, RZ, 0xc0, !PT ;  /* 0xffffff7f12127812 */ /* 0x000fe400078ec0ff */
[----:B---3--:R-:W-:Y:S02]  /*7f170*/  ISETP.GE.AND P1, PT, R3, UR29, PT ;  /* 0x0000001d03007c0c */ /* 0x008fe4000bf26270 */
[----:B------:R-:W-:Y:S01]  /*7f180*/  @P2 LOP3.LUT R18, R18, 0x80, RZ, 0xfc, !PT ;  /* 0x0000008012122812 */ /* 0x000fe200078efcff */
[----:B------:R-:W3:Y:S01]  /*7f190*/  LDL.LU R3, [R1+0x2a0] ;  /* 0x0002a00001037983 */ /* 0x000ee20000300800 */
[----:B------:R-:W-:Y:S01]  /*7f1a0*/  ULDC.64 UR28, c[0x0][0x228] ;  /* 0x00008a00001c7ab9 */ /* 0x000fe20000000a00 */
        /* <DEDUP_REMOVED lines=24> */
[----:B----4-:R-:W-:-:S07]  /*7f330*/  ISETP.GE.AND P1, PT, R2, UR35, PT ;  /* 0x0000002302007c0c */ /* 0x010fce000bf26270 */
[----:B------:R-:W-:Y:S01]  /*7f340*/  @P3 LOP3.LUT R18, R18, 0x4, RZ, 0xfc, !PT ;  /* 0x0000000412123812 */ /* 0x000fe200078efcff */
[----:B------:R-:W4:Y:S01]  /*7f350*/  LDL.LU R2, [R1+0x294] ;  /* 0x0002940001027983 */ /* 0x000f220000300800 */
[----:B------:R-:W-:Y:S02]  /*7f360*/  ULDC.64 UR34, c[0x0][0x228] ;  /* 0x00008a0000227ab9 */ /* 0x000fe40000000a00 */
[----:B------:R-:W-:-:S04]  /*7f370*/  LOP3.LUT R18, R18, 0xfffffffd, RZ, 0xc0, !PT ;  /* 0xfffffffd12127812 */ /* 0x000fc800078ec0ff */
[----:B------:R-:W-:Y:S02]  /*7f380*/  @P2 LOP3.LUT R18, R18, 0x2, RZ, 0xfc, !PT ;  /* 0x0000000212122812 */ /* 0x000fe400078efcff */
[----:B------:R-:W-:Y:S02]  /*7f390*/  ISETP.LT.AND P2, PT, R23, UR8, !P1 ;  /* 0x0000000817007c0c */ /* 0x000fe4000cf41270 */
[----:B------:R-:W-:-:S13]  /*7f3a0*/  ISETP.LT.AND P1, PT, R0, UR16, !P1 ;  /* 0x0000001000007c0c */ /* 0x000fda000cf21270 */
[----:B------:R-:W-:Y:S02]  /*7f3b0*/  @P1 LOP3.LUT R19, R19, 0x80000000, RZ, 0xfc, !PT ;  /* 0x8000000013131812 */ /* 0x000fe400078efcff */
[----:B------:R-:W-:Y:S02]  /*7f3c0*/  LOP3.LUT R18, R18, 0xfffffffe, RZ, 0xc0, !PT ;  /* 0xfffffffe12127812 */ /* 0x000fe400078ec0ff */
[----:B---3--:R-:W-:Y:S02]  /*7f3d0*/  ISETP.GE.AND P1, PT, R3, UR37, PT ;  /* 0x0000002503007c0c */ /* 0x008fe4000bf26270 */
[----:B------:R-:W-:Y:S01]  /*7f3e0*/  @P2 LOP3.LUT R18, R18, 0x1, RZ, 0xfc, !PT ;  /* 0x0000000112122812 */ /* 0x000fe200078efcff */
[----:B------:R-:W3:Y:S01]  /*7f3f0*/  LDL.LU R3, [R1+0x290] ;  /* 0x0002900001037983 */ /* 0x000ee20000300800 */
[----:B------:R-:W-:Y:S02]  /*7f400*/  LOP3.LUT R19, R19, 0xbfffffff, RZ, 0xc0, !PT ;  /* 0xbfffffff13137812 */ /* 0x000fe400078ec0ff */
[----:B------:R-:W-:-:S02]  /*7f410*/  ISETP.LT.AND P3, PT, R23, UR12, !P1 ;  /* 0x0000000c17007c0c */ /* 0x000fc4000cf61270 */
[----:B------:R-:W-:Y:S01]  /*7f420*/  ISETP.LT.AND P2, PT, R0, UR18, !P1 ;  /* 0x0000001200007c0c */ /* 0x000fe2000cf41270 */
[----:B------:R-:W-:-:S10]  /*7f430*/  ULDC.64 UR36, c[0x0][0x228] ;  /* 0x00008a0000247ab9 */ /* 0x000fd40000000a00 */
        /* <DEDUP_REMOVED lines=8> */
[----:B------:R-:W-:-:S11]  /*7f4c0*/  ISETP.LT.AND P1, PT, R0, UR20, !P1 ;  /* 0x0000001400007c0c */ /* 0x000fd6000cf21270 */
        /* <DEDUP_REMOVED lines=28> */
[----:B------:R-:W-:-:S11]  /*7f690*/  ISETP.LT.AND P2, PT, R0, UR22, !P1 ;  /* 0x0000001600007c0c */ /* 0x000fd6000cf41270 */
        /* <DEDUP_REMOVED lines=58> */
[----:B------:R-:W-:Y:S01]  /*7fa40*/  ULDC UR57, c[0x0][0x228] ;  /* 0x00008a0000397ab9 */ /* 0x000fe20000000800 */
        /* <DEDUP_REMOVED lines=47> */
[----:B------:R-:W-:-:S12]  /*7fd40*/  ULDC.64 UR48, c[0x0][0x228] ;  /* 0x00008a0000307ab9 */ /* 0x000fd80000000a00 */
        /* <DEDUP_REMOVED lines=8> */
[----:B------:R-:W-:Y:S01]  /*7fdd0*/  ULDC.64 UR50, c[0x0][0x228] ;  /* 0x00008a0000327ab9 */ /* 0x000fe20000000a00 */
[----:B------:R-:W-:-:S09]  /*7fde0*/  ULDC.64 UR16, c[0x0][0x228] ;  /* 0x00008a0000107ab9 */ /* 0x000fd20000000a00 */
        /* <DEDUP_REMOVED lines=119> */
[----:B------:R-:W-:Y:S01]  /*80560*/  ULDC UR47, c[0x0][0x228] ;  /* 0x00008a00002f7ab9 */ /* 0x000fe20000000800 */
[----:B------:R-:W-:-:S09]  /*80570*/  ULDC UR54, c[0x0][0x228] ;  /* 0x00008a0000367ab9 */ /* 0x000fd20000000800 */
        /* <DEDUP_REMOVED lines=18> */
[----:B------:R-:W-:Y:S01]  /*806a0*/  ULDC UR6, c[0x0][0x228] ;  /* 0x00008a0000067ab9 */ /* 0x000fe20000000800 */
[----:B------:R-:W-:Y:S01]  /*806b0*/  ULDC.64 UR46, c[0x0][0x228] ;  /* 0x00008a00002e7ab9 */ /* 0x000fe20000000a00 */
[----:B----4-:R-:W-:-:S06]  /*806c0*/  ISETP.GE.AND P1, PT, R2, UR45, PT ;  /* 0x0000002d02007c0c */ /* 0x010fcc000bf26270 */
[----:B------:R-:W-:Y:S01]  /*806d0*/  @P3 LOP3.LUT R20, R20, 0x4, RZ, 0xfc, !PT ;  /* 0x0000000414143812 */ /* 0x000fe200078efcff */
[----:B------:R-:W4:Y:S04]  /*806e0*/  LDL.LU R2, [R1+0x320] ;  /* 0x0003200001027983 */ /* 0x000f280000300800 */
[----:B------:R-:W4:Y:S01]  /*806f0*/  LDL.LU R27, [R1+0x31c] ;  /* 0x00031c00011b7983 */ /* 0x000f220000300800 */
[----:B------:R-:W-:Y:S01]  /*80700*/  ULDC.64 UR44, c[0x0][0x228] ;  /* 0x00008a00002c7ab9 */ /* 0x000fe20000000a00 */
[----:B------:R-:W-:-:S04]  /*80710*/  LOP3.LUT R20, R20, 0xfffffffd, RZ, 0xc0, !PT ;  /* 0xfffffffd14147812 */ /* 0x000fc800078ec0ff */
[----:B------:R-:W-:Y:S02]  /*80720*/  @P2 LOP3.LUT R20, R20, 0x2, RZ, 0xfc, !PT ;  /* 0x0000000214142812 */ /* 0x000fe400078efcff */
[----:B------:R-:W-:Y:S02]  /*80730*/  ISETP.LT.AND P2, PT, R23, UR8, !P1 ;  /* 0x0000000817007c0c */ /* 0x000fe4000cf41270 */
[----:B------:R-:W-:Y:S01]  /*80740*/  ISETP.LT.AND P1, PT, R0, UR61, !P1 ;  /* 0x0000003d00007c0c */ /* 0x000fe2000cf21270 */
[----:B------:R-:W-:Y:S01]  /*80750*/  ULDC UR8, c[0x0][0x228] ;  /* 0x00008a0000087ab9 */ /* 0x000fe20000000800 */
[----:B------:R-:W-:-:S11]  /*80760*/  LOP3.LUT R20, R20, 0xfffffffe, RZ, 0xc0, !PT ;  /* 0xfffffffe14147812 */ /* 0x000fd600078ec0ff */
[----:B------:R-:W-:Y:S02]  /*80770*/  @P1 LOP3.LUT R21, R21, 0x80000000, RZ, 0xfc, !PT ;  /* 0x8000000015151812 */ /* 0x000fe400078efcff */
        /* <DEDUP_REMOVED lines=20> */
[----:B----4-:R-:W-:Y:S02]  /*808c0*/  ISETP.GE.AND P1, PT, R2, UR55, PT ;  /* 0x0000003702007c0c */ /* 0x010fe4000bf26270 */
[----:B------:R-:W4:Y:S02]  /*808d0*/  LDL.LU R2, [R1+0x310] ;  /* 0x0003100001027983 */ /* 0x000f240000300800 */
[----:B------:R-:W-:Y:S02]  /*808e0*/  ISETP.LT.AND P3, PT, R23, UR14, !P1 ;  /* 0x0000000e17007c0c */ /* 0x000fe4000cf61270 */
[----:B------:R-:W-:Y:S02]  /*808f0*/  ISETP.LT.AND P2, PT, R0, UR54, !P1 ;  /* 0x0000003600007c0c */ /* 0x000fe4000cf41270 */
[----:B------:R-:W-:-:S02]  /*80900*/  ISETP.GE.AND P1, PT, R27, UR57, PT ;  /* 0x000000391b007c0c */ /* 0x000fc4000bf26270 */
[----:B------:R-:W-:Y:S01]  /*80910*/  LOP3.LUT R21, R21, 0xfbffffff, RZ, 0xc0, !PT ;  /* 0xfbffffff15157812 */ /* 0x000fe200078ec0ff */
[----:B------:R-:W4:Y:S01]  /*80920*/  LDL.LU R27, [R1+0x30c] ;  /* 0x00030c00011b7983 */ /* 0x000f220000300800 */
[----:B------:R-:W-:Y:S01]  /*80930*/  ULDC.64 UR54, c[0x0][0x228] ;  /* 0x00008a0000367ab9 */ /* 0x000fe20000000a00 */
[----:B------:R-:W-:-:S04]  /*80940*/  ULDC.64 UR56, c[0x0][0x228] ;  /* 0x00008a0000387ab9 */ /* 0x000fc80000000a00 */
        /* <DEDUP_REMOVED lines=20> */
[----:B--2---:R-:W-:Y:S02]  /*80a90*/  ISETP.GE.AND P1, PT, R4, UR9, PT ;  /* 0x0000000904007c0c */ /* 0x004fe4000bf26270 */
[----:B------:R-:W2:Y:S02]  /*80aa0*/  LDL.LU R4, [R1+0x304] ;  /* 0x0003040001047983 */ /* 0x000ea40000300800 */
[----:B------:R-:W-:Y:S02]  /*80ab0*/  ISETP.LT.AND P3, PT, R23, UR20, !P1 ;  /* 0x0000001417007c0c */ /* 0x000fe4000cf61270 */
[----:B------:R-:W-:Y:S01]  /*80ac0*/  ISETP.LT.AND P2, PT, R0, UR6, !P1 ;  /* 0x0000000600007c0c */ /* 0x000fe2000cf41270 */
[----:B------:R-:W-:-:S10]  /*80ad0*/  ULDC UR6, c[0x0][0x228] ;  /* 0x00008a0000067ab9 */ /* 0x000fd40000000800 */
[----:B------:R-:W-:Y:S02]  /*80ae0*/  @P3 LOP3.LUT R21, R21, 0x100000, RZ, 0xfc, !PT ;  /* 0x0010000015153812 */ /* 0x000fe400078efcff */
[----:B----4-:R-:W-:Y:S02]  /*80af0*/  ISETP.GE.AND P1, PT, R2, UR11, PT ;  /* 0x0000000b02007c0c */ /* 0x010fe4000bf26270 */
[----:B------:R-:W-:Y:S01]  /*80b00*/  LOP3.LUT R21, R21, 0xfff7ffff, RZ, 0xc0, !PT ;  /* 0xfff7ffff15157812 */ /* 0x000fe200078ec0ff */
[----:B------:R-:W4:Y:S04]  /*80b10*/  LDL.LU R2, [R1+0x300] ;  /* 0x0003000001027983 */ /* 0x000f280000300800 */
[----:B------:R-:W4:Y:S01]  /*80b20*/  LDL.LU R22, [R1+0x2fc] ;  /* 0x0002fc0001167983 */ /* 0x000f220000300800 */
[----:B------:R-:W-:-:S02]  /*80b30*/  ISETP.LT.AND P3, PT, R23, UR22, !P1 ;  /* 0x0000001617007c0c */ /* 0x000fc4000cf61270 */
[----:B------:R-:W-:Y:S02]  /*80b40*/  @P2 LOP3.LUT R21, R21, 0x80000, RZ, 0xfc, !PT ;  /* 0x0008000015152812 */ /* 0x000fe400078efcff */
[----:B------:R-:W-:Y:S02]  /*80b50*/  ISETP.LT.AND P2, PT, R0, UR8, !P1 ;  /* 0x0000000800007c0c */ /* 0x000fe4000cf41270 */
[----:B------:R-:W-:Y:S01]  /*80b60*/  ISETP.GE.AND P1, PT, R27, UR13, PT ;  /* 0x0000000d1b007c0c */ /* 0x000fe2000bf26270 */
[----:B------:R-:W-:Y:S01]  /*80b70*/  ULDC UR8, c[0x0][0x228] ;  /* 0x00008a0000087ab9 */ /* 0x000fe20000000800 */
[----:B------:R-:W4:Y:S01]  /*80b80*/  LDL.LU R27, [R1+0x2f8] ;  /* 0x0002f800011b7983 */ /* 0x000f220000300800 */
[----:B------:R-:W-:Y:S01]  /*80b90*/  LOP3.LUT R21, R21, 0xfffbffff, RZ, 0xc0, !PT ;  /* 0xfffbffff15157812 */ /* 0x000fe200078ec0ff */
[----:B------:R-:W-:Y:S01]  /*80ba0*/  ULEA UR5, UR5, UR4, 0x5 ;  /* 0x0000000405057291 */ /* 0x000fe2000f8e283f */
[----:B------:R-:W-:Y:S01]  /*80bb0*/  ULDC.64 UR10, c[0x0][0x228] ;  /* 0x00008a00000a7ab9 */ /* 0x000fe20000000a00 */
[----:B------:R-:W-:Y:S01]  /*80bc0*/  ULDC.64 UR12, c[0x0][0x228] ;  /* 0x00008a00000c7ab9 */ /* 0x000fe20000000a00 */
[----:B------:R-:W-:-:S02]  /*80bd0*/  @P3 LOP3.LUT R21, R21, 0x40000, RZ, 0xfc, !PT ;  /* 0x0004000015153812 */ /* 0x000fc400078efcff */
[----:B------:R-:W-:Y:S02]  /*80be0*/  ISETP.LT.AND P3, PT, R23, UR24, !P1 ;  /* 0x0000001817007c0c */ /* 0x000fe4000cf61270 */
[----:B------:R-:W-:-:S04]  /*80bf0*/  LOP3.LUT R21, R21, 0xfffdffff, RZ, 0xc0, !PT ;  /* 0xfffdffff15157812 */ /* 0x000fc800078ec0ff */
[----:B------:R-:W-:Y:S02]  /*80c00*/  @P2 LOP3.LUT R21, R21, 0x20000, RZ, 0xfc, !PT ;  /* 0x0002000015152812 */ /* 0x000fe400078efcff */
[----:B------:R-:W-:Y:S01]  /*80c10*/  ISETP.LT.AND P2, PT, R0, UR6, !P1 ;  /* 0x0000000600007c0c */ /* 0x000fe2000cf41270 */
[----:B------:R-:W-:Y:S01]  /*80c20*/  ULDC UR6, c[0x0][0x228] ;  /* 0x00008a0000067ab9 */ /* 0x000fe20000000800 */
[----:B------:R-:W-:-:S04]  /*80c30*/  LOP3.LUT R21, R21, 0xfffeffff, RZ, 0xc0, !PT ;  /* 0xfffeffff15157812 */ /* 0x000fc800078ec0ff */
[----:B------:R-:W-:-:S04]  /*80c40*/  @P3 LOP3.LUT R21, R21, 0x10000, RZ, 0xfc, !PT ;  /* 0x0001000015153812 */ /* 0x000fc800078efcff */
[----:B------:R-:W-:-:S04]  /*80c50*/  LOP3.LUT R21, R21, 0xffff7fff, RZ, 0xc0, !PT ;  /* 0xffff7fff15157812 */ /* 0x000fc800078ec0ff */
[----:B------:R-:W-:Y:S02]  /*80c60*/  @P2 LOP3.LUT R21, R21, 0x8000, RZ, 0xfc, !PT ;  /* 0x0000800015152812 */ /* 0x000fe400078efcff */
[----:B---3--:R-:W-:Y:S02]  /*80c70*/  ISETP.GE.AND P1, PT, R3, UR15, PT ;  /* 0x0000000f03007c0c */ /* 0x008fe4000bf26270 */
[----:B------:R-:W-:Y:S01]  /*80c80*/  LOP3.LUT R21, R21, 0xffffbfff, RZ, 0xc0, !PT ;  /* 0xffffbfff15157812 */ /* 0x000fe200078ec0ff */
        /* <DEDUP_REMOVED lines=10> */
[----:B------:R-:W2:Y:S04]  /*80d30*/  LDL.LU R4, [R1+0x2f4] ;  /* 0x0002f40001047983 */ /* 0x000ea80000300800 */
[----:B------:R-:W3:Y:S01]  /*80d40*/  LDL.LU R3, [R1+0x2f0] ;  /* 0x0002f00001037983 */ /* 0x000ee20000300800 */
[----:B------:R-:W-:Y:S02]  /*80d50*/  ISETP.LT.AND P3, PT, R23, UR28, !P1 ;  /* 0x0000001c17007c0c */ /* 0x000fe4000cf61270 */
[----:B------:R-:W-:Y:S01]  /*80d60*/  ISETP.LT.AND P2, PT, R0, UR6, !P1 ;  /* 0x0000000600007c0c */ /* 0x000fe2000cf41270 */
[----:B------:R-:W-:-:S10]  /*80d70*/  ULDC UR6, c[0x0][0x228] ;  /* 0x00008a0000067ab9 */ /* 0x000fd40000000800 */
[----:B------:R-:W-:-:S04]  /*80d80*/  @P3 LOP3.LUT R21, R21, 0x1000, RZ, 0xfc, !PT ;  /* 0x0000100015153812 */ /* 0x000fc800078efcff */
[----:B------:R-:W-:-:S04]  /*80d90*/  LOP3.LUT R21, R21, 0xfffff7ff, RZ, 0xc0, !PT ;  /* 0xfffff7ff15157812 */ /* 0x000fc800078ec0ff */
[----:B------:R-:W-:Y:S02]  /*80da0*/  @P2 LOP3.LUT R21, R21, 0x800, RZ, 0xfc, !PT ;  /* 0x0000080015152812 */ /* 0x000fe400078efcff */
[----:B----4-:R-:W-:Y:S02]  /*80db0*/  ISETP.GE.AND P1, PT, R2, UR19, PT ;  /* 0x0000001302007c0c */ /* 0x010fe4000bf26270 */
[----:B------:R-:W-:Y:S01]  /*80dc0*/  LOP3.LUT R21, R21, 0xfffffbff, RZ, 0xc0, !PT ;  /* 0xfffffbff15157812 */ /* 0x000fe200078ec0ff */
[----:B------:R-:W4:Y:S04]  /*80dd0*/  LDL.LU R2, [R1+0x2ec] ;  /* 0x0002ec0001027983 */ /* 0x000f280000300800 */
[----:B------:R-:W4:Y:S01]  /*80de0*/  LDL.LU R16, [R1+0x2e8] ;  /* 0x0002e80001107983 */ /* 0x000f220000300800 */
[----:B------:R-:W-:-:S02]  /*80df0*/  ISETP.LT.AND P2, PT, R23, UR30, !P1 ;  /* 0x0000001e17007c0c */ /* 0x000fc4000cf41270 */
[----:B------:R-:W-:Y:S02]  /*80e00*/  ISETP.LT.AND P3, PT, R0, UR8, !P1 ;  /* 0x0000000800007c0c */ /* 0x000fe4000cf61270 */
[----:B------:R-:W-:Y:S01]  /*80e10*/  ISETP.GE.AND P1, PT, R22, UR21, PT ;  /* 0x0000001516007c0c */ /* 0x000fe2000bf26270 */
[----:B------:R-:W-:Y:S01]  /*80e20*/  ULDC.64 UR8, c[0x0][0x228] ;  /* 0x00008a0000087ab9 */ /* 0x000fe20000000a00 */
[----:B------:R-:W4:Y:S01]  /*80e30*/  LDL.LU R22, [R1+0x2e4] ;  /* 0x0002e40001167983 */ /* 0x000f220000300800 */
[----:B------:R-:W-:Y:S01]  /*80e40*/  ULDC.64 UR20, c[0x0][0x228] ;  /* 0x00008a0000147ab9 */ /* 0x000fe20000000a00 */
[----:B------:R-:W-:-:S05]  /*80e50*/  ULDC.64 UR18, c[0x0][0x228] ;  /* 0x00008a0000127ab9 */ /* 0x000fca0000000a00 */
[----:B------:R-:W-:-:S04]  /*80e60*/  @P2 LOP3.LUT R21, R21, 0x400, RZ, 0xfc, !PT ;  /* 0x0000040015152812 */ /* 0x000fc800078efcff */
[----:B------:R-:W-:Y:S02]  /*80e70*/  LOP3.LUT R21, R21, 0xfffffdff, RZ, 0xc0, !PT ;  /* 0xfffffdff15157812 */ /* 0x000fe400078ec0ff */
[----:B------:R-:W-:Y:S02]  /*80e80*/  ISETP.LT.AND P2, PT, R23, UR32, !P1 ;  /* 0x0000002017007c0c */ /* 0x000fe4000cf41270 */
[----:B------:R-:W-:Y:S02]  /*80e90*/  @P3 LOP3.LUT R21, R21, 0x200, RZ, 0xfc, !PT ;  /* 0x0000020015153812 */ /* 0x000fe400078efcff */
[----:B------:R-:W-:Y:S02]  /*80ea0*/  ISETP.LT.AND P3, PT, R0, UR6, !P1 ;  /* 0x0000000600007c0c */ /* 0x000fe4000cf61270 */
[----:B------:R-:W-:Y:S01]  /*80eb0*/  ISETP.GE.AND P1, PT, R27, UR23, PT ;  /* 0x000000171b007c0c */ /* 0x000fe2000bf26270 */
[----:B------:R-:W-:Y:S01]  /*80ec0*/  ULDC.64 UR6, c[0x0][0x228] ;  /* 0x00008a0000067ab9 */ /* 0x000fe20000000a00 */
[----:B------:R-:W4:Y:S01]  /*80ed0*/  LDL R27, [R1+0xb8] ;  /* 0x0000b800011b7983 */ /* 0x000f220000100800 */
[----:B------:R-:W-:Y:S01]  /*80ee0*/  LOP3.LUT R21, R21, 0xfffffeff, RZ, 0xc0, !PT ;  /* 0xfffffeff15157812 */ /* 0x000fe200078ec0ff */
[----:B------:R-:W-:-:S03]  /*80ef0*/  ULDC.64 UR22, c[0x0][0x228] ;  /* 0x00008a0000167ab9 */ /* 0x000fc60000000a00 */
[----:B------:R-:W-:Y:S02]  /*80f00*/  @P2 LOP3.LUT R21, R21, 0x100, RZ, 0xfc, !PT ;  /* 0x0000010015152812 */ /* 0x000fe400078efcff */
[----:B------:R-:W-:Y:S02]  /*80f10*/  ISETP.LT.AND P2, PT, R23, UR34, !P1 ;  /* 0x0000002217007c0c */ /* 0x000fe4000cf41270 */
[----:B------:R-:W-:-:S04]  /*80f20*/  LOP3.LUT R21, R21, 0xffffff7f, RZ, 0xc0, !PT ;  /* 0xffffff7f15157812 */ /* 0x000fc800078ec0ff */
[----:B------:R-:W-:Y:S02]  /*80f30*/  @P3 LOP3.LUT R21, R21, 0x80, RZ, 0xfc, !PT ;  /* 0x0000008015153812 */ /* 0x000fe400078efcff */
[----:B------:R-:W-:Y:S02]  /*80f40*/  ISETP.LT.AND P3, PT, R0, UR36, !P1 ;  /* 0x0000002400007c0c */ /* 0x000fe4000cf61270 */
[----:B------:R-:W-:-:S04]  /*80f50*/  LOP3.LUT R21, R21, 0xffffffbf, RZ, 0xc0, !PT ;  /* 0xffffffbf15157812 */ /* 0x000fc800078ec0ff */
        /* <DEDUP_REMOVED lines=9> */
[----:B---3--:R-:W-:Y:S01]  /*80ff0*/  ISETP.GE.AND P1, PT, R3, UR27, PT ;  /* 0x0000001b03007c0c */ /* 0x008fe2000bf26270 */
[----:B------:R-:W-:Y:S01]  /*81000*/  ULDC.64 UR26, c[0x0][0x228] ;  /* 0x00008a00001a7ab9 */ /* 0x000fe20000000a00 */
[----:B------:R-:W3:Y:S07]  /*81010*/  LDL.LU R3, [R1+0x1fc4] ;  /* 0x001fc40001037983 */ /* 0x000eee0000300800 */
[----:B------:R-:W-:-:S02]  /*81020*/  @P2 LOP3.LUT R21, R21, 0x10, RZ, 0xfc, !PT ;  /* 0x0000001015152812 */ /* 0x000fc400078efcff */
[----:B------:R-:W-:Y:S02]  /*81030*/  ISETP.LT.AND P2, PT, R23, UR42, !P1 ;  /* 0x0000002a17007c0c */ /* 0x000fe4000cf41270 */
[----:B------:R-:W-:-:S04]  /*81040*/  LOP3.LUT R21, R21, 0xfffffff7, RZ, 0xc0, !PT ;  /* 0xfffffff715157812 */ /* 0x000fc800078ec0ff */
[----:B------:R-:W-:Y:S02]  /*81050*/  @P3 LOP3.LUT R21, R21, 0x8, RZ, 0xfc, !PT ;  /* 0x0000000815153812 */ /* 0x000fe400078efcff */
[----:B------:R-:W-:Y:S02]  /*81060*/  ISETP.LT.AND P3, PT, R0, UR44, !P1 ;  /* 0x0000002c00007c0c */ /* 0x000fe4000cf61270 */
[----:B------:R-:W-:-:S04]  /*81070*/  LOP3.LUT R21, R21, 0xfffffffb, RZ, 0xc0, !PT ;  /* 0xfffffffb15157812 */ /* 0x000fc800078ec0ff */
[----:B------:R-:W-:-:S04]  /*81080*/  @P2 LOP3.LUT R21, R21, 0x4, RZ, 0xfc, !PT ;  /* 0x0000000415152812 */ /* 0x000fc800078efcff */
[----:B------:R-:W-:-:S04]  /*81090*/  LOP3.LUT R21, R21, 0xfffffffd, RZ, 0xc0, !PT ;  /* 0xfffffffd15157812 */ /* 0x000fc800078ec0ff */
[----:B------:R-:W-:Y:S02]  /*810a0*/  @P3 LOP3.LUT R21, R21, 0x2, RZ, 0xfc, !PT ;  /* 0x0000000215153812 */ /* 0x000fe400078efcff */
[----:B----4-:R-:W-:Y:S02]  /*810b0*/  ISETP.GE.AND P1, PT, R2, UR29, PT ;  /* 0x0000001d02007c0c */ /* 0x010fe4000bf26270 */
[----:B------:R-:W-:Y:S02]  /*810c0*/  LOP3.LUT R21, R21, 0xfffffffe, RZ, 0xc0, !PT ;  /* 0xfffffffe15157812 */ /* 0x000fe400078ec0ff */
[----:B------:R-:W-:Y:S01]  /*810d0*/  ISETP.GE.AND P3, PT, R16, UR31, PT ;  /* 0x0000001f10007c0c */ /* 0x000fe2000bf66270 */
[----:B------:R-:W4:Y:S01]  /*810e0*/  LDL.LU R2, [R1+0x1fc0] ;  /* 0x001fc00001027983 */ /* 0x000f220000300800 */
[----:B------:R-:W-:Y:S02]  /*810f0*/  ISETP.LT.AND P2, PT, R23, UR46, !P1 ;  /* 0x0000002e17007c0c */ /* 0x000fe4000cf41270 */
[----:B------:R-:W-:-:S02]  /*81100*/  ISETP.GE.AND P5, PT, R22, UR33, PT ;  /* 0x0000002116007c0c */ /* 0x000fc4000bfa6270 */
[C---:B------:R-:W-:Y:S02]  /*81110*/  ISETP.LT.AND P1, PT, R0.reuse, UR48, !P1 ;  /* 0x0000003000007c0c */ /* 0x040fe4000cf21270 */
[----:B------:R-:W-:Y:S02]  /*81120*/  ISETP.LT.AND P4, PT, R23, UR54, !P5 ;  /* 0x0000003617007c0c */ /* 0x000fe4000ef81270 */
[----:B------:R-:W-:-:S05]  /*81130*/  ISETP.LT.AND P5, PT, R0, UR56, !P5 ;  /* 0x0000003800007c0c */ /* 0x000fca000efa1270 */
[----:B------:R-:W-:Y:S02]  /*81140*/  @P2 LOP3.LUT R21, R21, 0x1, RZ, 0xfc, !PT ;  /* 0x0000000115152812 */ /* 0x000fe400078efcff */
[----:B------:R-:W-:Y:S02]  /*81150*/  ISETP.LT.AND P2, PT, R23, UR50, !P3 ;  /* 0x0000003217007c0c */ /* 0x000fe4000df41270 */
[----:B------:R-:W-:Y:S02]  /*81160*/  ISETP.LT.AND P3, PT, R0, UR52, !P3 ;  /* 0x0000003400007c0c */ /* 0x000fe4000df61270 */
[----:B------:R-:W3:Y:S04]  /*81170*/  LDL.LU R0, [R1+0x1fbc] ;  /* 0x001fbc0001007983 */ /* 0x000ee80000300800 */
[----:B------:R-:W3:Y:S01]  /*81180*/  LDL.LU R22, [R1+0x32c] ;  /* 0x00032c0001167983 */ /* 0x000ee20000300800 */
[----:B------:R-:W-:-:S04]  /*81190*/  ISETP.GE.AND P6, PT, R27, UR35, PT ;  /* 0x000000231b007c0c */ /* 0x000fc8000bfc6270 */
[----:B------:R-:W-:Y:S02]  /*811a0*/  ISETP.LT.AND P6, PT, R23, UR60, !P6 ;  /* 0x0000003c17007c0c */ /* 0x000fe4000f7c1270 */
[----:B------:R-:W3:Y:S04]  /*811b0*/  LDL.LU R23, [R1+0xc] ;  /* 0x00000c0001177983 */ /* 0x000ee80000300800 */
[----:B------:R0:W-:Y:S04]  /*811c0*/  STL [R1+0x2298], R26 ;  /* 0x0022981a01007387 */ /* 0x0001e80000100800 */
[----:B0-----:R-:W3:Y:S04]  /*811d0*/  LDL.LU R26, [R1+0x338] ;  /* 0x00033800011a7983 */ /* 0x001ee80000300800 */
[----:B------:R-:W3:Y:S04]  /*811e0*/  LDL.LU R27, [R1+0x3b4] ;  /* 0x0003b400011b7983 */ /* 0x000ee80000300800 */
[----:B--2---:R0:W-:Y:S04]  /*811f0*/  STL [R1+0x21f8], R4 ;  /* 0x0021f80401007387 */ /* 0x0041e80000100800 */
[----:B0-----:R-:W2:Y:S04]  /*81200*/  LDL.LU R4, [R1+0x39c] ;  /* 0x00039c0001047983 */ /* 0x001ea80000300800 */
[----:B----4-:R0:W-:Y:S04]  /*81210*/  STL [R1+0x209c], R2 ;  /* 0x00209c0201007387 */ /* 0x0101e80000100800 */
[----:B0-----:R-:W4:Y:S04]  /*81220*/  LDL.LU R2, [R1+0x4] ;  /* 0x0000040001027983 */ /* 0x001f280000300800 */
[----:B------:R0:W-:Y:S04]  /*81230*/  STL [R1+0x2088], R21 ;  /* 0x0020881501007387 */ /* 0x0001e80000100800 */
[----:B0-----:R-:W2:Y:S04]  /*81240*/  LDL.LU R21, [R1+0x330] ;  /* 0x0003300001157983 */ /* 0x001ea80000300800 */
[----:B---3--:R0:W-:Y:S04]  /*81250*/  STL [R1+0x2084], R0 ;  /* 0x0020840001007387 */ /* 0x0081e80000100800 */
[----:B0-----:R-:W3:Y:S04]  /*81260*/  LDL.LU R0, [R1+0x3ec] ;  /* 0x0003ec0001007983 */ /* 0x001ee80000300800 */
[----:B------:R0:W-:Y:S04]  /*81270*/  STL [R1+0x2080], R3 ;  /* 0x0020800301007387 */ /* 0x0001e80000100800 */
[----:B0-----:R-:W2:Y:S04]  /*81280*/  LDL.LU R3, [R1+0x404] ;  /* 0x0004040001037983 */ /* 0x001ea80000300800 */
[----:B------:R0:W-:Y:S04]  /*81290*/  STL [R1+0x206c], R20 ;  /* 0x00206c1401007387 */ /* 0x0001e80000100800 */
[----:B0-----:R-:W3:Y:S04]  /*812a0*/  LDL.LU R20, [R1+0x364] ;  /* 0x0003640001147983 */ /* 0x001ee80000300800 */
[----:B------:R0:W-:Y:S04]  /*812b0*/  STL [R1+0x2064], R19 ;  /* 0x0020641301007387 */ /* 0x0001e80000100800 */
[----:B0-----:R-:W3:Y:S04]  /*812c0*/  LDL.LU R19, [R1+0x400] ;  /* 0x0004000001137983 */ /* 0x001ee80000300800 */
[----:B------:R0:W-:Y:S04]  /*812d0*/  STL [R1+0x2054], R18 ;  /* 0x0020541201007387 */ /* 0x0001e80000100800 */
        /* <DEDUP_REMOVED lines=10> */
[----:B0-----:R-:W3:Y:S04]  /*81380*/  LDL.LU R12, [R1+0x34c] ;  /* 0x00034c00010c7983 */ /* 0x001ee80000300800 */
[----:B------:R0:W-:Y:S01]  /*81390*/  STL [R1+0x2030], R7 ;  /* 0x0020300701007387 */ /* 0x0001e20000100800 */
[----:B------:R-:W-:-:S03]  /*813a0*/  PRMT R27, R27, 0x5410, R26 ;  /* 0x000054101b1b7816 */ /* 0x000fc6000000001a */
        /* <DEDUP_REMOVED lines=9> */
[----:B------:R-:W3:Y:S01]  /*81440*/  LDL.LU R26, [R1+0x2298] ;  /* 0x00229800011a7983 */ /* 0x000ee20000300800 */
[----:B------:R-:W0:Y:S01]  /*81450*/  S2R R16, SR_TID.X ;  /* 0x0000000000107919 */ /* 0x000e220000002100 */
[----:B------:R-:W-:-:S02]  /*81460*/  SHF.R.U32.HI R22, RZ, 0x8, R22 ;  /* 0x00000008ff167819 */ /* 0x000fc40000011616 */
[----:B------:R-:W-:Y:S02]  /*81470*/  LOP3.LUT R23, R23, 0xffff, RZ, 0xc0, !PT ;  /* 0x0000ffff17177812 */ /* 0x000fe400078ec0ff */
[----:B------:R-:W-:-:S04]  /*81480*/  LOP3.LUT R22, R22, 0xffff, RZ, 0xc0, !PT ;  /* 0x0000ffff16167812 */ /* 0x000fc800078ec0ff */
[----:B------:R-:W-:Y:S02]  /*81490*/  PRMT R22, R23, 0x3340, R22 ;  /* 0x0000334017167816 */ /* 0x000fe40000000016 */
[----:B0-----:R-:W-:-:S04]  /*814a0*/  LOP3.LUT R16, R16, 0x1f, RZ, 0xc0, !PT ;  /* 0x0000001f10107812 */ /* 0x001fc800078ec0ff */
[----:B------:R-:W-:-:S05]  /*814b0*/  LEA R16, R16, UR5, 0x4 ;  /* 0x0000000510107c11 */ /* 0x000fca000f8e20ff */
[----:B------:R0:W-:Y:S01]  /*814c0*/  STSM.16.M88.4 [R16], R8 ;  /* 0x0000000810007844 */ /* 0x0001e20000000200 */
[----:B----4-:R-:W-:Y:S02]  /*814d0*/  LOP3.LUT R2, R2, 0xffff, RZ, 0xc0, !PT ;  /* 0x0000ffff02027812 */ /* 0x010fe400078ec0ff */
[----:B--2---:R-:W-:-:S04]  /*814e0*/  LOP3.LUT R7, R7, 0xffff, RZ, 0xc0, !PT ;  /* 0x0000ffff07077812 */ /* 0x004fc800078ec0ff */
[----:B------:R-:W-:-:S05]  /*814f0*/  PRMT R2, R2, 0x3340, R7 ;  /* 0x0000334002027816 */ /* 0x000fca0000000007 */
[----:B------:R-:W-:Y:S04]  /*81500*/  STL [R1+0x20a0], R2 ;  /* 0x0020a00201007387 */ /* 0x000fe80000100800 */
[----:B------:R-:W-:Y:S04]  /*81510*/  STL [R1+0x20a4], R22 ;  /* 0x0020a41601007387 */ /* 0x000fe80000100800 */
[----:B---3--:R1:W-:Y:S01]  /*81520*/  STSM.16.M88.4 [R16+0x200], R24 ;  /* 0x0002001810007844 */ /* 0x0083e20000000200 */
[----:B------:R-:W2:Y:S01]  /*81530*/  S2R R7, SR_TID.X ;  /* 0x0000000000077919 */ /* 0x000ea20000002100 */
[----:B0-----:R-:W-:Y:S01]  /*81540*/  PRMT R8, R3, 0x5410, R17 ;  /* 0x0000541003087816 */ /* 0x001fe20000000011 */
[----:B------:R-:W-:Y:S01]  /*81550*/  BAR.SYNC.DEFER_BLOCKING 0x0 ;  /* 0x0000000000007b1d */ /* 0x000fe20000010000 */
[----:B-1----:R-:W-:-:S02]  /*81560*/  PRMT R26, R13, 0x5410, R12 ;  /* 0x000054100d1a7816 */ /* 0x002fc4000000000c */
[----:B------:R-:W-:Y:S02]  /*81570*/  PRMT R27, R15, 0x5410, R14 ;  /* 0x000054100f1b7816 */ /* 0x000fe4000000000e */
[----:B------:R-:W-:Y:S02]  /*81580*/  PRMT R24, R28, 0x5410, R29 ;  /* 0x000054101c187816 */ /* 0x000fe4000000001d */
[----:B------:R-:W-:Y:S01]  /*81590*/  PRMT R25, R6, 0x5410, R5 ;  /* 0x0000541006197816 */ /* 0x000fe20000000005 */
[----:B------:R-:W-:Y:S04]  /*815a0*/  STL.64 [R1+0x2290], R26 ;  /* 0x0022901a01007387 */ /* 0x000fe80000100a00 */
[----:B------:R-:W-:Y:S04]  /*815b0*/  STL.64 [R1+0x2288], R24 ;  /* 0x0022881801007387 */ /* 0x000fe80000100a00 */
[----:B------:R-:W3:Y:S01]  /*815c0*/  LDL.LU R22, [R1+0x334] ;  /* 0x0003340001167983 */ /* 0x000ee20000300800 */
[----:B--2---:R-:W-:-:S04]  /*815d0*/  LOP3.LUT R9, R7, 0x3f, RZ, 0xc0, !PT ;  /* 0x0000003f07097812 */ /* 0x004fc800078ec0ff */
[----:B------:R-:W-:Y:S02]  /*815e0*/  LEA R3, R9, UR4, 0x4 ;  /* 0x0000000409037c11 */ /* 0x000fe4000f8e20ff */
[----:B------:R-:W-:Y:S02]  /*815f0*/  PRMT R9, R19, 0x5410, R18 ;  /* 0x0000541013097816 */ /* 0x000fe40000000012 */
[----:B------:R-:W-:Y:S02]  /*81600*/  PRMT R10, R0, 0x5410, R20 ;  /* 0x00005410000a7816 */ /* 0x000fe40000000014 */
[----:B------:R-:W-:Y:S01]  /*81610*/  PRMT R11, R4, 0x5410, R21 ;  /* 0x00005410040b7816 */ /* 0x000fe20000000015 */
[----:B------:R-:W-:Y:S01]  /*81620*/  ULDC.64 UR4, c[0x0][0x228] ;  /* 0x00008a0000047ab9 */ /* 0x000fe20000000a00 */
[----:B------:R-:W0:Y:S04]  /*81630*/  LDS.128 R24, [R3] ;  /* 0x0000000003187984 */ /* 0x000e280000000c00 */
[----:B---3--:R1:W-:Y:S04]  /*81640*/  STL [R1+0x2280], R22 ;  /* 0x0022801601007387 */ /* 0x0083e80000100800 */
[----:B-1----:R-:W2:Y:S04]  /*81650*/  LDL.LU R22, [R1+0x370] ;  /* 0x0003700001167983 */ /* 0x002ea80000300800 */
        /* <DEDUP_REMOVED lines=12> */
[----:B---3--:R1:W-:Y:S04]  /*81720*/  STL.64 [R1+0x2278], R14 ;  /* 0x0022780e01007387 */ /* 0x0083e80000100a00 */
[----:B-1----:R-:W3:Y:S04]  /*81730*/  LDL.LU R14, [R1+0x398] ;  /* 0x00039800010e7983 */ /* 0x002ee80000300800 */
[----:B------:R-:W3:Y:S04]  /*81740*/  LDL.LU R15, [R1+0xa08] ;  /* 0x000a0800010f7983 */ /* 0x000ee80000300800 */
[----:B--2---:R1:W-:Y:S04]  /*81750*/  STL.64 [R1+0x2270], R12 ;  /* 0x0022700c01007387 */ /* 0x0043e80000100a00 */
[----:B-1----:R-:W2:Y:S04]  /*81760*/  LDL.LU R12, [R1+0x38c] ;  /* 0x00038c00010c7983 */ /* 0x002ea80000300800 */
[----:B------:R-:W2:Y:S04]  /*81770*/  LDL.LU R13, [R1+0xa0c] ;  /* 0x000a0c00010d7983 */ /* 0x000ea80000300800 */
[----:B------:R-:W4:Y:S04]  /*81780*/  LDL.LU R17, [R1+0xa78] ;  /* 0x000a780001117983 */ /* 0x000f280000300800 */
[----:B------:R-:W4:Y:S04]  /*81790*/  LDL.LU R18, [R1+0x3dc] ;  /* 0x0003dc0001127983 */ /* 0x000f280000300800 */
[----:B------:R-:W4:Y:S04]  /*817a0*/  LDL.LU R0, [R1+0xa68] ;  /* 0x000a680001007983 */ /* 0x000f280000300800 */
[----:B------:R-:W4:Y:S04]  /*817b0*/  LDL.LU R21, [R1+0x33c] ;  /* 0x00033c0001157983 */ /* 0x000f280000300800 */
[----:B------:R-:W4:Y:S04]  /*817c0*/  LDL.LU R4, [R1+0x3bc] ;  /* 0x0003bc0001047983 */ /* 0x000f280000300800 */
[----:B------:R-:W-:Y:S04]  /*817d0*/  STL [R1+0xb80], R3 ;  /* 0x000b800301007387 */ /* 0x000fe80000100800 */
[----:B0-----:R-:W-:Y:S04]  /*817e0*/  STL.64 [R1], R24 ;  /* 0x0000001801007387 */ /* 0x001fe80000100a00 */
[----:B------:R-:W-:Y:S04]  /*817f0*/  STL.64 [R1+0x8], R26 ;  /* 0x0000081a01007387 */ /* 0x000fe80000100a00 */
[----:B------:R-:W0:Y:S01]  /*81800*/  LDS.128 R24, [R3+0x400] ;  /* 0x0004000003187984 */ /* 0x000e220000000c00 */
[----:B------:R-:W-:Y:S06]  /*81810*/  BAR.SYNC.DEFER_BLOCKING 0x0 ;  /* 0x0000000000007b1d */ /* 0x000fec0000010000 */
[----:B0-----:R-:W-:Y:S04]  /*81820*/  STL.64 [R1+0x10], R24 ;  /* 0x0000101801007387 */ /* 0x001fe80000100a00 */
[----:B------:R0:W-:Y:S01]  /*81830*/  STL [R1+0x18], R26 ;  /* 0x0000181a01007387 */ /* 0x0001e20000100800 */
[----:B------:R-:W-:-:S03]  /*81840*/  IMAD.MOV.U32 R20, RZ, RZ, R27 ;  /* 0x000000ffff147224 */ /* 0x000fc600078e001b */
[----:B0-----:R-:W3:Y:S04]  /*81850*/  LDL.LU.64 R26, [R1+0x2290] ;  /* 0x00229000011a7983 */ /* 0x001ee80000300a00 */
[----:B------:R-:W3:Y:S04]  /*81860*/  LDL.LU.64 R24, [R1+0x2288] ;  /* 0x0022880001187983 */ /* 0x000ee80000300a00 */
[----:B------:R0:W-:Y:S04]  /*81870*/  STL [R1+0x20a8], R20 ;  /* 0x0020a81401007387 */ /* 0x0001e80000100800 */
[----:B------:R1:W-:Y:S04]  /*81880*/  STSM.16.M88.4 [R16], R8 ;  /* 0x0000000810007844 */ /* 0x0003e80000000200 */
[----:B0-----:R-:W2:Y:S04]  /*81890*/  LDL.LU R20, [R1+0xa2c] ;  /* 0x000a2c0001147983 */ /* 0x001ea80000300800 */
[----:B-1----:R-:W4:Y:S04]  /*818a0*/  LDL.LU R8, [R1+0xa3c] ;  /* 0x000a3c0001087983 */ /* 0x002f280000300800 */
[----:B------:R-:W2:Y:S04]  /*818b0*/  LDL.LU R9, [R1+0x380] ;  /* 0x0003800001097983 */ /* 0x000ea80000300800 */
[----:B------:R-:W2:Y:S04]  /*818c0*/  LDL.LU R10, [R1+0xa30] ;  /* 0x000a3000010a7983 */ /* 0x000ea80000300800 */
[----:B------:R-:W2:Y:S04]  /*818d0*/  LDL.LU R11, [R1+0x388] ;  /* 0x00038800010b7983 */ /* 0x000ea80000300800 */
[----:B---3--:R0:W-:Y:S01]  /*818e0*/  STSM.16.M88.4 [R16+0x200], R24 ;  /* 0x0002001810007844 */ /* 0x0081e20000000200 */
[----:B------:R-:W-:Y:S06]  /*818f0*/  BAR.SYNC.DEFER_BLOCKING 0x0 ;  /* 0x0000000000007b1d */ /* 0x000fec0000010000 */
[----:B0-----:R-:W3:Y:S04]  /*81900*/  LDL.LU R24, [R1+0xa48] ;  /* 0x000a480001187983 */ /* 0x001ee80000300800 */
[----:B------:R-:W4:Y:S04]  /*81910*/  LDL.LU R25, [R1+0x374] ;  /* 0x0003740001197983 */ /* 0x000f280000300800 */
[----:B------:R-:W4:Y:S04]  /*81920*/  LDL.LU R26, [R1+0xa40] ;  /* 0x000a4000011a7983 */ /* 0x000f280000300800 */
[----:B------:R-:W2:Y:S01]  /*81930*/  LDL.LU R27, [R1+0x37c] ;  /* 0x00037c00011b7983 */ /* 0x000ea20000300800 */
[----:B---3--:R-:W-:-:S03]  /*81940*/  PRMT R24, R24, 0x5410, R22 ;  /* 0x0000541018187816 */ /* 0x008fc60000000016 */
[----:B------:R-:W3:Y:S01]  /*81950*/  LDL.LU R22, [R1+0x2280] ;  /* 0x0022800001167983 */ /* 0x000ee20000300800 */
[----:B----4-:R-:W-:Y:S02]  /*81960*/  PRMT R25, R26, 0x5410, R25 ;  /* 0x000054101a197816 */ /* 0x010fe40000000019 */
[----:B--2---:R-:W-:Y:S02]  /*81970*/  PRMT R26, R8, 0x5410, R27 ;  /* 0x00005410081a7816 */ /* 0x004fe4000000001b */
[----:B------:R-:W-:Y:S02]  /*81980*/  PRMT R8, R10, 0x5410, R9 ;  /* 0x000054100a087816 */ /* 0x000fe40000000009 */
[----:B------:R-:W-:Y:S02]  /*81990*/  PRMT R9, R20, 0x5410, R11 ;  /* 0x0000541014097816 */ /* 0x000fe4000000000b */
[----:B------:R-:W-:Y:S02]  /*819a0*/  PRMT R10, R13, 0x5410, R12 ;  /* 0x000054100d0a7816 */ /* 0x000fe4000000000c */
[----:B------:R-:W-:-:S02]  /*819b0*/  PRMT R11, R15, 0x5410, R14 ;  /* 0x000054100f0b7816 */ /* 0x000fc4000000000e */
[----:B------:R-:W0:Y:S04]  /*819c0*/  LDS.128 R12, [R3] ;  /* 0x00000000030c7984 */ /* 0x000e280000000c00 */
[----:B0-----:R-:W-:Y:S04]  /*819d0*/  STL.64 [R1+0x30], R12 ;  /* 0x0000300c01007387 */ /* 0x001fe80000100a00 */
[----:B------:R-:W-:Y:S04]  /*819e0*/  STL.64 [R1+0x38], R14 ;  /* 0x0000380e01007387 */ /* 0x000fe80000100a00 */
[----:B------:R-:W0:Y:S01]  /*819f0*/  LDS.128 R12, [R3+0x400] ;  /* 0x00040000030c7984 */ /* 0x000e220000000c00 */
[----:B------:R-:W-:Y:S06]  /*81a00*/  BAR.SYNC.DEFER_BLOCKING 0x0 ;  /* 0x0000000000007b1d */ /* 0x000fec0000010000 */
[----:B0-----:R-:W-:Y:S04]  /*81a10*/  STL.64 [R1+0x50], R12 ;  /* 0x0000500c01007387 */ /* 0x001fe80000100a00 */
[----:B------:R0:W-:Y:S01]  /*81a20*/  STL [R1+0x58], R14 ;  /* 0x0000580e01007387 */ /* 0x0001e20000100800 */
[----:B---3--:R-:W-:Y:S01]  /*81a30*/  PRMT R27, R19, 0x5410, R22 ;  /* 0x00005410131b7816 */ /* 0x008fe20000000016 */
[----:B------:R-:W-:-:S02]  /*81a40*/  IMAD.MOV.U32 R19, RZ, RZ, R15 ;  /* 0x000000ffff137224 */ /* 0x000fc400078e000f */
[----:B0-----:R-:W2:Y:S04]  /*81a50*/  LDL.LU.64 R14, [R1+0x2278] ;  /* 0x00227800010e7983 */ /* 0x001ea80000300a00 */
[----:B------:R-:W3:Y:S04]  /*81a60*/  LDL.LU.64 R12, [R1+0x2270] ;  /* 0x00227000010c7983 */ /* 0x000ee80000300a00 */
[----:B------:R0:W-:Y:S04]  /*81a70*/  STSM.16.M88.4 [R16], R8 ;  /* 0x0000000810007844 */ /* 0x0001e80000000200 */
[----:B------:R-:W-:Y:S04]  /*81a80*/  STL [R1+0x20c0], R19 ;  /* 0x0020c01301007387 */ /* 0x000fe80000100800 */
[----:B------:R1:W-:Y:S01]  /*81a90*/  STSM.16.M88.4 [R16+0x200], R24 ;  /* 0x0002001810007844 */ /* 0x0003e20000000200 */
[----:B------:R-:W-:Y:S01]  /*81aa0*/  BAR.SYNC.DEFER_BLOCKING 0x0 ;  /* 0x0000000000007b1d */ /* 0x000fe20000010000 */
[----:B0-----:R-:W-:-:S02]  /*81ab0*/  PRMT R11, R4, 0x5410, R21 ;  /* 0x00005410040b7816 */ /* 0x001fc40000000015 */
[----:B-1----:R-:W-:Y:S02]  /*81ac0*/  PRMT R26, R6, 0x5410, R5 ;  /* 0x00005410061a7816 */ /* 0x002fe40000000005 */
[----:B--2---:R-:W-:Y:S02]  /*81ad0*/  PRMT R9, R17, 0x5410, R15 ;  /* 0x0000541011097816 */ /* 0x004fe4000000000f */
[----:B------:R-:W2:Y:S01]  /*81ae0*/  LDL.LU R17, [R1+0xb04] ;  /* 0x000b040001117983 */ /* 0x000ea20000300800 */
[----:B---3--:R-:W-:-:S03]  /*81af0*/  PRMT R27, R12, 0x5410, R7 ;  /* 0x000054100c1b7816 */ /* 0x008fc60000000007 */
[----:B------:R-:W0:Y:S01]  /*81b00*/  LDS.128 R4, [R3] ;  /* 0x0000000003047984 */ /* 0x000e220000000c00 */
[----:B------:R-:W-:Y:S02]  /*81b10*/  PRMT R10, R0, 0x5410, R18 ;  /* 0x00005410000a7816 */ /* 0x000fe40000000012 */
[----:B------:R-:W-:Y:S02]  /*81b20*/  PRMT R24, R2, 0x5410, R23 ;  /* 0x0000541002187816 */ /* 0x000fe40000000017 */
[----:B------:R-:W-:Y:S02]  /*81b30*/  PRMT R25, R28, 0x5410, R29 ;  /* 0x000054101c197816 */ /* 0x000fe4000000001d */
[----:B------:R-:W-:Y:S01]  /*81b40*/  PRMT R8, R14, 0x5410, R13 ;  /* 0x000054100e087816 */ /* 0x000fe2000000000d */
[----:B--2---:R-:W-:Y:S04]  /*81b50*/  STL [R1+0x2268], R17 ;  /* 0x0022681101007387 */ /* 0x004fe80000100800 */
[----:B0-----:R-:W-:Y:S04]  /*81b60*/  STL.64 [R1+0x60], R4 ;  /* 0x0000600401007387 */ /* 0x001fe80000100a00 */
[----:B------:R-:W-:Y:S04]  /*81b70*/  STL.64 [R1+0x68], R6 ;  /* 0x0000680601007387 */ /* 0x000fe80000100a00 */
[----:B------:R-:W0:Y:S04]  /*81b80*/  LDS.128 R4, [R3+0x400] ;  /* 0x0004000003047984 */ /* 0x000e280000000c00 */
[----:B------:R-:W2:Y:S04]  /*81b90*/  LDL.LU R0, [R1+0x340] ;  /* 0x0003400001007983 */ /* 0x000ea80000300800 */
[----:B------:R-:W2:Y:S01]  /*81ba0*/  LDL.LU R21, [R1+0x3c8] ;  /* 0x0003c80001157983 */ /* 0x000ea20000300800 */
[----:B------:R-:W-:Y:S06]  /*81bb0*/  BAR.SYNC.DEFER_BLOCKING 0x0 ;  /* 0x0000000000007b1d */ /* 0x000fec0000010000 */
[----:B0-----:R0:W-:Y:S04]  /*81bc0*/  STL.64 [R1+0x70], R4 ;  /* 0x0000700401007387 */ /* 0x0011e80000100a00 */
[----:B------:R1:W-:Y:S04]  /*81bd0*/  STL [R1+0x78], R6 ;  /* 0x0000780601007387 */ /* 0x0003e80000100800 */
[----:B------:R-:W3:Y:S04]  /*81be0*/  LDL.LU R17, [R1+0x3f4] ;  /* 0x0003f40001117983 */ /* 0x000ee80000300800 */
[----:B------:R-:W4:Y:S04]  /*81bf0*/  LDL.LU R19, [R1+0xb7c] ;  /* 0x000b7c0001137983 */ /* 0x000f280000300800 */
[----:B------:R-:W4:Y:S04]  /*81c00*/  LDL.LU R20, [R1+0x458] ;  /* 0x0004580001147983 */ /* 0x000f280000300800 */
[----:B------:R-:W4:Y:S04]  /*81c10*/  LDL.LU R22, [R1+0xb70] ;  /* 0x000b700001167983 */ /* 0x000f280000300800 */
[----:B------:R-:W4:Y:S04]  /*81c20*/  LDL.LU R23, [R1+0x45c] ;  /* 0x00045c0001177983 */ /* 0x000f280000300800 */
[----:B------:R-:W4:Y:S04]  /*81c30*/  LDL.LU R2, [R1+0xb64] ;  /* 0x000b640001027983 */ /* 0x000f280000300800 */
[----:B------:R-:W4:Y:S04]  /*81c40*/  LDL.LU R29, [R1+0x464] ;  /* 0x00046400011d7983 */ /* 0x000f280000300800 */
[----:B------:R-:W4:Y:S01]  /*81c50*/  LDL.LU R28, [R1+0xb5c] ;  /* 0x000b5c00011c7983 */ /* 0x000f220000300800 */
[----:B------:R-:W-:-:S03]  /*81c60*/  IMAD.MOV.U32 R18, RZ, RZ, R7 ;  /* 0x000000ffff127224 */ /* 0x000fc600078e0007 */
[----:B0-----:R-:W4:Y:S04]  /*81c70*/  LDL.LU R5, [R1+0x468] ;  /* 0x0004680001057983 */ /* 0x001f280000300800 */
[----:B-1----:R-:W4:Y:S04]  /*81c80*/  LDL.LU R6, [R1+0xb58] ;  /* 0x000b580001067983 */ /* 0x002f280000300800 */
[----:B------:R-:W4:Y:S04]  /*81c90*/  LDL.LU R7, [R1+0x470] ;  /* 0x0004700001077983 */ /* 0x000f280000300800 */
[----:B------:R-:W2:Y:S04]  /*81ca0*/  LDL.LU R12, [R1+0xb54] ;  /* 0x000b5400010c7983 */ /* 0x000ea80000300800 */
[----:B------:R-:W2:Y:S04]  /*81cb0*/  LDL.LU R13, [R1+0x474] ;  /* 0x00047400010d7983 */ /* 0x000ea80000300800 */
[----:B------:R-:W3:Y:S04]  /*81cc0*/  LDL.LU R14, [R1+0xb50] ;  /* 0x000b5000010e7983 */ /* 0x000ee80000300800 */
[----:B------:R-:W3:Y:S04]  /*81cd0*/  LDL.LU R15, [R1+0x350] ;  /* 0x00035000010f7983 */ /* 0x000ee80000300800 */
[----:B------:R-:W-:Y:S04]  /*81ce0*/  STSM.16.M88.4 [R16], R8 ;  /* 0x0000000810007844 */ /* 0x000fe80000000200 */
[----:B------:R-:W-:Y:S01]  /*81cf0*/  STSM.16.M88.4 [R16+0x200], R24 ;  /* 0x0002001810007844 */ /* 0x000fe20000000200 */
[----:B------:R-:W-:Y:S06]  /*81d00*/  BAR.SYNC.DEFER_BLOCKING 0x0 ;  /* 0x0000000000007b1d */ /* 0x000fec0000010000 */
[----:B---3--:R0:W-:Y:S04]  /*81d10*/  STL.64 [R1+0x2260], R14 ;  /* 0x0022600e01007387 */ /* 0x0081e80000100a00 */
[----:B0-----:R-:W3:Y:S04]  /*81d20*/  LDL.LU R14, [R1+0xb08] ;  /* 0x000b0800010e7983 */ /* 0x001ee80000300800 */
[----:B------:R-:W4:Y:S04]  /*81d30*/  LDL.LU R15, [R1+0x448] ;  /* 0x00044800010f7983 */ /* 0x000f280000300800 */
[----:B--2---:R0:W-:Y:S04]  /*81d40*/  STL.64 [R1+0x2258], R12 ;  /* 0x0022580c01007387 */ /* 0x0041e80000100a00 */
[----:B0-----:R-:W2:Y:S04]  /*81d50*/  LDL.LU R12, [R1+0xb0c] ;  /* 0x000b0c00010c7983 */ /* 0x001ea80000300800 */
[----:B------:R-:W3:Y:S04]  /*81d60*/  LDL.LU R13, [R1+0x42c] ;  /* 0x00042c00010d7983 */ /* 0x000ee80000300800 */
[----:B------:R-:W4:Y:S04]  /*81d70*/  LDL.LU R4, [R1+0x3e0] ;  /* 0x0003e00001047983 */ /* 0x000f280000300800 */
[----:B------:R0:W-:Y:S04]  /*81d80*/  STL [R1+0x2058], R18 ;  /* 0x0020581201007387 */ /* 0x0001e80000100800 */
[----:B0-----:R-:W4:Y:S04]  /*81d90*/  LDL.LU R18, [R1+0x44c] ;  /* 0x00044c0001127983 */ /* 0x001f280000300800 */
[----:B------:R-:W2:Y:S04]  /*81da0*/  LDL.LU R8, [R1+0xb20] ;  /* 0x000b200001087983 */ /* 0x000ea80000300800 */
[----:B------:R-:W3:Y:S04]  /*81db0*/  LDL.LU R9, [R1+0x418] ;  /* 0x0004180001097983 */ /* 0x000ee80000300800 */
[----:B------:R-:W3:Y:S04]  /*81dc0*/  LDL.LU R10, [R1+0xb14] ;  /* 0x000b1400010a7983 */ /* 0x000ee80000300800 */
[----:B------:R-:W4:Y:S04]  /*81dd0*/  LDL.LU R11, [R1+0x428] ;  /* 0x00042800010b7983 */ /* 0x000f280000300800 */
[----:B------:R-:W2:Y:S04]  /*81de0*/  LDL.LU R24, [R1+0xb34] ;  /* 0x000b340001187983 */ /* 0x000ea80000300800 */
[----:B------:R-:W3:Y:S04]  /*81df0*/  LDL.LU R25, [R1+0x3fc] ;  /* 0x0003fc0001197983 */ /* 0x000ee80000300800 */
[----:B------:R-:W3:Y:S04]  /*81e00*/  LDL.LU R26, [R1+0xb24] ;  /* 0x000b2400011a7983 */ /* 0x000ee80000300800 */
[----:B------:R-:W4:Y:S01]  /*81e10*/  LDL.LU R27, [R1+0x410] ;  /* 0x00041000011b7983 */ /* 0x000f220000300800 */
[----:B--2---:R-:W-:-:S03]  /*81e20*/  PRMT R24, R24, 0x5410, R17 ;  /* 0x0000541018187816 */ /* 0x004fc60000000011 */
[----:B------:R-:W2:Y:S01]  /*81e30*/  LDL.LU R17, [R1+0x2268] ;  /* 0x0022680001117983 */ /* 0x000ea20000300800 */
[----:B---3--:R-:W-:Y:S02]  /*81e40*/  PRMT R25, R26, 0x5410, R25 ;  /* 0x000054101a197816 */ /* 0x008fe40000000019 */
[----:B----4-:R-:W-:Y:S02]  /*81e50*/  PRMT R26, R8, 0x5410, R27 ;  /* 0x00005410081a7816 */ /* 0x010fe4000000001b */
[----:B------:R-:W-:Y:S02]  /*81e60*/  PRMT R8, R10, 0x5410, R9 ;  /* 0x000054100a087816 */ /* 0x000fe40000000009 */
[----:B------:R-:W-:Y:S02]  /*81e70*/  PRMT R9, R12, 0x5410, R11 ;  /* 0x000054100c097816 */ /* 0x000fe4000000000b */
[----:B------:R-:W-:Y:S02]  /*81e80*/  PRMT R10, R14, 0x5410, R13 ;  /* 0x000054100e0a7816 */ /* 0x000fe4000000000d */
[----:B------:R-:W-:-:S02]  /*81e90*/  PRMT R27, R21, 0x5410, R0 ;  /* 0x00005410151b7816 */ /* 0x000fc40000000000 */
[----:B--2---:R-:W-:Y:S02]  /*81ea0*/  PRMT R11, R17, 0x5410, R15 ;  /* 0x00005410110b7816 */ /* 0x004fe4000000000f */
[----:B------:R-:W0:Y:S04]  /*81eb0*/  LDS.128 R12, [R3] ;  /* 0x00000000030c7984 */ /* 0x000e280000000c00 */
[----:B0-----:R-:W-:Y:S04]  /*81ec0*/  STL [R1+0x84], R13 ;  /* 0x0000840d01007387 */ /* 0x001fe80000100800 */
[----:B------:R-:W-:Y:S01]  /*81ed0*/  STL.64 [R1+0x88], R14 ;  /* 0x0000880e01007387 */ /* 0x000fe20000100a00 */
[----:B------:R-:W-:-:S03]  /*81ee0*/  IMAD.MOV.U32 R21, RZ, RZ, R12 ;  /* 0x000000ffff157224 */ /* 0x000fc600078e000c */
[----:B------:R-:W0:Y:S04]  /*81ef0*/  LDS.128 R12, [R3+0x400] ;  /* 0x00040000030c7984 */ /* 0x000e280000000c00 */
[----:B------:R-:W-:Y:S01]  /*81f00*/  STL [R1+0x20c4], R21 ;  /* 0x0020c41501007387 */ /* 0x000fe20000100800 */
[----:B------:R-:W-:Y:S01]  /*81f10*/  BAR.SYNC.DEFER_BLOCKING 0x0 ;  /* 0x0000000000007b1d */ /* 0x000fe20000010000 */
[----:B0-----:R-:W-:-:S05]  /*81f20*/  IMAD.MOV.U32 R0, RZ, RZ, R15 ;  /* 0x000000ffff007224 */ /* 0x001fca00078e000f */
[----:B------:R0:W-:Y:S01]  /*81f30*/  STL.64 [R1+0x90], R12 ;  /* 0x0000900c01007387 */ /* 0x0001e20000100a00 */
[----:B------:R-:W-:-:S03]  /*81f40*/  IMAD.MOV.U32 R17, RZ, RZ, R14 ;  /* 0x000000ffff117224 */ /* 0x000fc600078e000e */
[----:B------:R-:W2:Y:S04]  /*81f50*/  LDL.LU.64 R14, [R1+0x2260] ;  /* 0x00226000010e7983 */ /* 0x000ea80000300a00 */
[----:B0-----:R-:W3:Y:S04]  /*81f60*/  LDL.LU.64 R12, [R1+0x2258] ;  /* 0x00225800010c7983 */ /* 0x001ee80000300a00 */
[----:B------:R0:W-:Y:S04]  /*81f70*/  STSM.16.M88.4 [R16], R8 ;  /* 0x0000000810007844 */ /* 0x0001e80000000200 */
[----:B------:R1:W-:Y:S01]  /*81f80*/  STSM.16.M88.4 [R16+0x200], R24 ;  /* 0x0002001810007844 */ /* 0x0003e20000000200 */
[----:B------:R-:W-:Y:S01]  /*81f90*/  BAR.SYNC.DEFER_BLOCKING 0x0 ;  /* 0x0000000000007b1d */ /* 0x000fe20000010000 */
[----:B0-----:R-:W-:-:S05]  /*81fa0*/  PRMT R8, R6, 0x5410, R5 ;  /* 0x0000541006087816 */ /* 0x001fca0000000005 */
[----:B------:R-:W-:Y:S04]  /*81fb0*/  STL [R1+0x20c8], R0 ;  /* 0x0020c80001007387 */ /* 0x000fe80000100800 */
[----:B------:R-:W-:Y:S01]  /*81fc0*/  STL [R1+0x2050], R17 ;  /* 0x0020501101007387 */ /* 0x000fe20000100800 */
[----:B-1----:R-:W-:Y:S02]  /*81fd0*/  PRMT R24, R19, 0x5410, R18 ;  /* 0x0000541013187816 */ /* 0x002fe40000000012 */
[----:B------:R-:W-:Y:S02]  /*81fe0*/  PRMT R25, R22, 0x5410, R20 ;  /* 0x0000541016197816 */ /* 0x000fe40000000014 */
[----:B------:R-:W-:Y:S02]  /*81ff0*/  PRMT R26, R2, 0x5410, R23 ;  /* 0x00005410021a7816 */ /* 0x000fe40000000017 */
[----:B--2---:R-:W-:-:S02]  /*82000*/  PRMT R11, R4, 0x5410, R15 ;  /* 0x00005410040b7816 */ /* 0x004fc4000000000f */
[----:B---3--:R-:W-:Y:S02]  /*82010*/  PRMT R9, R12, 0x5410, R7 ;  /* 0x000054100c097816 */ /* 0x008fe40000000007 */
[----:B------:R-:W-:Y:S01]  /*82020*/  PRMT R10, R14, 0x5410, R13 ;  /* 0x000054100e0a7816 */ /* 0x000fe2000000000d */
[----:B------:R-:W-:Y:S04]  /*82030*/  LDS.128 R4, [R3+0x400] ;  /* 0x0004000003047984 */ /* 0x000fe80000000c00 */
[----:B------:R-:W0:Y:S01]  /*82040*/  LDS.128 R12, [R3] ;  /* 0x00000000030c7984 */ /* 0x000e220000000c00 */
[----:B------:R-:W-:Y:S06]  /*82050*/  BAR.SYNC.DEFER_BLOCKING 0x0 ;  /* 0x0000000000007b1d */ /* 0x000fec0000010000 */
[----:B0-----:R-:W-:Y:S04]  /*82060*/  STL.64 [R1+0xa0], R12 ;  /* 0x0000a00c01007387 */ /* 0x001fe80000100a00 */
[----:B------:R-:W-:Y:S04]  /*82070*/  STL.64 [R1+0xa8], R14 ;  /* 0x0000a80e01007387 */ /* 0x000fe80000100a00 */
[----:B------:R-:W-:Y:S04]  /*82080*/  STL [R1+0xd4], R5 ;  /* 0x0000d40501007387 */ /* 0x000fe80000100800 */
[----:B------:R-:W-:Y:S04]  /*82090*/  STL [R1+0xd8], R6 ;  /* 0x0000d80601007387 */ /* 0x000fe80000100800 */
[----:B------:R0:W-:Y:S04]  /*820a0*/  STL [R1+0x2250], R3 ;  /* 0x0022500301007387 */ /* 0x0001e80000100800 */
[----:B0-----:R-:W2:Y:S04]  /*820b0*/  LDL.LU R3, [R1+0xa34] ;  /* 0x000a340001037983 */ /* 0x001ea80000300800 */
[----:B------:R-:W3:Y:S04]  /*820c0*/  LDL.LU R14, [R1+0x3e8] ;  /* 0x0003e800010e7983 */ /* 0x000ee80000300800 */
[----:B------:R-:W4:Y:S04]  /*820d0*/  LDL.LU R17, [R1+0xa74] ;  /* 0x000a740001117983 */ /* 0x000f280000300800 */
[----:B------:R-:W4:Y:S04]  /*820e0*/  LDL.LU R0, [R1+0xdfc] ;  /* 0x000dfc0001007983 */ /* 0x000f280000300800 */
[----:B------:R-:W2:Y:S04]  /*820f0*/  LDL.LU R21, [R1+0xa70] ;  /* 0x000a700001157983 */ /* 0x000ea80000300800 */
[----:B------:R-:W4:Y:S04]  /*82100*/  LDL.LU R19, [R1+0xdf8] ;  /* 0x000df80001137983 */ /* 0x000f280000300800 */
[----:B------:R-:W2:Y:S04]  /*82110*/  LDL.LU R20, [R1+0xa60] ;  /* 0x000a600001147983 */ /* 0x000ea80000300800 */
[----:B------:R-:W3:Y:S04]  /*82120*/  LDL.LU R22, [R1+0xdec] ;  /* 0x000dec0001167983 */ /* 0x000ee80000300800 */
[----:B------:R-:W3:Y:S01]  /*82130*/  LDL.LU R23, [R1+0xa5c] ;  /* 0x000a5c0001177983 */ /* 0x000ee20000300800 */
[----:B------:R-:W-:Y:S01]  /*82140*/  PRMT R27, R28, 0x5410, R29 ;  /* 0x000054101c1b7816 */ /* 0x000fe2000000001d */
[----:B------:R-:W-:-:S02]  /*82150*/  IMAD.MOV.U32 R18, RZ, RZ, R4 ;  /* 0x000000ffff127224 */ /* 0x000fc400078e0004 */
[----:B------:R-:W-:Y:S01]  /*82160*/  IMAD.MOV.U32 R15, RZ, RZ, R7 ;  /* 0x000000ffff0f7224 */ /* 0x000fe200078e0007 */
        /* <DEDUP_REMOVED lines=18> */
[----:B------:R0:W-:Y:S04]  /*82290*/  STL [R1+0x2060], R18 ;  /* 0x0020601201007387 */ /* 0x0001e80000100800 */
[----:B0-----:R-:W2:Y:S04]  /*822a0*/  LDL.LU R18, [R1+0x9e8] ;  /* 0x0009e80001127983 */ /* 0x001ea80000300800 */
[----:B------:R0:W-:Y:S04]  /*822b0*/  STL [R1+0x2044], R15 ;  /* 0x0020440f01007387 */ /* 0x0001e80000100800 */
[----:B0-----:R-:W3:Y:S04]  /*822c0*/  LDL.LU R15, [R1+0xda0] ;  /* 0x000da000010f7983 */ /* 0x001ee80000300800 */
[----:B------:R-:W4:Y:S04]  /*822d0*/  LDL.LU R8, [R1+0xdb0] ;  /* 0x000db00001087983 */ /* 0x000f280000300800 */
[----:B------:R-:W2:Y:S04]  /*822e0*/  LDL.LU R9, [R1+0xa04] ;  /* 0x000a040001097983 */ /* 0x000ea80000300800 */
[----:B------:R-:W2:Y:S04]  /*822f0*/  LDL.LU R10, [R1+0xda4] ;  /* 0x000da400010a7983 */ /* 0x000ea80000300800 */
[----:B------:R-:W3:Y:S04]  /*82300*/  LDL.LU R11, [R1+0xa00] ;  /* 0x000a0000010b7983 */ /* 0x000ee80000300800 */
[----:B------:R-:W4:Y:S04]  /*82310*/  LDL.LU R24, [R1+0xdc0] ;  /* 0x000dc00001187983 */ /* 0x000f280000300800 */
[----:B------:R-:W2:Y:S04]  /*82320*/  LDL.LU R25, [R1+0xa24] ;  /* 0x000a240001197983 */ /* 0x000ea80000300800 */
[----:B------:R-:W2:Y:S04]  /*82330*/  LDL.LU R26, [R1+0xdb4] ;  /* 0x000db400011a7983 */ /* 0x000ea80000300800 */
[----:B------:R-:W3:Y:S01]  /*82340*/  LDL.LU R27, [R1+0xa20] ;  /* 0x000a2000011b7983 */ /* 0x000ee20000300800 */
[----:B----4-:R-:W-:-:S03]  /*82350*/  PRMT R24, R24, 0x5410, R3 ;  /* 0x0000541018187816 */ /* 0x010fc60000000003 */
[----:B------:R-:W4:Y:S01]  /*82360*/  LDL.LU R3, [R1+0x2250] ;  /* 0x0022500001037983 */ /* 0x000f220000300800 */
[----:B--2---:R-:W-:Y:S02]  /*82370*/  PRMT R25, R26, 0x5410, R25 ;  /* 0x000054101a197816 */ /* 0x004fe40000000019 */
[----:B---3--:R-:W-:Y:S02]  /*82380*/  PRMT R26, R8, 0x5410, R27 ;  /* 0x00005410081a7816 */ /* 0x008fe4000000001b */
[----:B------:R-:W-:Y:S02]  /*82390*/  PRMT R8, R10, 0x5410, R9 ;  /* 0x000054100a087816 */ /* 0x000fe40000000009 */
[----:B------:R-:W-:Y:S02]  /*823a0*/  PRMT R9, R15, 0x5410, R11 ;  /* 0x000054100f097816 */ /* 0x000fe4000000000b */
[----:B------:R-:W-:Y:S02]  /*823b0*/  PRMT R10, R20, 0x5410, R18 ;  /* 0x00005410140a7816 */ /* 0x000fe40000000012 */
[----:B------:R-:W-:-:S02]  /*823c0*/  PRMT R11, R22, 0x5410, R21 ;  /* 0x00005410160b7816 */ /* 0x000fc40000000015 */
[----:B------:R-:W-:Y:S02]  /*823d0*/  PRMT R27, R14, 0x5410, R23 ;  /* 0x000054100e1b7816 */ /* 0x000fe40000000017 */
[----:B----4-:R-:W0:Y:S04]  /*823e0*/  LDS.128 R20, [R3] ;  /* 0x0000000003147984 */ /* 0x010e280000000c00 */
[----:B0-----:R-:W-:Y:S04]  /*823f0*/  STL.64 [R1+0xe0], R20 ;  /* 0x0000e01401007387 */ /* 0x001fe80000100a00 */
[----:B------:R-:W-:Y:S04]  /*82400*/  STL.64 [R1+0xe8], R22 ;  /* 0x0000e81601007387 */ /* 0x000fe80000100a00 */
[----:B------:R-:W0:Y:S01]  /*82410*/  LDS.128 R20, [R3+0x400] ;  /* 0x0004000003147984 */ /* 0x000e220000000c00 */
[----:B------:R-:W-:Y:S06]  /*82420*/  BAR.SYNC.DEFER_BLOCKING 0x0 ;  /* 0x0000000000007b1d */ /* 0x000fec0000010000 */
[----:B0-----:R-:W-:Y:S04]  /*82430*/  STL.64 [R1+0xf0], R20 ;  /* 0x0000f01401007387 */ /* 0x001fe80000100a00 */
[----:B------:R0:W-:Y:S01]  /*82440*/  STL [R1+0xf8], R22 ;  /* 0x0000f81601007387 */ /* 0x0001e20000100800 */
[----:B------:R-:W-:-:S03]  /*82450*/  IMAD.MOV.U32 R14, RZ, RZ, R23 ;  /* 0x000000ffff0e7224 */ /* 0x000fc600078e0017 */
[----:B0-----:R-:W2:Y:S04]  /*82460*/  LDL.LU.64 R22, [R1+0x2248] ;  /* 0x0022480001167983 */ /* 0x001ea80000300a00 */
[----:B------:R-:W3:Y:S04]  /*82470*/  LDL.LU.64 R20, [R1+0x2240] ;  /* 0x0022400001147983 */ /* 0x000ee80000300a00 */
[----:B------:R-:W-:Y:S04]  /*82480*/  STSM.16.M88.4 [R16], R8 ;  /* 0x0000000810007844 */ /* 0x000fe80000000200 */
[----:B------:R0:W-:Y:S04]  /*82490*/  STSM.16.M88.4 [R16+0x200], R24 ;  /* 0x0002001810007844 */ /* 0x0001e80000000200 */
[----:B------:R1:W-:Y:S01]  /*824a0*/  STL [R1+0x2048], R14 ;  /* 0x0020480e01007387 */ /* 0x0003e20000100800 */
[----:B------:R-:W-:Y:S01]  /*824b0*/  BAR.SYNC.DEFER_BLOCKING 0x0 ;  /* 0x0000000000007b1d */ /* 0x000fe20000010000 */
[----:B0-----:R-:W-:-:S02]  /*824c0*/  PRMT R24, R0, 0x5410, R17 ;  /* 0x0000541000187816 */ /* 0x001fc40000000011 */
[----:B------:R-:W-:Y:S02]  /*824d0*/  PRMT R9, R6, 0x5410, R5 ;  /* 0x0000541006097816 */ /* 0x000fe40000000005 */
[----:B------:R-:W-:Y:S02]  /*824e0*/  PRMT R10, R12, 0x5410, R7 ;  /* 0x000054100c0a7816 */ /* 0x000fe40000000007 */
[----:B------:R-:W-:Y:S02]  /*824f0*/  PRMT R11, R4, 0x5410, R13 ;  /* 0x00005410040b7816 */ /* 0x000fe4000000000d */
[----:B------:R-:W0:Y:S01]  /*82500*/  LDS.128 R4, [R3] ;  /* 0x0000000003047984 */ /* 0x000e220000000c00 */
[----:B--2---:R-:W-:Y:S02]  /*82510*/  PRMT R27, R2, 0x5410, R23 ;  /* 0x00005410021b7816 */ /* 0x004fe40000000017 */
[----:B---3--:R-:W-:Y:S02]  /*82520*/  PRMT R26, R22, 0x5410, R20 ;  /* 0x00005410161a7816 */ /* 0x008fe40000000014 */
[----:B------:R-:W-:-:S03]  /*82530*/  PRMT R25, R19, 0x5410, R21 ;  /* 0x0000541013197816 */ /* 0x000fc60000000015 */
[----:B------:R-:W-:Y:S04]  /*82540*/  STL.64 [R1+0x2238], R26 ;  /* 0x0022381a01007387 */ /* 0x000fe80000100a00 */
[----:B------:R-:W-:Y:S04]  /*82550*/  STL.64 [R1+0x2230], R24 ;  /* 0x0022301801007387 */ /* 0x000fe80000100a00 */
[----:B-1----:R-:W2:Y:S04]  /*82560*/  LDL.LU R14, [R1+0x36c] ;  /* 0x00036c00010e7983 */ /* 0x002ea80000300800 */
[----:B------:R-:W1:Y:S04]  /*82570*/  LDS.128 R24, [R3+0x400] ;  /* 0x0004000003187984 */ /* 0x000e680000000c00 */
[----:B--2---:R2:W-:Y:S04]  /*82580*/  STL [R1+0x2228], R14 ;  /* 0x0022280e01007387 */ /* 0x0045e80000100800 */
[----:B0-----:R-:W-:Y:S04]  /*82590*/  STL.64 [R1+0x100], R4 ;  /* 0x0001000401007387 */ /* 0x001fe80000100a00 */
[----:B------:R-:W-:Y:S01]  /*825a0*/  STL.64 [R1+0x108], R6 ;  /* 0x0001080601007387 */ /* 0x000fe20000100a00 */
[----:B------:R-:W-:Y:S01]  /*825b0*/  PRMT R8, R28, 0x5410, R29 ;  /* 0x000054101c087816 */ /* 0x000fe2000000001d */
[----:B------:R-:W-:Y:S06]  /*825c0*/  BAR.SYNC.DEFER_BLOCKING 0x0 ;  /* 0x0000000000007b1d */ /* 0x000fec0000010000 */
[----:B--2---:R-:W2:Y:S04]  /*825d0*/  LDL.LU R14, [R1+0xafc] ;  /* 0x000afc00010e7983 */ /* 0x004ea80000300800 */
[----:B------:R-:W3:Y:S04]  /*825e0*/  LDL.LU R12, [R1+0x40c] ;  /* 0x00040c00010c7983 */ /* 0x000ee80000300800 */
[----:B------:R-:W4:Y:S04]  /*825f0*/  LDL.LU R15, [R1+0xb4c] ;  /* 0x000b4c00010f7983 */ /* 0x000f280000300800 */
[----:B------:R-:W4:Y:S04]  /*82600*/  LDL.LU R18, [R1+0xe7c] ;  /* 0x000e7c0001127983 */ /* 0x000f280000300800 */
[----:B------:R-:W4:Y:S04]  /*82610*/  LDL.LU R17, [R1+0xb44] ;  /* 0x000b440001117983 */ /* 0x000f280000300800 */
[----:B------:R-:W4:Y:S04]  /*82620*/  LDL.LU R0, [R1+0xe64] ;  /* 0x000e640001007983 */ /* 0x000f280000300800 */
[----:B------:R-:W2:Y:S04]  /*82630*/  LDL.LU R21, [R1+0xb40] ;  /* 0x000b400001157983 */ /* 0x000ea80000300800 */
[----:B------:R-:W4:Y:S04]  /*82640*/  LDL.LU R19, [R1+0xe60] ;  /* 0x000e600001137983 */ /* 0x000f280000300800 */
[----:B------:R-:W2:Y:S04]  /*82650*/  LDL.LU R20, [R1+0xb3c] ;  /* 0x000b3c0001147983 */ /* 0x000ea80000300800 */
[----:B------:R-:W3:Y:S04]  /*82660*/  LDL.LU R22, [R1+0xe54] ;  /* 0x000e540001167983 */ /* 0x000ee80000300800 */
[----:B------:R-:W3:Y:S01]  /*82670*/  LDL.LU R23, [R1+0xb2c] ;  /* 0x000b2c0001177983 */ /* 0x000ee20000300800 */
[----:B-1----:R-:W-:-:S03]  /*82680*/  IMAD.MOV.U32 R13, RZ, RZ, R27 ;  /* 0x000000ffff0d7224 */ /* 0x002fc600078e001b */
[----:B---3--:R0:W-:Y:S04]  /*82690*/  STL.64 [R1+0x2220], R22 ;  /* 0x0022201601007387 */ /* 0x0081e80000100a00 */
[----:B0-----:R-:W3:Y:S04]  /*826a0*/  LDL.LU R22, [R1+0xaa8] ;  /* 0x000aa80001167983 */ /* 0x001ee80000300800 */
[----:B------:R-:W3:Y:S04]  /*826b0*/  LDL.LU R23, [R1+0xe08] ;  /* 0x000e080001177983 */ /* 0x000ee80000300800 */
[----:B--2---:R0:W-:Y:S04]  /*826c0*/  STL.64 [R1+0x2218], R20 ;  /* 0x0022181401007387 */ /* 0x0041e80000100a00 */
[----:B0-----:R-:W2:Y:S04]  /*826d0*/  LDL.LU R20, [R1+0xaac] ;  /* 0x000aac0001147983 */ /* 0x001ea80000300800 */
[----:B------:R-:W2:Y:S04]  /*826e0*/  LDL.LU R21, [R1+0xe10] ;  /* 0x000e100001157983 */ /* 0x000ea80000300800 */
        /* <DEDUP_REMOVED lines=8> */
[----:B------:R0:W-:Y:S04]  /*82770*/  STL [R1+0x118], R26 ;  /* 0x0001181a01007387 */ /* 0x0001e80000100800 */
        /* <DEDUP_REMOVED lines=34> */
[----:B------:R-:W-:Y:S04]  /*829a0*/  STSM.16.M88.4 [R16], R8 ;  /* 0x0000000810007844 */ /* 0x000fe80000000200 */
[----:B------:R0:W-:Y:S04]  /*829b0*/  STSM.16.M88.4 [R16+0x200], R24 ;  /* 0x0002001810007844 */ /* 0x0001e80000000200 */
[----:B------:R-:W-:Y:S01]  /*829c0*/  STL [R1+0x2068], R12 ;  /* 0x0020680c01007387 */ /* 0x000fe20000100800 */
[----:B------:R-:W-:Y:S01]  /*829d0*/  BAR.SYNC.DEFER_BLOCKING 0x0 ;  /* 0x0000000000007b1d */ /* 0x000fe20000010000 */
[----:B0-----:R-:W-:-:S02]  /*829e0*/  PRMT R24, R18, 0x5410, R15 ;  /* 0x0000541012187816 */ /* 0x001fc4000000000f */
[----:B------:R-:W-:Y:S02]  /*829f0*/  PRMT R25, R0, 0x5410, R17 ;  /* 0x0000541000197816 */ /* 0x000fe40000000011 */
[----:B------:R-:W-:Y:S01]  /*82a00*/  PRMT R11, R4, 0x5410, R7 ;  /* 0x00005410040b7816 */ /* 0x000fe20000000007 */
[----:B------:R-:W0:Y:S01]  /*82a10*/  LDS.128 R12, [R3] ;  /* 0x00000000030c7984 */ /* 0x000e220000000c00 */
[----:B---3--:R-:W-:Y:S02]  /*82a20*/  PRMT R26, R19, 0x5410, R21 ;  /* 0x00005410131a7816 */ /* 0x008fe40000000015 */
[----:B--2---:R-:W-:-:S05]  /*82a30*/  PRMT R27, R22, 0x5410, R20 ;  /* 0x00005410161b7816 */ /* 0x004fca0000000014 */
[----:B------:R-:W-:Y:S04]  /*82a40*/  STL.64 [R1+0x2210], R26 ;  /* 0x0022101a01007387 */ /* 0x000fe80000100a00 */
[----:B------:R-:W-:Y:S04]  /*82a50*/  STL.64 [R1+0x2208], R24 ;  /* 0x0022081801007387 */ /* 0x000fe80000100a00 */
[----:B------:R-:W2:Y:S01]  /*82a60*/  LDL.LU R4, [R1+0xd84] ;  /* 0x000d840001047983 */ /* 0x000ea20000300800 */
[----:B------:R-:W-:-:S03]  /*82a70*/  PRMT R10, R6, 0x5410, R5 ;  /* 0x00005410060a7816 */ /* 0x000fc60000000005 */
[----:B------:R-:W1:Y:S01]  /*82a80*/  LDS.128 R24, [R3+0x400] ;  /* 0x0004000003187984 */ /* 0x000e620000000c00 */
[----:B------:R-:W-:Y:S02]  /*82a90*/  PRMT R8, R2, 0x5410, R23 ;  /* 0x0000541002087816 */ /* 0x000fe40000000017 */
[----:B------:R-:W-:Y:S01]  /*82aa0*/  PRMT R9, R28, 0x5410, R29 ;  /* 0x000054101c097816 */ /* 0x000fe2000000001d */
[----:B------:R-:W-:Y:S06]  /*82ab0*/  BAR.SYNC.DEFER_BLOCKING 0x0 ;  /* 0x0000000000007b1d */ /* 0x000fec0000010000 */
[----:B--2---:R2:W-:Y:S04]  /*82ac0*/  STL [R1+0x21fc], R4 ;  /* 0x0021fc0401007387 */ /* 0x0045e80000100800 */
[----:B0-----:R-:W-:Y:S04]  /*82ad0*/  STL.64 [R1+0x140], R12 ;  /* 0x0001400c01007387 */ /* 0x001fe80000100a00 */
[----:B------:R-:W-:Y:S04]  /*82ae0*/  STL.64 [R1+0x148], R14 ;  /* 0x0001480e01007387 */ /* 0x000fe80000100a00 */
[----:B--2---:R-:W2:Y:S04]  /*82af0*/  LDL.LU R4, [R1+0xd88] ;  /* 0x000d880001047983 */ /* 0x004ea80000300800 */
[----:B--2---:R0:W-:Y:S04]  /*82b00*/  STL [R1+0x2200], R4 ;  /* 0x0022000401007387 */ /* 0x0041e80000100800 */
[----:B0-----:R-:W2:Y:S04]  /*82b10*/  LDL.LU R4, [R1+0xd8c] ;  /* 0x000d8c0001047983 */ /* 0x001ea80000300800 */
[----:B------:R-:W3:Y:S04]  /*82b20*/  LDL.LU R6, [R1+0x440] ;  /* 0x0004400001067983 */ /* 0x000ee80000300800 */
[----:B------:R-:W4:Y:S04]  /*82b30*/  LDL.LU R12, [R1+0xdc8] ;  /* 0x000dc800010c7983 */ /* 0x000f280000300800 */
[----:B------:R-:W4:Y:S04]  /*82b40*/  LDL.LU R13, [R1+0xf44] ;  /* 0x000f4400010d7983 */ /* 0x000f280000300800 */
[----:B------:R-:W2:Y:S04]  /*82b50*/  LDL.LU R14, [R1+0xdc4] ;  /* 0x000dc400010e7983 */ /* 0x000ea80000300800 */
[----:B------:R-:W2:Y:S01]  /*82b60*/  LDL.LU R15, [R1+0xf40] ;  /* 0x000f4000010f7983 */ /* 0x000ea20000300800 */
[----:B-1----:R-:W-:-:S03]  /*82b70*/  IMAD.MOV.U32 R7, RZ, RZ, R27 ;  /* 0x000000ffff077224 */ /* 0x002fc600078e001b */
[----:B--2---:R0:W-:Y:S04]  /*82b80*/  STL.64 [R1+0x21f0], R14 ;  /* 0x0021f00e01007387 */ /* 0x0041e80000100a00 */
[----:B0-----:R-:W2:Y:S04]  /*82b90*/  LDL.LU R14, [R1+0xeb8] ;  /* 0x000eb800010e7983 */ /* 0x001ea80000300800 */
[----:B------:R-:W3:Y:S04]  /*82ba0*/  LDL.LU R15, [R1+0x384] ;  /* 0x00038400010f7983 */ /* 0x000ee80000300800 */
[----:B----4-:R0:W-:Y:S04]  /*82bb0*/  STL.64 [R1+0x21e8], R12 ;  /* 0x0021e80c01007387 */ /* 0x0101e80000100a00 */
[----:B0-----:R-:W4:Y:S04]  /*82bc0*/  LDL.LU R12, [R1+0xebc] ;  /* 0x000ebc00010c7983 */ /* 0x001f280000300800 */
[----:B------:R-:W2:Y:S04]  /*82bd0*/  LDL.LU R13, [R1+0xb68] ;  /* 0x000b6800010d7983 */ /* 0x000ea80000300800 */
        /* <DEDUP_REMOVED lines=12> */
[----:B------:R-:W-:Y:S04]  /*82ca0*/  STL.64 [R1+0x150], R24 ;  /* 0x0001501801007387 */ /* 0x000fe80000100a00 */
[----:B------:R0:W-:Y:S04]  /*82cb0*/  STL [R1+0x158], R26 ;  /* 0x0001581a01007387 */ /* 0x0001e80000100800 */
[----:B0-----:R-:W4:Y:S04]  /*82cc0*/  LDL.LU.64 R26, [R1+0x2210] ;  /* 0x00221000011a7983 */ /* 0x001f280000300a00 */
[----:B------:R-:W4:Y:S04]  /*82cd0*/  LDL.LU.64 R24, [R1+0x2208] ;  /* 0x0022080001187983 */ /* 0x000f280000300a00 */
[----:B------:R0:W-:Y:S04]  /*82ce0*/  STSM.16.M88.4 [R16], R8 ;  /* 0x0000000810007844 */ /* 0x0001e80000000200 */
[----:B0-----:R-:W2:Y:S04]  /*82cf0*/  LDL.LU R8, [R1+0xecc] ;  /* 0x000ecc0001087983 */ /* 0x001ea80000300800 */
[----:B------:R-:W3:Y:S04]  /*82d00*/  LDL.LU R9, [R1+0xb74] ;  /* 0x000b740001097983 */ /* 0x000ee80000300800 */
[----:B------:R-:W3:Y:S04]  /*82d10*/  LDL.LU R10, [R1+0xec8] ;  /* 0x000ec800010a7983 */ /* 0x000ee80000300800 */
[----:B------:R-:W2:Y:S04]  /*82d20*/  LDL.LU R11, [R1+0xb6c] ;  /* 0x000b6c00010b7983 */ /* 0x000ea80000300800 */
[----:B----4-:R0:W-:Y:S01]  /*82d30*/  STSM.16.M88.4 [R16+0x200], R24 ;  /* 0x0002001810007844 */ /* 0x0101e20000000200 */
[----:B------:R-:W-:Y:S06]  /*82d40*/  BAR.SYNC.DEFER_BLOCKING 0x0 ;  /* 0x0000000000007b1d */ /* 0x000fec0000010000 */
[----:B0-----:R-:W4:Y:S04]  /*82d50*/  LDL.LU R24, [R1+0xef0] ;  /* 0x000ef00001187983 */ /* 0x001f280000300800 */
[----:B------:R-:W2:Y:S04]  /*82d60*/  LDL.LU R25, [R1+0xee4] ;  /* 0x000ee40001197983 */ /* 0x000ea80000300800 */
[----:B------:R-:W2:Y:S04]  /*82d70*/  LDL.LU R26, [R1+0xee0] ;  /* 0x000ee000011a7983 */ /* 0x000ea80000300800 */
[----:B------:R-:W2:Y:S01]  /*82d80*/  LDL.LU R27, [R1+0xb78] ;  /* 0x000b7800011b7983 */ /* 0x000ea20000300800 */
[----:B----4-:R-:W-:-:S03]  /*82d90*/  PRMT R24, R24, 0x5410, R4 ;  /* 0x0000541018187816 */ /* 0x010fc60000000004 */
[----:B------:R-:W4:Y:S01]  /*82da0*/  LDL.LU R4, [R1+0x2200] ;  /* 0x0022000001047983 */ /* 0x000f220000300800 */
[----:B---3--:R-:W-:Y:S02]  /*82db0*/  PRMT R9, R10, 0x5410, R9 ;  /* 0x000054100a097816 */ /* 0x008fe40000000009 */
[----:B--2---:R-:W-:Y:S02]  /*82dc0*/  PRMT R8, R8, 0x5410, R27 ;  /* 0x0000541008087816 */ /* 0x004fe4000000001b */
[----:B------:R-:W-:Y:S02]  /*82dd0*/  PRMT R10, R12, 0x5410, R11 ;  /* 0x000054100c0a7816 */ /* 0x000fe4000000000b */
[----:B------:R-:W-:Y:S02]  /*82de0*/  PRMT R11, R14, 0x5410, R13 ;  /* 0x000054100e0b7816 */ /* 0x000fe4000000000d */
[----:B------:R-:W-:Y:S02]  /*82df0*/  PRMT R27, R6, 0x5410, R15 ;  /* 0x00005410061b7816 */ /* 0x000fe4000000000f */
[----:B------:R-:W0:Y:S01]  /*82e00*/  LDS.128 R12, [R3] ;  /* 0x00000000030c7984 */ /* 0x000e220000000c00 */
[----:B----4-:R-:W-:-:S03]  /*82e10*/  PRMT R25, R25, 0x5410, R4 ;  /* 0x0000541019197816 */ /* 0x010fc60000000004 */
[----:B------:R-:W2:Y:S02]  /*82e20*/  LDL.LU R4, [R1+0x21fc] ;  /* 0x0021fc0001047983 */ /* 0x000ea40000300800 */
[----:B--2---:R-:W-:Y:S02]  /*82e30*/  PRMT R26, R26, 0x5410, R4 ;  /* 0x000054101a1a7816 */ /* 0x004fe40000000004 */
[----:B------:R-:W2:Y:S04]  /*82e40*/  LDL.LU R4, [R1+0x21f8] ;  /* 0x0021f80001047983 */ /* 0x000ea80000300800 */
[----:B0-----:R-:W-:Y:S04]  /*82e50*/  STL.64 [R1+0x160], R12 ;  /* 0x0001600c01007387 */ /* 0x001fe80000100a00 */
[----:B------:R-:W-:Y:S04]  /*82e60*/  STL.64 [R1+0x168], R14 ;  /* 0x0001680e01007387 */ /* 0x000fe80000100a00 */
[----:B------:R-:W0:Y:S01]  /*82e70*/  LDS.128 R12, [R3+0x400] ;  /* 0x00040000030c7984 */ /* 0x000e220000000c00 */
[----:B------:R-:W-:Y:S06]  /*82e80*/  BAR.SYNC.DEFER_BLOCKING 0x0 ;  /* 0x0000000000007b1d */ /* 0x000fec0000010000 */
[----:B0-----:R-:W-:Y:S04]  /*82e90*/  STL.64 [R1+0x170], R12 ;  /* 0x0001700c01007387 */ /* 0x001fe80000100a00 */
[----:B------:R0:W-:Y:S01]  /*82ea0*/  STL [R1+0x178], R14 ;  /* 0x0001780e01007387 */ /* 0x0001e20000100800 */
[----:B------:R-:W-:-:S03]  /*82eb0*/  IMAD.MOV.U32 R6, RZ, RZ, R15 ;  /* 0x000000ffff067224 */ /* 0x000fc600078e000f */
[----:B0-----:R-:W3:Y:S04]  /*82ec0*/  LDL.LU.64 R14, [R1+0x21f0] ;  /* 0x0021f000010e7983 */ /* 0x001ee80000300a00 */
[----:B------:R-:W4:Y:S04]  /*82ed0*/  LDL.LU.64 R12, [R1+0x21e8] ;  /* 0x0021e800010c7983 */ /* 0x000f280000300a00 */
[----:B------:R-:W-:Y:S04]  /*82ee0*/  STSM.16.M88.4 [R16], R8 ;  /* 0x0000000810007844 */ /* 0x000fe80000000200 */
[----:B------:R0:W-:Y:S04]  /*82ef0*/  STSM.16.M88.4 [R16+0x200], R24 ;  /* 0x0002001810007844 */ /* 0x0001e80000000200 */
[----:B------:R-:W-:Y:S01]  /*82f00*/  STL.64 [R1+0x2070], R6 ;  /* 0x0020700601007387 */ /* 0x000fe20000100a00 */
[----:B------:R-:W-:Y:S01]  /*82f10*/  BAR.SYNC.DEFER_BLOCKING 0x0 ;  /* 0x0000000000007b1d */ /* 0x000fe20000010000 */
[----:B0-----:R-:W-:-:S02]  /*82f20*/  PRMT R26, R17, 0x5410, R18 ;  /* 0x00005410111a7816 */ /* 0x001fc40000000012 */
[----:B------:R-:W-:Y:S02]  /*82f30*/  PRMT R27, R21, 0x5410, R0 ;  /* 0x00005410151b7816 */ /* 0x000fe40000000000 */
[----:B------:R-:W-:-:S03]  /*82f40*/  PRMT R11, R5, 0x5410, R28 ;  /* 0x00005410050b7816 */ /* 0x000fc6000000001c */
[----:B------:R-:W-:Y:S01]  /*82f50*/  STL.64 [R1+0x21e0], R26 ;  /* 0x0021e01a01007387 */ /* 0x000fe20000100a00 */
[----:B---3--:R-:W-:Y:S02]  /*82f60*/  PRMT R25, R15, 0x5410, R14 ;  /* 0x000054100f197816 */ /* 0x008fe4000000000e */
[----:B----4-:R-:W-:Y:S02]  /*82f70*/  PRMT R24, R13, 0x5410, R12 ;  /* 0x000054100d187816 */ /* 0x010fe4000000000c */
[----:B------:R-:W0:Y:S04]  /*82f80*/  LDS.128 R12, [R3] ;  /* 0x00000000030c7984 */ /* 0x000e280000000c00 */
[----:B------:R-:W-:Y:S04]  /*82f90*/  STL.64 [R1+0x21d8], R24 ;  /* 0x0021d81801007387 */ /* 0x000fe80000100a00 */
[----:B------:R-:W3:Y:S04]  /*82fa0*/  LDL.LU R28, [R1+0x9ec] ;  /* 0x0009ec00011c7983 */ /* 0x000ee80000300800 */
[----:B------:R-:W1:Y:S01]  /*82fb0*/  LDS.128 R24, [R3+0x400] ;  /* 0x0004000003187984 */ /* 0x000e620000000c00 */
[----:B------:R-:W-:-:S03]  /*82fc0*/  PRMT R8, R20, 0x5410, R19 ;  /* 0x0000541014087816 */ /* 0x000fc60000000013 */
[----:B---3--:R3:W-:Y:S04]  /*82fd0*/  STL [R1+0x21d0], R28 ;  /* 0x0021d01c01007387 */ /* 0x0087e80000100800 */
[----:B0-----:R0:W-:Y:S04]  /*82fe0*/  STL.64 [R1+0x180], R12 ;  /* 0x0001800c01007387 */ /* 0x0011e80000100a00 */
[----:B------:R4:W-:Y:S01]  /*82ff0*/  STL.64 [R1+0x188], R14 ;  /* 0x0001880e01007387 */ /* 0x0009e20000100a00 */
[----:B------:R-:W-:-:S03]  /*83000*/  PRMT R9, R23, 0x5410, R22 ;  /* 0x0000541017097816 */ /* 0x000fc60000000016 */
[----:B---3--:R-:W3:Y:S04]  /*83010*/  LDL.LU R28, [R1+0xe00] ;  /* 0x000e0000011c7983 */ /* 0x008ee80000300800 */
[----:B------:R-:W3:Y:S04]  /*83020*/  LDL.LU R6, [R1+0xe38] ;  /* 0x000e380001067983 */ /* 0x000ee80000300800 */
[----:B------:R-:W3:Y:S04]  /*83030*/  LDL.LU R7, [R1+0xfb4] ;  /* 0x000fb40001077983 */ /* 0x000ee80000300800 */
[----:B0-----:R-:W2:Y:S04]  /*83040*/  LDL.LU R12, [R1+0xe2c] ;  /* 0x000e2c00010c7983 */ /* 0x001ea80000300800 */
[----:B------:R-:W2:Y:S04]  /*83050*/  LDL.LU R13, [R1+0xfb0] ;  /* 0x000fb000010d7983 */ /* 0x000ea80000300800 */
[----:B----4-:R-:W4:Y:S04]  /*83060*/  LDL.LU R14, [R1+0xe24] ;  /* 0x000e2400010e7983 */ /* 0x010f280000300800 */
[----:B------:R-:W4:Y:S01]  /*83070*/  LDL.LU R15, [R1+0xfac] ;  /* 0x000fac00010f7983 */ /* 0x000f220000300800 */
[----:B------:R-:W-:Y:S01]  /*83080*/  PRMT R10, R29, 0x5410, R2 ;  /* 0x000054101d0a7816 */ /* 0x000fe20000000002 */
[----:B-1----:R-:W-:Y:S01]  /*83090*/  IMAD.MOV.U32 R5, RZ, RZ, R27 ;  /* 0x000000ffff057224 */ /* 0x002fe200078e001b */
[----:B------:R-:W-:Y:S06]  /*830a0*/  BAR.SYNC.DEFER_BLOCKING 0x0 ;  /* 0x0000000000007b1d */ /* 0x000fec0000010000 */
[----:B----4-:R0:W-:Y:S04]  /*830b0*/  STL.64 [R1+0x21c8], R14 ;  /* 0x0021c80e01007387 */ /* 0x0101e80000100a00 */
[----:B0-----:R-:W4:Y:S04]  /*830c0*/  LDL.LU R14, [R1+0xf50] ;  /* 0x000f5000010e7983 */ /* 0x001f280000300800 */
[----:B------:R-:W4:Y:S04]  /*830d0*/  LDL.LU R15, [R1+0x394] ;  /* 0x00039400010f7983 */ /* 0x000f280000300800 */
[----:B--2---:R0:W-:Y:S04]  /*830e0*/  STL.64 [R1+0x21c0], R12 ;  /* 0x0021c00c01007387 */ /* 0x0041e80000100a00 */
        /* <DEDUP_REMOVED lines=16> */
[----:B------:R0:W-:Y:S04]  /*831f0*/  STL.64 [R1+0x2078], R4 ;  /* 0x0020780401007387 */ /* 0x0001e80000100a00 */
[----:B------:R1:W-:Y:S04]  /*83200*/  STSM.16.M88.4 [R16], R8 ;  /* 0x0000000810007844 */ /* 0x0003e80000000200 */
[----:B0-----:R-:W2:Y:S04]  /*83210*/  LDL.LU R4, [R1+0xf68] ;  /* 0x000f680001047983 */ /* 0x001ea80000300800 */
[----:B------:R-:W4:Y:S04]  /*83220*/  LDL.LU R5, [R1+0xdd4] ;  /* 0x000dd40001057983 */ /* 0x000f280000300800 */
[----:B-1----:R-:W2:Y:S04]  /*83230*/  LDL.LU R8, [R1+0xf74] ;  /* 0x000f740001087983 */ /* 0x002ea80000300800 */
[----:B------:R-:W4:Y:S04]  /*83240*/  LDL.LU R9, [R1+0xde4] ;  /* 0x000de40001097983 */ /* 0x000f280000300800 */
[----:B------:R-:W4:Y:S04]  /*83250*/  LDL.LU R10, [R1+0xf6c] ;  /* 0x000f6c00010a7983 */ /* 0x000f280000300800 */
[----:B------:R-:W4:Y:S04]  /*83260*/  LDL.LU R11, [R1+0xde0] ;  /* 0x000de000010b7983 */ /* 0x000f280000300800 */
[----:B---3--:R0:W-:Y:S01]  /*83270*/  STSM.16.M88.4 [R16+0x200], R24 ;  /* 0x0002001810007844 */ /* 0x0081e20000000200 */
[----:B------:R-:W-:Y:S06]  /*83280*/  BAR.SYNC.DEFER_BLOCKING 0x0 ;  /* 0x0000000000007b1d */ /* 0x000fec0000010000 */
[----:B0-----:R-:W3:Y:S04]  /*83290*/  LDL.LU R24, [R1+0xf7c] ;  /* 0x000f7c0001187983 */ /* 0x001ee80000300800 */
[----:B------:R-:W2:Y:S04]  /*832a0*/  LDL.LU R25, [R1+0xdf4] ;  /* 0x000df40001197983 */ /* 0x000ea80000300800 */
[----:B------:R-:W2:Y:S04]  /*832b0*/  LDL.LU R26, [R1+0xf78] ;  /* 0x000f7800011a7983 */ /* 0x000ea80000300800 */
[----:B------:R-:W4:Y:S01]  /*832c0*/  LDL.LU R27, [R1+0xdf0] ;  /* 0x000df000011b7983 */ /* 0x000f220000300800 */
[----:B---3--:R-:W-:-:S03]  /*832d0*/  PRMT R24, R24, 0x5410, R28 ;  /* 0x0000541018187816 */ /* 0x008fc6000000001c */
[----:B------:R-:W3:Y:S01]  /*832e0*/  LDL.LU R28, [R1+0x21d0] ;  /* 0x0021d000011c7983 */ /* 0x000ee20000300800 */
[----:B--2---:R-:W-:Y:S02]  /*832f0*/  PRMT R25, R26, 0x5410, R25 ;  /* 0x000054101a197816 */ /* 0x004fe40000000019 */
[----:B----4-:R-:W-:Y:S02]  /*83300*/  PRMT R26, R8, 0x5410, R27 ;  /* 0x00005410081a7816 */ /* 0x010fe4000000001b */
[----:B------:R-:W-:Y:S02]  /*83310*/  PRMT R8, R10, 0x5410, R9 ;  /* 0x000054100a087816 */ /* 0x000fe40000000009 */
[----:B------:R-:W-:Y:S02]  /*83320*/  PRMT R9, R4, 0x5410, R11 ;  /* 0x0000541004097816 */ /* 0x000fe4000000000b */
[----:B------:R-:W-:Y:S02]  /*83330*/  PRMT R10, R12, 0x5410, R5 ;  /* 0x000054100c0a7816 */ /* 0x000fe40000000005 */
[----:B------:R-:W-:-:S02]  /*83340*/  PRMT R11, R14, 0x5410, R13 ;  /* 0x000054100e0b7816 */ /* 0x000fc4000000000d */
[----:B---3--:R-:W-:Y:S02]  /*83350*/  PRMT R27, R28, 0x5410, R15 ;  /* 0x000054101c1b7816 */ /* 0x008fe4000000000f */
[----:B------:R-:W0:Y:S04]  /*83360*/  LDS.128 R12, [R3] ;  /* 0x00000000030c7984 */ /* 0x000e280000000c00 */
        /* <DEDUP_REMOVED lines=10> */
[----:B------:R0:W-:Y:S01]  /*83410*/  STSM.16.M88.4 [R16+0x200], R24 ;  /* 0x0002001810007844 */ /* 0x0001e20000000200 */
[----:B------:R-:W-:Y:S06]  /*83420*/  BAR.SYNC.DEFER_BLOCKING 0x0 ;  /* 0x0000000000007b1d */ /* 0x000fec0000010000 */
[----:B------:R1:W-:Y:S01]  /*83430*/  STL [R1+0x20cc], R28 ;  /* 0x0020cc1c01007387 */ /* 0x0003e20000100800 */
[----:B0-----:R-:W-:-:S02]  /*83440*/  PRMT R27, R17, 0x5410, R18 ;  /* 0x00005410111b7816 */ /* 0x001fc40000000012 */
[----:B------:R-:W-:Y:S02]  /*83450*/  PRMT R24, R7, 0x5410, R6 ;  /* 0x0000541007187816 */ /* 0x000fe40000000006 */
[----:B------:R-:W-:Y:S02]  /*83460*/  PRMT R10, R23, 0x5410, R22 ;  /* 0x00005410170a7816 */ /* 0x000fe40000000016 */
[----:B------:R-:W-:Y:S02]  /*83470*/  PRMT R11, R29, 0x5410, R2 ;  /* 0x000054101d0b7816 */ /* 0x000fe40000000002 */
[----:B------:R-:W-:Y:S02]  /*83480*/  PRMT R9, R20, 0x5410, R19 ;  /* 0x0000541014097816 */ /* 0x000fe40000000013 */
[----:B--2---:R-:W-:Y:S02]  /*83490*/  PRMT R26, R15, 0x5410, R14 ;  /* 0x000054100f1a7816 */ /* 0x004fe4000000000e */
[----:B---3--:R-:W-:-:S02]  /*834a0*/  PRMT R25, R13, 0x5410, R12 ;  /* 0x000054100d197816 */ /* 0x008fc4000000000c */
[----:B------:R-:W0:Y:S04]  /*834b0*/  LDS.128 R12, [R3] ;  /* 0x00000000030c7984 */ /* 0x000e280000000c00 */
[----:B------:R-:W-:Y:S04]  /*834c0*/  STL.64 [R1+0x21b8], R26 ;  /* 0x0021b81a01007387 */ /* 0x000fe80000100a00 */
[----:B------:R-:W-:Y:S04]  /*834d0*/  STL.64 [R1+0x21b0], R24 ;  /* 0x0021b01801007387 */ /* 0x000fe80000100a00 */
[----:B-1----:R-:W2:Y:S04]  /*834e0*/  LDL.LU R28, [R1+0xe3c] ;  /* 0x000e3c00011c7983 */ /* 0x002ea80000300800 */
[----:B------:R-:W2:Y:S04]  /*834f0*/  LDL.LU R4, [R1+0xfc0] ;  /* 0x000fc00001047983 */ /* 0x000ea80000300800 */
[----:B------:R-:W3:Y:S04]  /*83500*/  LDL.LU R23, [R1+0x3ac] ;  /* 0x0003ac0001177983 */ /* 0x000ee80000300800 */
[----:B------:R-:W3:Y:S04]  /*83510*/  LDL.LU R2, [R1+0xa38] ;  /* 0x000a380001027983 */ /* 0x000ee80000300800 */
[----:B------:R-:W4:Y:S04]  /*83520*/  LDL.LU R20, [R1+0xe6c] ;  /* 0x000e6c0001147983 */ /* 0x000f280000300800 */
[----:B------:R-:W4:Y:S04]  /*83530*/  LDL.LU R22, [R1+0x1058] ;  /* 0x0010580001167983 */ /* 0x000f280000300800 */
[----:B------:R-:W1:Y:S01]  /*83540*/  LDS.128 R24, [R3+0x400] ;  /* 0x0004000003187984 */ /* 0x000e620000000c00 */
[----:B------:R-:W-:Y:S01]  /*83550*/  PRMT R8, R21, 0x5410, R0 ;  /* 0x0000541015087816 */ /* 0x000fe20000000000 */
[----:B------:R-:W-:Y:S06]  /*83560*/  BAR.SYNC.DEFER_BLOCKING 0x0 ;  /* 0x0000000000007b1d */ /* 0x000fec0000010000 */
[----:B0-----:R-:W-:Y:S04]  /*83570*/  STL.64 [R1+0x1c0], R12 ;  /* 0x0001c00c01007387 */ /* 0x001fe80000100a00 */
[----:B------:R-:W-:Y:S04]  /*83580*/  STL.64 [R1+0x1c8], R14 ;  /* 0x0001c80e01007387 */ /* 0x000fe80000100a00 */
[----:B------:R-:W2:Y:S04]  /*83590*/  LDL.LU R5, [R1+0xeac] ;  /* 0x000eac0001057983 */ /* 0x000ea80000300800 */
[----:B------:R-:W3:Y:S04]  /*835a0*/  LDL.LU R6, [R1+0x10d8] ;  /* 0x0010d80001067983 */ /* 0x000ee80000300800 */
[----:B------:R-:W3:Y:S01]  /*835b0*/  LDL.LU R7, [R1+0xea8] ;  /* 0x000ea80001077983 */ /* 0x000ee20000300800 */
[----:B-1----:R-:W-:-:S03]  /*835c0*/  IMAD.MOV.U32 R29, RZ, RZ, R25 ;  /* 0x000000ffff1d7224 */ /* 0x002fc600078e0019 */
[----:B---3--:R0:W-:Y:S04]  /*835d0*/  STL.64 [R1+0x21a8], R6 ;  /* 0x0021a80601007387 */ /* 0x0081e80000100a00 */
[----:B0-----:R-:W3:Y:S04]  /*835e0*/  LDL.LU R6, [R1+0xe48] ;  /* 0x000e480001067983 */ /* 0x001ee80000300800 */
[----:B------:R-:W3:Y:S04]  /*835f0*/  LDL.LU R7, [R1+0xfd0] ;  /* 0x000fd00001077983 */ /* 0x000ee80000300800 */
[----:B--2---:R0:W-:Y:S04]  /*83600*/  STL [R1+0x21a0], R5 ;  /* 0x0021a00501007387 */ /* 0x0041e80000100800 */
        /* <DEDUP_REMOVED lines=10> */
[----:B------:R-:W-:Y:S04]  /*836b0*/  STL [R1+0x1d0], R24 ;  /* 0x0001d01801007387 */ /* 0x000fe80000100800 */
[----:B------:R0:W-:Y:S04]  /*836c0*/  STL.64 [R1+0x1d8], R26 ;  /* 0x0001d81a01007387 */ /* 0x0001e80000100a00 */
[----:B0-----:R-:W4:Y:S04]  /*836d0*/  LDL.LU.64 R26, [R1+0x21b8] ;  /* 0x0021b800011a7983 */ /* 0x001f280000300a00 */
[----:B------:R-:W4:Y:S04]  /*836e0*/  LDL.LU.64 R24, [R1+0x21b0] ;  /* 0x0021b00001187983 */ /* 0x000f280000300a00 */
[----:B------:R0:W-:Y:S04]  /*836f0*/  STL [R1+0x20e0], R29 ;  /* 0x0020e01d01007387 */ /* 0x0001e80000100800 */
[----:B------:R1:W-:Y:S04]  /*83700*/  STSM.16.M88.4 [R16], R8 ;  /* 0x0000000810007844 */ /* 0x0003e80000000200 */
[----:B0-----:R-:W2:Y:S04]  /*83710*/  LDL.LU R29, [R1+0xe4c] ;  /* 0x000e4c00011d7983 */ /* 0x001ea80000300800 */
[----:B-1----:R-:W3:Y:S04]  /*83720*/  LDL.LU R8, [R1+0xe5c] ;  /* 0x000e5c0001087983 */ /* 0x002ee80000300800 */
[----:B------:R-:W3:Y:S04]  /*83730*/  LDL.LU R9, [R1+0x1038] ;  /* 0x0010380001097983 */ /* 0x000ee80000300800 */
[----:B------:R-:W2:Y:S04]  /*83740*/  LDL.LU R10, [R1+0xe58] ;  /* 0x000e5800010a7983 */ /* 0x000ea80000300800 */
[----:B------:R-:W2:Y:S04]  /*83750*/  LDL.LU R11, [R1+0xfe0] ;  /* 0x000fe000010b7983 */ /* 0x000ea80000300800 */
[----:B----4-:R0:W-:Y:S01]  /*83760*/  STSM.16.M88.4 [R16+0x200], R24 ;  /* 0x0002001810007844 */ /* 0x0101e20000000200 */
[----:B------:R-:W-:Y:S06]  /*83770*/  BAR.SYNC.DEFER_BLOCKING 0x0 ;  /* 0x0000000000007b1d */ /* 0x000fec0000010000 */
[----:B0-----:R-:W4:Y:S04]  /*83780*/  LDL.LU R26, [R1+0xe68] ;  /* 0x000e6800011a7983 */ /* 0x001f280000300800 */
[----:B------:R-:W4:Y:S01]  /*83790*/  LDL.LU R27, [R1+0x103c] ;  /* 0x00103c00011b7983 */ /* 0x000f220000300800 */
[----:B------:R-:W-:-:S03]  /*837a0*/  PRMT R24, R22, 0x5410, R20 ;  /* 0x0000541016187816 */ /* 0x000fc60000000014 */
[----:B------:R-:W2:Y:S04]  /*837b0*/  LDL.LU R20, [R1+0xe78] ;  /* 0x000e780001147983 */ /* 0x000ea80000300800 */
[----:B------:R-:W2:Y:S01]  /*837c0*/  LDL.LU R22, [R1+0x106c] ;  /* 0x00106c0001167983 */ /* 0x000ea20000300800 */
[----:B----4-:R-:W-:Y:S02]  /*837d0*/  PRMT R25, R27, 0x5410, R26 ;  /* 0x000054101b197816 */ /* 0x010fe4000000001a */
[----:B---3--:R-:W-:Y:S02]  /*837e0*/  PRMT R26, R9, 0x5410, R8 ;  /* 0x00005410091a7816 */ /* 0x008fe40000000008 */
[----:B--2---:R-:W-:Y:S02]  /*837f0*/  PRMT R8, R11, 0x5410, R10 ;  /* 0x000054100b087816 */ /* 0x004fe4000000000a */
[----:B------:R-:W-:-:S02]  /*83800*/  PRMT R9, R5, 0x5410, R29 ;  /* 0x0000541005097816 */ /* 0x000fc4000000001d */
[----:B------:R-:W-:Y:S02]  /*83810*/  PRMT R10, R7, 0x5410, R6 ;  /* 0x00005410070a7816 */ /* 0x000fe40000000006 */
[----:B------:R-:W-:Y:S02]  /*83820*/  PRMT R11, R4, 0x5410, R28 ;  /* 0x00005410040b7816 */ /* 0x000fe4000000001c */
[----:B------:R-:W0:Y:S04]  /*83830*/  LDS.128 R4, [R3] ;  /* 0x0000000003047984 */ /* 0x000e280000000c00 */
[----:B0-----:R-:W-:Y:S04]  /*83840*/  STL.64 [R1+0x1e0], R4 ;  /* 0x0001e00401007387 */ /* 0x001fe80000100a00 */
[----:B------:R-:W-:Y:S04]  /*83850*/  STL.64 [R1+0x1e8], R6 ;  /* 0x0001e80601007387 */ /* 0x000fe80000100a00 */
[----:B------:R-:W0:Y:S01]  /*83860*/  LDS.128 R4, [R3+0x400] ;  /* 0x0004000003047984 */ /* 0x000e220000000c00 */
[----:B------:R-:W-:Y:S06]  /*83870*/  BAR.SYNC.DEFER_BLOCKING 0x0 ;  /* 0x0000000000007b1d */ /* 0x000fec0000010000 */
[----:B0-----:R-:W-:Y:S04]  /*83880*/  STL.64 [R1+0x1f0], R4 ;  /* 0x0001f00401007387 */ /* 0x001fe80000100a00 */
[----:B------:R0:W-:Y:S04]  /*83890*/  STL.64 [R1+0x1f8], R6 ;  /* 0x0001f80601007387 */ /* 0x0001e80000100a00 */
[----:B0-----:R-:W2:Y:S04]  /*838a0*/  LDL.LU.64 R6, [R1+0x21a8] ;  /* 0x0021a80001067983 */ /* 0x001ea80000300a00 */
[----:B------:R-:W3:Y:S01]  /*838b0*/  LDL.LU R5, [R1+0x21a0] ;  /* 0x0021a00001057983 */ /* 0x000ee20000300800 */
[----:B------:R-:W-:-:S03]  /*838c0*/  PRMT R27, R2, 0x5410, R23 ;  /* 0x00005410021b7816 */ /* 0x000fc60000000017 */
[----:B------:R-:W-:Y:S04]  /*838d0*/  STSM.16.M88.4 [R16], R8 ;  /* 0x0000000810007844 */ /* 0x000fe80000000200 */
[----:B------:R-:W4:Y:S04]  /*838e0*/  LDL.LU R23, [R1+0x3c0] ;  /* 0x0003c00001177983 */ /* 0x000f280000300800 */
[----:B------:R0:W-:Y:S04]  /*838f0*/  STSM.16.M88.4 [R16+0x200], R24 ;  /* 0x0002001810007844 */ /* 0x0001e80000000200 */
[----:B------:R-:W4:Y:S01]  /*83900*/  LDL.LU R2, [R1+0xa44] ;  /* 0x000a440001027983 */ /* 0x000f220000300800 */
[----:B------:R-:W-:Y:S01]  /*83910*/  BAR.SYNC.DEFER_BLOCKING 0x0 ;  /* 0x0000000000007b1d */ /* 0x000fe20000010000 */
[----:B0-----:R-:W-:-:S02]  /*83920*/  PRMT R26, R14, 0x5410, R13 ;  /* 0x000054100e1a7816 */ /* 0x001fc4000000000d */
[----:B------:R-:W-:-:S05]  /*83930*/  PRMT R27, R18, 0x5410, R15 ;  /* 0x00005410121b7816 */ /* 0x000fca000000000f */
[----:B------:R-:W-:Y:S01]  /*83940*/  STL.64 [R1+0x2198], R26 ;  /* 0x0021981a01007387 */ /* 0x000fe20000100a00 */
[----:B--2---:R-:W-:Y:S02]  /*83950*/  PRMT R25, R12, 0x5410, R7 ;  /* 0x000054100c197816 */ /* 0x004fe40000000007 */
[----:B---3--:R-:W-:-:S05]  /*83960*/  PRMT R24, R6, 0x5410, R5 ;  /* 0x0000541006187816 */ /* 0x008fca0000000005 */
[----:B------:R-:W-:Y:S04]  /*83970*/  STL.64 [R1+0x2190], R24 ;  /* 0x0021901801007387 */ /* 0x000fe80000100a00 */
[----:B------:R-:W2:Y:S04]  /*83980*/  LDL.LU R29, [R1+0x10ec] ;  /* 0x0010ec00011d7983 */ /* 0x000ea80000300800 */
[----:B------:R-:W0:Y:S04]  /*83990*/  LDS.128 R24, [R3] ;  /* 0x0000000003187984 */ /* 0x000e280000000c00 */
[----:B--2---:R-:W-:Y:S04]  /*839a0*/  STL [R1+0x2184], R29 ;  /* 0x0021841d01007387 */ /* 0x004fe80000100800 */
[----:B------:R-:W2:Y:S04]  /*839b0*/  LDL.LU R28, [R1+0xed8] ;  /* 0x000ed800011c7983 */ /* 0x000ea80000300800 */
[----:B--2---:R1:W-:Y:S04]  /*839c0*/  STL [R1+0x2188], R28 ;  /* 0x0021881c01007387 */ /* 0x0043e80000100800 */
[----:B------:R-:W2:Y:S04]  /*839d0*/  LDL.LU R4, [R1+0x10e8] ;  /* 0x0010e80001047983 */ /* 0x000ea80000300800 */
[----:B------:R-:W3:Y:S04]  /*839e0*/  LDL.LU R5, [R1+0x3c4] ;  /* 0x0003c40001057983 */ /* 0x000ee80000300800 */
[----:B------:R-:W3:Y:S04]  /*839f0*/  LDL.LU R6, [R1+0xa50] ;  /* 0x000a500001067983 */ /* 0x000ee80000300800 */
[----:B-1----:R-:W2:Y:S04]  /*83a00*/  LDL.LU R28, [R1+0xf04] ;  /* 0x000f0400011c7983 */ /* 0x002ea80000300800 */
[----:B------:R-:W3:Y:S04]  /*83a10*/  LDL.LU R29, [R1+0xf00] ;  /* 0x000f0000011d7983 */ /* 0x000ee80000300800 */
[----:B------:R-:W2:Y:S01]  /*83a20*/  LDL.LU R7, [R1+0xf3c] ;  /* 0x000f3c0001077983 */ /* 0x000ea20000300800 */
[----:B------:R-:W-:-:S02]  /*83a30*/  PRMT R8, R0, 0x5410, R17 ;  /* 0x0000541000087816 */ /* 0x000fc40000000011 */
[----:B------:R-:W-:Y:S02]  /*83a40*/  PRMT R9, R19, 0x5410, R21 ;  /* 0x0000541013097816 */ /* 0x000fe40000000015 */
[----:B------:R-:W-:Y:S02]  /*83a50*/  PRMT R10, R22, 0x5410, R20 ;  /* 0x00005410160a7816 */ /* 0x000fe40000000014 */
[----:B----4-:R-:W-:Y:S01]  /*83a60*/  PRMT R11, R2, 0x5410, R23 ;  /* 0x00005410020b7816 */ /* 0x010fe20000000017 */
[----:B--2---:R1:W-:Y:S04]  /*83a70*/  STL [R1+0x2180], R7 ;  /* 0x0021800701007387 */ /* 0x0043e80000100800 */
[----:B-1----:R-:W2:Y:S04]  /*83a80*/  LDL.LU R7, [R1+0xedc] ;  /* 0x000edc0001077983 */ /* 0x002ea80000300800 */
        /* <DEDUP_REMOVED lines=13> */
[----:B0-----:R-:W-:Y:S04]  /*83b60*/  STL.64 [R1+0x200], R24 ;  /* 0x0002001801007387 */ /* 0x001fe80000100a00 */
[----:B------:R-:W-:Y:S04]  /*83b70*/  STL.64 [R1+0x208], R26 ;  /* 0x0002081a01007387 */ /* 0x000fe80000100a00 */
[----:B------:R-:W0:Y:S01]  /*83b80*/  LDS.128 R24, [R3+0x400] ;  /* 0x0004000003187984 */ /* 0x000e220000000c00 */
[----:B------:R-:W-:Y:S06]  /*83b90*/  BAR.SYNC.DEFER_BLOCKING 0x0 ;  /* 0x0000000000007b1d */ /* 0x000fec0000010000 */
[----:B0-----:R-:W-:Y:S04]  /*83ba0*/  STL.64 [R1+0x210], R24 ;  /* 0x0002101801007387 */ /* 0x001fe80000100a00 */
[----:B------:R0:W-:Y:S04]  /*83bb0*/  STL.64 [R1+0x218], R26 ;  /* 0x0002181a01007387 */ /* 0x0001e80000100a00 */
[----:B0-----:R-:W3:Y:S04]  /*83bc0*/  LDL.LU.64 R26, [R1+0x2198] ;  /* 0x00219800011a7983 */ /* 0x001ee80000300a00 */
[----:B------:R-:W3:Y:S04]  /*83bd0*/  LDL.LU.64 R24, [R1+0x2190] ;  /* 0x0021900001187983 */ /* 0x000ee80000300a00 */
[----:B------:R0:W-:Y:S04]  /*83be0*/  STSM.16.M88.4 [R16], R8 ;  /* 0x0000000810007844 */ /* 0x0001e80000000200 */
[----:B0-----:R-:W2:Y:S04]  /*83bf0*/  LDL.LU R8, [R1+0xeec] ;  /* 0x000eec0001087983 */ /* 0x001ea80000300800 */
[----:B------:R-:W2:Y:S04]  /*83c00*/  LDL.LU R9, [R1+0x10fc] ;  /* 0x0010fc0001097983 */ /* 0x000ea80000300800 */
[----:B------:R-:W4:Y:S04]  /*83c10*/  LDL.LU R10, [R1+0xee8] ;  /* 0x000ee800010a7983 */ /* 0x000f280000300800 */
[----:B------:R-:W4:Y:S04]  /*83c20*/  LDL.LU R11, [R1+0x10f8] ;  /* 0x0010f800010b7983 */ /* 0x000f280000300800 */
[----:B---3--:R0:W-:Y:S01]  /*83c30*/  STSM.16.M88.4 [R16+0x200], R24 ;  /* 0x0002001810007844 */ /* 0x0081e20000000200 */
[----:B------:R-:W-:Y:S06]  /*83c40*/  BAR.SYNC.DEFER_BLOCKING 0x0 ;  /* 0x0000000000007b1d */ /* 0x000fec0000010000 */
[----:B0-----:R-:W3:Y:S04]  /*83c50*/  LDL.LU R24, [R1+0x1110] ;  /* 0x0011100001187983 */ /* 0x001ee80000300800 */
[----:B------:R-:W2:Y:S04]  /*83c60*/  LDL.LU R25, [R1+0x110c] ;  /* 0x00110c0001197983 */ /* 0x000ea80000300800 */
[----:B------:R-:W4:Y:S04]  /*83c70*/  LDL.LU R26, [R1+0xef4] ;  /* 0x000ef400011a7983 */ /* 0x000f280000300800 */
[----:B------:R-:W4:Y:S01]  /*83c80*/  LDL.LU R27, [R1+0x1108] ;  /* 0x00110800011b7983 */ /* 0x000f220000300800 */
[----:B---3--:R-:W-:-:S02]  /*83c90*/  PRMT R24, R24, 0x5410, R28 ;  /* 0x0000541018187816 */ /* 0x008fc4000000001c */
[----:B--2---:R-:W-:Y:S01]  /*83ca0*/  PRMT R25, R25, 0x5410, R29 ;  /* 0x0000541019197816 */ /* 0x004fe2000000001d */
[----:B------:R-:W2:Y:S04]  /*83cb0*/  LDL.LU R28, [R1+0x2188] ;  /* 0x00218800011c7983 */ /* 0x000ea80000300800 */
[----:B------:R-:W3:Y:S01]  /*83cc0*/  LDL.LU R29, [R1+0x2184] ;  /* 0x00218400011d7983 */ /* 0x000ee20000300800 */
[----:B------:R-:W-:Y:S02]  /*83cd0*/  PRMT R8, R9, 0x5410, R8 ;  /* 0x0000541009087816 */ /* 0x000fe40000000008 */
[----:B----4-:R-:W-:Y:S02]  /*83ce0*/  PRMT R26, R27, 0x5410, R26 ;  /* 0x000054101b1a7816 */ /* 0x010fe4000000001a */
[----:B------:R-:W-:-:S02]  /*83cf0*/  PRMT R9, R11, 0x5410, R10 ;  /* 0x000054100b097816 */ /* 0x000fc4000000000a */
[----:B------:R-:W-:Y:S02]  /*83d00*/  PRMT R27, R6, 0x5410, R5 ;  /* 0x00005410061b7816 */ /* 0x000fe40000000005 */
[----:B--2---:R-:W-:Y:S02]  /*83d10*/  PRMT R11, R4, 0x5410, R28 ;  /* 0x00005410040b7816 */ /* 0x004fe4000000001c */
[----:B---3--:R-:W-:Y:S02]  /*83d20*/  PRMT R10, R29, 0x5410, R7 ;  /* 0x000054101d0a7816 */ /* 0x008fe40000000007 */
[----:B------:R-:W0:Y:S04]  /*83d30*/  LDS.128 R4, [R3] ;  /* 0x0000000003047984 */ /* 0x000e280000000c00 */
[----:B0-----:R-:W-:Y:S04]  /*83d40*/  STL.64 [R1+0x220], R4 ;  /* 0x0002200401007387 */ /* 0x001fe80000100a00 */
[----:B------:R-:W-:Y:S04]  /*83d50*/  STL.64 [R1+0x228], R6 ;  /* 0x0002280601007387 */ /* 0x000fe80000100a00 */
[----:B------:R-:W0:Y:S01]  /*83d60*/  LDS.128 R4, [R3+0x400] ;  /* 0x0004000003047984 */ /* 0x000e220000000c00 */
[----:B------:R-:W-:Y:S06]  /*83d70*/  BAR.SYNC.DEFER_BLOCKING 0x0 ;  /* 0x0000000000007b1d */ /* 0x000fec0000010000 */
[----:B0-----:R-:W-:Y:S04]  /*83d80*/  STL.64 [R1+0x230], R4 ;  /* 0x0002300401007387 */ /* 0x001fe80000100a00 */
[----:B------:R0:W-:Y:S04]  /*83d90*/  STL.64 [R1+0x238], R6 ;  /* 0x0002380601007387 */ /* 0x0001e80000100a00 */
[----:B0-----:R-:W2:Y:S04]  /*83da0*/  LDL.LU R7, [R1+0x2180] ;  /* 0x0021800001077983 */ /* 0x001ea80000300800 */
[----:B------:R-:W-:Y:S04]  /*83db0*/  STSM.16.M88.4 [R16], R8 ;  /* 0x0000000810007844 */ /* 0x000fe80000000200 */
[----:B------:R0:W-:Y:S01]  /*83dc0*/  STSM.16.M88.4 [R16+0x200], R24 ;  /* 0x0002001810007844 */ /* 0x0001e20000000200 */
[----:B------:R-:W-:Y:S01]  /*83dd0*/  BAR.SYNC.DEFER_BLOCKING 0x0 ;  /* 0x0000000000007b1d */ /* 0x000fe20000010000 */
[----:B0-----:R-:W-:-:S02]  /*83de0*/  PRMT R26, R18, 0x5410, R15 ;  /* 0x00005410121a7816 */ /* 0x001fc4000000000f */
[----:B------:R-:W-:Y:S02]  /*83df0*/  PRMT R27, R0, 0x5410, R17 ;  /* 0x00005410001b7816 */ /* 0x000fe40000000011 */
[----:B------:R-:W-:-:S03]  /*83e00*/  PRMT R25, R14, 0x5410, R13 ;  /* 0x000054100e197816 */ /* 0x000fc6000000000d */
[----:B------:R0:W-:Y:S01]  /*83e10*/  STL.64 [R1+0x2178], R26 ;  /* 0x0021781a01007387 */ /* 0x0001e20000100a00 */
[----:B--2---:R-:W-:-:S05]  /*83e20*/  PRMT R24, R12, 0x5410, R7 ;  /* 0x000054100c187816 */ /* 0x004fca0000000007 */
[----:B------:R-:W-:Y:S04]  /*83e30*/  STL.64 [R1+0x2170], R24 ;  /* 0x0021701801007387 */ /* 0x000fe80000100a00 */
[----:B0-----:R-:W2:Y:S04]  /*83e40*/  LDL.LU R27, [R1+0x3d4] ;  /* 0x0003d400011b7983 */ /* 0x001ea80000300800 */
[----:B------:R-:W2:Y:S04]  /*83e50*/  LDL.LU R11, [R1+0xa64] ;  /* 0x000a6400010b7983 */ /* 0x000ea80000300800 */
[----:B------:R-:W3:Y:S04]  /*83e60*/  LDL.LU R29, [R1+0x1168] ;  /* 0x00116800011d7983 */ /* 0x000ee80000300800 */
[----:B---3--:R0:W-:Y:S04]  /*83e70*/  STL [R1+0x2168], R29 ;  /* 0x0021681d01007387 */ /* 0x0081e80000100800 */
[----:B0-----:R-:W3:Y:S01]  /*83e80*/  LDL.LU R29, [R1+0xf64] ;  /* 0x000f6400011d7983 */ /* 0x001ee20000300800 */
[----:B--2---:R-:W-:-:S03]  /*83e90*/  PRMT R11, R11, 0x5410, R27 ;  /* 0x000054100b0b7816 */ /* 0x004fc6000000001b */
[----:B------:R-:W0:Y:S04]  /*83ea0*/  LDS.128 R24, [R3] ;  /* 0x0000000003187984 */ /* 0x000e280000000c00 */
[----:B---3--:R1:W-:Y:S04]  /*83eb0*/  STL [R1+0x216c], R29 ;  /* 0x00216c1d01007387 */ /* 0x0083e80000100800 */
[----:B-1----:R-:W2:Y:S04]  /*83ec0*/  LDL.LU R29, [R1+0xf70] ;  /* 0x000f7000011d7983 */ /* 0x002ea80000300800 */
[----:B------:R-:W3:Y:S04]  /*83ed0*/  LDL.LU R28, [R1+0x3e4] ;  /* 0x0003e400011c7983 */ /* 0x000ee80000300800 */
[----:B------:R-:W3:Y:S04]  /*83ee0*/  LDL.LU R4, [R1+0xa6c] ;  /* 0x000a6c0001047983 */ /* 0x000ee80000300800 */
[----:B------:R-:W4:Y:S04]  /*83ef0*/  LDL.LU R5, [R1+0xf9c] ;  /* 0x000f9c0001057983 */ /* 0x000f280000300800 */
[----:B------:R-:W2:Y:S04]  /*83f00*/  LDL.LU R6, [R1+0x11d8] ;  /* 0x0011d80001067983 */ /* 0x000ea80000300800 */
[----:B------:R-:W2:Y:S01]  /*83f10*/  LDL.LU R7, [R1+0xf98] ;  /* 0x000f980001077983 */ /* 0x000ea20000300800 */
[----:B------:R-:W-:-:S02]  /*83f20*/  PRMT R8, R19, 0x5410, R21 ;  /* 0x0000541013087816 */ /* 0x000fc40000000015 */
[----:B------:R-:W-:Y:S02]  /*83f30*/  PRMT R9, R22, 0x5410, R20 ;  /* 0x0000541016097816 */ /* 0x000fe40000000014 */
[----:B------:R-:W-:Y:S01]  /*83f40*/  PRMT R10, R2, 0x5410, R23 ;  /* 0x00005410020a7816 */ /* 0x000fe20000000017 */
[----:B--2---:R1:W-:Y:S04]  /*83f50*/  STL.64 [R1+0x2160], R6 ;  /* 0x0021600601007387 */ /* 0x0043e80000100a00 */
[----:B-1----:R-:W2:Y:S04]  /*83f60*/  LDL.LU R6, [R1+0x116c] ;  /* 0x00116c0001067983 */ /* 0x002ea80000300800 */
[----:B------:R-:W3:Y:S04]  /*83f70*/  LDL.LU R7, [R1+0xf48] ;  /* 0x000f480001077983 */ /* 0x000ee80000300800 */
[----:B----4-:R1:W-:Y:S04]  /*83f80*/  STL [R1+0x2158], R5 ;  /* 0x0021580501007387 */ /* 0x0103e80000100800 */
        /* <DEDUP_REMOVED lines=30> */
[----:B------:R-:W4:Y:S04]  /*84170*/  LDL.LU R25, [R1+0x118c] ;  /* 0x00118c0001197983 */ /* 0x000f280000300800 */
[----:B------:R-:W4:Y:S04]  /*84180*/  LDL.LU R26, [R1+0xf60] ;  /* 0x000f6000011a7983 */ /* 0x000f280000300800 */
[----:B------:R-:W4:Y:S01]  /*84190*/  LDL.LU R27, [R1+0x1188] ;  /* 0x00118800011b7983 */ /* 0x000f220000300800 */
[----:B---3--:R-:W-:-:S03]  /*841a0*/  PRMT R24, R24, 0x5410, R29 ;  /* 0x0000541018187816 */ /* 0x008fc6000000001d */
[----:B------:R-:W4:Y:S01]  /*841b0*/  LDL.LU R29, [R1+0x216c] ;  /* 0x00216c00011d7983 */ /* 0x000f220000300800 */
[----:B--2---:R-:W-:Y:S02]  /*841c0*/  PRMT R8, R9, 0x5410, R8 ;  /* 0x0000541009087816 */ /* 0x004fe40000000008 */
[----:B----4-:R-:W-:Y:S02]  /*841d0*/  PRMT R25, R25, 0x5410, R29 ;  /* 0x0000541019197816 */ /* 0x010fe4000000001d */
[----:B------:R-:W2:Y:S01]  /*841e0*/  LDL.LU R29, [R1+0x2168] ;  /* 0x00216800011d7983 */ /* 0x000ea20000300800 */
[----:B------:R-:W-:Y:S02]  /*841f0*/  PRMT R26, R27, 0x5410, R26 ;  /* 0x000054101b1a7816 */ /* 0x000fe4000000001a */
[----:B------:R-:W-:Y:S02]  /*84200*/  PRMT R9, R11, 0x5410, R10 ;  /* 0x000054100b097816 */ /* 0x000fe4000000000a */
[----:B------:R-:W-:-:S02]  /*84210*/  PRMT R10, R6, 0x5410, R5 ;  /* 0x00005410060a7816 */ /* 0x000fc40000000005 */
[----:B------:R-:W-:Y:S02]  /*84220*/  PRMT R27, R4, 0x5410, R28 ;  /* 0x00005410041b7816 */ /* 0x000fe4000000001c */
[----:B--2---:R-:W-:Y:S02]  /*84230*/  PRMT R11, R29, 0x5410, R7 ;  /* 0x000054101d0b7816 */ /* 0x004fe40000000007 */
        /* <DEDUP_REMOVED lines=8> */
[----:B------:R-:W3:Y:S04]  /*842c0*/  LDL.LU R5, [R1+0x2158] ;  /* 0x0021580001057983 */ /* 0x000ee80000300800 */
[----:B------:R-:W-:Y:S04]  /*842d0*/  STSM.16.M88.4 [R16], R8 ;  /* 0x0000000810007844 */ /* 0x000fe80000000200 */
[----:B------:R0:W-:Y:S01]  /*842e0*/  STSM.16.M88.4 [R16+0x200], R24 ;  /* 0x0002001810007844 */ /* 0x0001e20000000200 */
        /* <DEDUP_REMOVED lines=9> */
[----:B--2---:R1:W-:Y:S04]  /*84380*/  STL [R1+0x2140], R29 ;  /* 0x0021401d01007387 */ /* 0x0043e80000100800 */
[----:B-1----:R-:W2:Y:S04]  /*84390*/  LDL.LU R29, [R1+0x1008] ;  /* 0x00100800011d7983 */ /* 0x002ea80000300800 */
[----:B--2---:R1:W-:Y:S04]  /*843a0*/  STL [R1+0x2144], R29 ;  /* 0x0021441d01007387 */ /* 0x0043e80000100800 */
        /* <DEDUP_REMOVED lines=70> */
[----:B------:R-:W-:Y:S02]  /*84810*/  PRMT R27, R2, 0x5410, R23 ;  /* 0x00005410021b7816 */ /* 0x000fe40000000017 */
[----:B------:R-:W-:Y:S02]  /*84820*/  PRMT R8, R18, 0x5410, R15 ;  /* 0x0000541012087816 */ /* 0x000fe4000000000f */
[----:B------:R-:W-:Y:S02]  /*84830*/  PRMT R9, R0, 0x5410, R17 ;  /* 0x0000541000097816 */ /* 0x000fe40000000011 */
[----:B------:R-:W-:Y:S02]  /*84840*/  PRMT R10, R19, 0x5410, R21 ;  /* 0x00005410130a7816 */ /* 0x000fe40000000015 */
[----:B------:R-:W-:Y:S02]  /*84850*/  PRMT R11, R22, 0x5410, R20 ;  /* 0x00005410160b7816 */ /* 0x000fe40000000014 */
[----:B--2---:R-:W-:-:S02]  /*84860*/  PRMT R25, R12, 0x5410, R7 ;  /* 0x000054100c197816 */ /* 0x004fc40000000007 */
[----:B---3--:R-:W-:Y:S01]  /*84870*/  PRMT R24, R6, 0x5410, R5 ;  /* 0x0000541006187816 */ /* 0x008fe20000000005 */
[----:B------:R-:W2:Y:S04]  /*84880*/  LDL.LU R12, [R1+0x10cc] ;  /* 0x0010cc00010c7983 */ /* 0x000ea80000300800 */
[----:B------:R-:W0:Y:S04]  /*84890*/  LDS.128 R4, [R3] ;  /* 0x0000000003047984 */ /* 0x000e280000000c00 */
[----:B------:R-:W2:Y:S04]  /*848a0*/  LDL.LU R13, [R1+0x13d4] ;  /* 0x0013d400010d7983 */ /* 0x000ea80000300800 */
[----:B------:R-:W3:Y:S04]  /*848b0*/  LDL.LU R23, [R1+0x10bc] ;  /* 0x0010bc0001177983 */ /* 0x000ee80000300800 */
[----:B------:R-:W3:Y:S04]  /*848c0*/  LDL.LU R2, [R1+0x13c8] ;  /* 0x0013c80001027983 */ /* 0x000ee80000300800 */
        /* <DEDUP_REMOVED lines=9> */
[----:B------:R-:W-:Y:S04]  /*84960*/  STSM.16.M88.4 [R16], R8 ;  /* 0x0000000810007844 */ /* 0x000fe80000000200 */
[----:B------:R-:W-:Y:S01]  /*84970*/  STSM.16.M88.4 [R16+0x200], R24 ;  /* 0x0002001810007844 */ /* 0x000fe20000000200 */
[----:B------:R-:W-:Y:S06]  /*84980*/  BAR.SYNC.DEFER_BLOCKING 0x0 ;  /* 0x0000000000007b1d */ /* 0x000fec0000010000 */
[----:B0-----:R0:W-:Y:S04]  /*84990*/  STL.64 [R1+0x2d0], R4 ;  /* 0x0002d00401007387 */ /* 0x0011e80000100a00 */
[----:B------:R1:W-:Y:S04]  /*849a0*/  STL.64 [R1+0x2d8], R6 ;  /* 0x0002d80601007387 */ /* 0x0003e80000100a00 */
        /* <DEDUP_REMOVED lines=14> */
[----:B-1----:R-:W3:Y:S04]  /*84a90*/  LDL.LU R6, [R1+0x10e4] ;  /* 0x0010e40001067983 */ /* 0x002ee80000300800 */
[----:B------:R-:W3:Y:S04]  /*84aa0*/  LDL.LU R7, [R1+0x13ec] ;  /* 0x0013ec0001077983 */ /* 0x000ee80000300800 */
[----:B---3--:R0:W-:Y:S04]  /*84ab0*/  STL.64 [R1+0x2128], R6 ;  /* 0x0021280601007387 */ /* 0x0081e80000100a00 */
[----:B0-----:R-:W3:Y:S04]  /*84ac0*/  LDL.LU R7, [R1+0x10b8] ;  /* 0x0010b80001077983 */ /* 0x001ee80000300800 */
[----:B--2---:R-:W-:Y:S01]  /*84ad0*/  STL.64 [R1+0x2120], R4 ;  /* 0x0021200401007387 */ /* 0x004fe20000100a00 */
[----:B------:R-:W-:-:S02]  /*84ae0*/  PRMT R24, R13, 0x5410, R12 ;  /* 0x000054100d187816 */ /* 0x000fc4000000000c */
[----:B------:R-:W-:Y:S01]  /*84af0*/  PRMT R25, R2, 0x5410, R23 ;  /* 0x0000541002197816 */ /* 0x000fe20000000017 */
[----:B------:R-:W2:Y:S04]  /*84b00*/  LDL.LU R12, [R1+0x10e0] ;  /* 0x0010e000010c7983 */ /* 0x000ea80000300800 */
[----:B------:R-:W2:Y:S04]  /*84b10*/  LDL.LU R13, [R1+0x13e8] ;  /* 0x0013e800010d7983 */ /* 0x000ea80000300800 */
[----:B------:R-:W2:Y:S01]  /*84b20*/  LDL.LU R23, [R1+0x10dc] ;  /* 0x0010dc0001177983 */ /* 0x000ea20000300800 */
[----:B----4-:R-:W-:-:S03]  /*84b30*/  PRMT R9, R10, 0x5410, R9 ;  /* 0x000054100a097816 */ /* 0x010fc60000000009 */
[----:B------:R-:W2:Y:S01]  /*84b40*/  LDL.LU R2, [R1+0x13e0] ;  /* 0x0013e00001027983 */ /* 0x000ea20000300800 */
[----:B------:R-:W-:-:S03]  /*84b50*/  PRMT R10, R18, 0x5410, R15 ;  /* 0x00005410120a7816 */ /* 0x000fc6000000000f */
[----:B------:R-:W4:Y:S01]  /*84b60*/  LDL.LU R15, [R1+0x43c] ;  /* 0x00043c00010f7983 */ /* 0x000f220000300800 */
[----:B------:R-:W-:-:S03]  /*84b70*/  PRMT R8, R8, 0x5410, R27 ;  /* 0x0000541008087816 */ /* 0x000fc6000000001b */
[----:B------:R-:W4:Y:S01]  /*84b80*/  LDL.LU R18, [R1+0xaf8] ;  /* 0x000af80001127983 */ /* 0x000f220000300800 */
[----:B------:R-:W-:Y:S02]  /*84b90*/  PRMT R27, R14, 0x5410, R28 ;  /* 0x000054100e1b7816 */ /* 0x000fe4000000001c */
[----:B---3--:R-:W-:Y:S02]  /*84ba0*/  PRMT R26, R26, 0x5410, R7 ;  /* 0x000054101a1a7816 */ /* 0x008fe40000000007 */
[----:B------:R-:W0:Y:S04]  /*84bb0*/  LDS.128 R4, [R3] ;  /* 0x0000000003047984 */ /* 0x000e280000000c00 */
[----:B0-----:R-:W-:Y:S04]  /*84bc0*/  STL.64 [R1+0x9e0], R4 ;  /* 0x0009e00401007387 */ /* 0x001fe80000100a00 */
[----:B------:R-:W-:Y:S01]  /*84bd0*/  STL [R1+0x9ec], R7 ;  /* 0x0009ec0701007387 */ /* 0x000fe20000100800 */
[----:B------:R-:W-:-:S03]  /*84be0*/  IMAD.MOV.U32 R14, RZ, RZ, R6 ;  /* 0x000000ffff0e7224 */ /* 0x000fc600078e0006 */
[----:B------:R-:W0:Y:S04]  /*84bf0*/  LDS.128 R4, [R3+0x400] ;  /* 0x0004000003047984 */ /* 0x000e280000000c00 */
[----:B------:R-:W-:Y:S01]  /*84c00*/  STL [R1+0x20e4], R14 ;  /* 0x0020e40e01007387 */ /* 0x000fe20000100800 */
[----:B------:R-:W-:Y:S06]  /*84c10*/  BAR.SYNC.DEFER_BLOCKING 0x0 ;  /* 0x0000000000007b1d */ /* 0x000fec0000010000 */
[----:B0-----:R-:W-:Y:S04]  /*84c20*/  STL.64 [R1+0xa60], R4 ;  /* 0x000a600401007387 */ /* 0x001fe80000100a00 */
[----:B------:R0:W-:Y:S04]  /*84c30*/  STL.64 [R1+0xa68], R6 ;  /* 0x000a680601007387 */ /* 0x0001e80000100a00 */
[----:B0-----:R-:W3:Y:S04]  /*84c40*/  LDL.LU.64 R6, [R1+0x2128] ;  /* 0x0021280001067983 */ /* 0x001ee80000300a00 */
[----:B------:R-:W4:Y:S01]  /*84c50*/  LDL.LU.64 R4, [R1+0x2120] ;  /* 0x0021200001047983 */ /* 0x000f220000300a00 */
[----:B------:R-:W-:-:S05]  /*84c60*/  PRMT R11, R29, 0x5410, R11 ;  /* 0x000054101d0b7816 */ /* 0x000fca000000000b */
[----:B------:R-:W-:Y:S04]  /*84c70*/  STSM.16.M88.4 [R16], R8 ;  /* 0x0000000810007844 */ /* 0x000fe80000000200 */
[----:B------:R0:W-:Y:S01]  /*84c80*/  STSM.16.M88.4 [R16+0x200], R24 ;  /* 0x0002001810007844 */ /* 0x0001e20000000200 */
[----:B------:R-:W-:Y:S01]  /*84c90*/  BAR.SYNC.DEFER_BLOCKING 0x0 ;  /* 0x0000000000007b1d */ /* 0x000fe20000010000 */
[----:B0-----:R-:W-:Y:S02]  /*84ca0*/  PRMT R26, R19, 0x5410, R21 ;  /* 0x00005410131a7816 */ /* 0x001fe40000000015 */
[----:B------:R-:W-:Y:S02]  /*84cb0*/  PRMT R27, R22, 0x5410, R20 ;  /* 0x00005410161b7816 */ /* 0x000fe40000000014 */
[----:B------:R-:W-:-:S03]  /*84cc0*/  PRMT R25, R0, 0x5410, R17 ;  /* 0x0000541000197816 */ /* 0x000fc60000000011 */
[----:B------:R-:W-:Y:S01]  /*84cd0*/  STL.64 [R1+0x2118], R26 ;  /* 0x0021181a01007387 */ /* 0x000fe20000100a00 */
[----:B--2---:R-:W-:Y:S02]  /*84ce0*/  PRMT R10, R2, 0x5410, R23 ;  /* 0x00005410020a7816 */ /* 0x004fe40000000017 */
[----:B----4-:R-:W-:-:S05]  /*84cf0*/  PRMT R24, R5, 0x5410, R4 ;  /* 0x0000541005187816 */ /* 0x010fca0000000004 */
[----:B------:R-:W-:Y:S04]  /*84d00*/  STL.64 [R1+0x2110], R24 ;  /* 0x0021101801007387 */ /* 0x000fe80000100a00 */
[----:B------:R-:W0:Y:S04]  /*84d10*/  LDS.128 R24, [R3] ;  /* 0x0000000003187984 */ /* 0x000e280000000c00 */
[----:B------:R-:W2:Y:S04]  /*84d20*/  LDL.LU R17, [R1+0x1134] ;  /* 0x0011340001117983 */ /* 0x000ea80000300800 */
[----:B------:R-:W2:Y:S04]  /*84d30*/  LDL.LU R0, [R1+0x1418] ;  /* 0x0014180001007983 */ /* 0x000ea80000300800 */
[----:B------:R-:W4:Y:S04]  /*84d40*/  LDL.LU R21, [R1+0x112c] ;  /* 0x00112c0001157983 */ /* 0x000f280000300800 */
[----:B------:R-:W4:Y:S04]  /*84d50*/  LDL.LU R19, [R1+0x1414] ;  /* 0x0014140001137983 */ /* 0x000f280000300800 */
[----:B------:R-:W4:Y:S04]  /*84d60*/  LDL.LU R20, [R1+0x1128] ;  /* 0x0011280001147983 */ /* 0x000f280000300800 */
[----:B------:R-:W4:Y:S04]  /*84d70*/  LDL.LU R22, [R1+0x1410] ;  /* 0x0014100001167983 */ /* 0x000f280000300800 */
[----:B------:R-:W2:Y:S04]  /*84d80*/  LDL.LU R14, [R1+0x1404] ;  /* 0x00140400010e7983 */ /* 0x000ea80000300800 */
[----:B------:R-:W4:Y:S04]  /*84d90*/  LDL.LU R29, [R1+0x1114] ;  /* 0x00111400011d7983 */ /* 0x000f280000300800 */
[----:B------:R-:W4:Y:S04]  /*84da0*/  LDL.LU R28, [R1+0x1400] ;  /* 0x00140000011c7983 */ /* 0x000f280000300800 */
[----:B------:R-:W4:Y:S04]  /*84db0*/  LDL.LU R23, [R1+0x444] ;  /* 0x0004440001177983 */ /* 0x000f280000300800 */
[----:B------:R-:W4:Y:S04]  /*84dc0*/  LDL.LU R2, [R1+0xb00] ;  /* 0x000b000001027983 */ /* 0x000f280000300800 */
[----:B------:R-:W2:Y:S04]  /*84dd0*/  LDL.LU R4, [R1+0x1164] ;  /* 0x0011640001047983 */ /* 0x000ea80000300800 */
[----:B------:R-:W2:Y:S01]  /*84de0*/  LDL.LU R5, [R1+0x1434] ;  /* 0x0014340001057983 */ /* 0x000ea20000300800 */
[----:B---3--:R-:W-:-:S03]  /*84df0*/  PRMT R8, R7, 0x5410, R6 ;  /* 0x0000541007087816 */ /* 0x008fc60000000006 */
[----:B0-----:R-:W-:Y:S04]  /*84e00*/  STL.64 [R1+0xa50], R24 ;  /* 0x000a501801007387 */ /* 0x001fe80000100a00 */
[----:B------:R-:W-:Y:S04]  /*84e10*/  STL.64 [R1+0xa58], R26 ;  /* 0x000a581a01007387 */ /* 0x000fe80000100a00 */
[----:B------:R-:W3:Y:S04]  /*84e20*/  LDL.LU R6, [R1+0x1160] ;  /* 0x0011600001067983 */ /* 0x000ee80000300800 */
[----:B------:R-:W3:Y:S04]  /*84e30*/  LDL.LU R7, [R1+0x1430] ;  /* 0x0014300001077983 */ /* 0x000ee80000300800 */
[----:B------:R-:W0:Y:S01]  /*84e40*/  LDS.128 R24, [R3+0x400] ;  /* 0x0004000003187984 */ /* 0x000e220000000c00 */
[----:B------:R-:W-:Y:S01]  /*84e50*/  PRMT R9, R13, 0x5410, R12 ;  /* 0x000054100d097816 */ /* 0x000fe2000000000c */
[----:B------:R-:W-:Y:S01]  /*84e60*/  BAR.SYNC.DEFER_BLOCKING 0x0 ;  /* 0x0000000000007b1d */ /* 0x000fe20000010000 */
[----:B------:R-:W-:-:S05]  /*84e70*/  PRMT R11, R18, 0x5410, R15 ;  /* 0x00005410120b7816 */ /* 0x000fca000000000f */
[----:B------:R-:W-:Y:S04]  /*84e80*/  STSM.16.M88.4 [R16], R8 ;  /* 0x0000000810007844 */ /* 0x000fe80000000200 */
[----:B---3--:R1:W-:Y:S04]  /*84e90*/  STL.64 [R1+0x2108], R6 ;  /* 0x0021080601007387 */ /* 0x0083e80000100a00 */
[----:B-1----:R-:W3:Y:S04]  /*84ea0*/  LDL.LU R6, [R1+0x1408] ;  /* 0x0014080001067983 */ /* 0x002ee80000300800 */
[----:B------:R-:W4:Y:S04]  /*84eb0*/  LDL.LU R7, [R1+0x1118] ;  /* 0x0011180001077983 */ /* 0x000f280000300800 */
[----:B--2---:R1:W-:Y:S04]  /*84ec0*/  STL.64 [R1+0x2100], R4 ;  /* 0x0021000401007387 */ /* 0x0043e80000100a00 */
[----:B-1----:R-:W2:Y:S04]  /*84ed0*/  LDL.LU R4, [R1+0x140c] ;  /* 0x00140c0001047983 */ /* 0x002ea80000300800 */
[----:B------:R-:W3:Y:S04]  /*84ee0*/  LDL.LU R5, [R1+0x111c] ;  /* 0x00111c0001057983 */ /* 0x000ee80000300800 */
[----:B------:R-:W3:Y:S04]  /*84ef0*/  LDL.LU R12, [R1+0x115c] ;  /* 0x00115c00010c7983 */ /* 0x000ee80000300800 */
[----:B------:R-:W3:Y:S04]  /*84f00*/  LDL.LU R13, [R1+0x142c] ;  /* 0x00142c00010d7983 */ /* 0x000ee80000300800 */
[----:B0-----:R-:W-:Y:S04]  /*84f10*/  STL.64 [R1+0xa40], R24 ;  /* 0x000a401801007387 */ /* 0x001fe80000100a00 */
[----:B------:R0:W-:Y:S04]  /*84f20*/  STL.64 [R1+0xa48], R26 ;  /* 0x000a481a01007387 */ /* 0x0001e80000100a00 */
[----:B0-----:R-:W2:Y:S04]  /*84f30*/  LDL.LU.64 R26, [R1+0x2118] ;  /* 0x00211800011a7983 */ /* 0x001ea80000300a00 */
[----:B------:R-:W2:Y:S04]  /*84f40*/  LDL.LU.64 R24, [R1+0x2110] ;  /* 0x0021100001187983 */ /* 0x000ea80000300a00 */
[----:B------:R-:W3:Y:S04]  /*84f50*/  LDL.LU R11, [R1+0x1120] ;  /* 0x00112000010b7983 */ /* 0x000ee80000300800 */
[----:B------:R-:W3:Y:S04]  /*84f60*/  LDL.LU R15, [R1+0x1158] ;  /* 0x00115800010f7983 */ /* 0x000ee80000300800 */
[----:B------:R-:W3:Y:S01]  /*84f70*/  LDL.LU R18, [R1+0x1428] ;  /* 0x0014280001127983 */ /* 0x000ee20000300800 */
[----:B----4-:R-:W-:-:S03]  /*84f80*/  PRMT R10, R14, 0x5410, R7 ;  /* 0x000054100e0a7816 */ /* 0x010fc60000000007 */
[----:B--2---:R0:W-:Y:S01]  /*84f90*/  STSM.16.M88.4 [R16+0x200], R24 ;  /* 0x0002001810007844 */ /* 0x0041e20000000200 */
[----:B------:R-:W-:Y:S01]  /*84fa0*/  BAR.SYNC.DEFER_BLOCKING 0x0 ;  /* 0x0000000000007b1d */ /* 0x000fe20000010000 */
[----:B---3--:R-:W-:Y:S02]  /*84fb0*/  PRMT R8, R4, 0x5410, R11 ;  /* 0x0000541004087816 */ /* 0x008fe4000000000b */
[----:B------:R-:W-:-:S03]  /*84fc0*/  PRMT R9, R6, 0x5410, R5 ;  /* 0x0000541006097816 */ /* 0x000fc60000000005 */
[----:B------:R-:W1:Y:S01]  /*84fd0*/  LDS.128 R4, [R3] ;  /* 0x0000000003047984 */ /* 0x000e620000000c00 */
[----:B0-----:R-:W-:-:S03]  /*84fe0*/  PRMT R24, R0, 0x5410, R17 ;  /* 0x0000541000187816 */ /* 0x001fc60000000011 */
[----:B------:R-:W2:Y:S01]  /*84ff0*/  LDL.LU R17, [R1+0x1150] ;  /* 0x0011500001117983 */ /* 0x000ea20000300800 */
[----:B------:R-:W-:-:S03]  /*85000*/  PRMT R25, R19, 0x5410, R21 ;  /* 0x0000541013197816 */ /* 0x000fc60000000015 */
[----:B------:R-:W2:Y:S04]  /*85010*/  LDL.LU R0, [R1+0x1424] ;  /* 0x0014240001007983 */ /* 0x000ea80000300800 */
[----:B------:R-:W3:Y:S01]  /*85020*/  LDL.LU R21, [R1+0x114c] ;  /* 0x00114c0001157983 */ /* 0x000ee20000300800 */
[----:B------:R-:W-:-:S03]  /*85030*/  PRMT R26, R22, 0x5410, R20 ;  /* 0x00005410161a7816 */ /* 0x000fc60000000014 */
[----:B------:R-:W3:Y:S04]  /*85040*/  LDL.LU R19, [R1+0x1420] ;  /* 0x0014200001137983 */ /* 0x000ee80000300800 */
[----:B------:R-:W4:Y:S04]  /*85050*/  LDL.LU R20, [R1+0x1144] ;  /* 0x0011440001147983 */ /* 0x000f280000300800 */
[----:B------:R-:W4:Y:S01]  /*85060*/  LDL.LU R22, [R1+0x141c] ;  /* 0x00141c0001167983 */ /* 0x000f220000300800 */
[----:B------:R-:W-:-:S03]  /*85070*/  PRMT R27, R2, 0x5410, R23 ;  /* 0x00005410021b7816 */ /* 0x000fc60000000017 */
[----:B------:R-:W4:Y:S04]  /*85080*/  LDL.LU R23, [R1+0x450] ;  /* 0x0004500001177983 */ /* 0x000f280000300800 */
[----:B------:R-:W4:Y:S04]  /*85090*/  LDL.LU R2, [R1+0xb10] ;  /* 0x000b100001027983 */ /* 0x000f280000300800 */
[----:B-1----:R-:W-:Y:S04]  /*850a0*/  STL.64 [R1+0xa30], R4 ;  /* 0x000a300401007387 */ /* 0x002fe80000100a00 */
[----:B------:R-:W-:Y:S04]  /*850b0*/  STL.64 [R1+0xa38], R6 ;  /* 0x000a380601007387 */ /* 0x000fe80000100a00 */
[----:B------:R-:W0:Y:S01]  /*850c0*/  LDS.128 R4, [R3+0x400] ;  /* 0x0004000003047984 */ /* 0x000e220000000c00 */
[----:B------:R-:W-:Y:S01]  /*850d0*/  PRMT R11, R28, 0x5410, R29 ;  /* 0x000054101c0b7816 */ /* 0x000fe2000000001d */
[----:B------:R-:W-:Y:S06]  /*850e0*/  BAR.SYNC.DEFER_BLOCKING 0x0 ;  /* 0x0000000000007b1d */ /* 0x000fec0000010000 */
[----:B0-----:R-:W-:Y:S04]  /*850f0*/  STL.64 [R1+0xa20], R4 ;  /* 0x000a200401007387 */ /* 0x001fe80000100a00 */
[----:B------:R0:W-:Y:S04]  /*85100*/  STL.64 [R1+0xa28], R6 ;  /* 0x000a280601007387 */ /* 0x0001e80000100a00 */
[----:B0-----:R-:W2:Y:S04]  /*85110*/  LDL.LU.64 R6, [R1+0x2108] ;  /* 0x0021080001067983 */ /* 0x001ea80000300a00 */
[----:B------:R-:W3:Y:S04]  /*85120*/  LDL.LU.64 R4, [R1+0x2100] ;  /* 0x0021000001047983 */ /* 0x000ee80000300a00 */
[----:B------:R-:W4:Y:S04]  /*85130*/  LDL.LU R28, [R1+0x143c] ;  /* 0x00143c00011c7983 */ /* 0x000f280000300800 */
[----:B------:R-:W-:Y:S04]  /*85140*/  STSM.16.M88.4 [R16], R8 ;  /* 0x0000000810007844 */ /* 0x000fe80000000200 */
[----:B------:R3:W-:Y:S01]  /*85150*/  STSM.16.M88.4 [R16+0x200], R24 ;  /* 0x0002001810007844 */ /* 0x0007e20000000200 */
[----:B------:R-:W-:Y:S01]  /*85160*/  BAR.SYNC.DEFER_BLOCKING 0x0 ;  /* 0x0000000000007b1d */ /* 0x000fe20000010000 */
[----:B---3--:R-:W-:-:S05]  /*85170*/  PRMT R24, R5, 0x5410, R4 ;  /* 0x0000541005187816 */ /* 0x008fca0000000004 */
[----:B----4-:R0:W-:Y:S04]  /*85180*/  STL [R1+0x20e8], R28 ;  /* 0x0020e81c01007387 */ /* 0x0101e80000100800 */
[----:B------:R-:W3:Y:S01]  /*85190*/  LDL.LU R4, [R1+0x1174] ;  /* 0x0011740001047983 */ /* 0x000ee20000300800 */
[----:B--2---:R-:W-:-:S03]  /*851a0*/  PRMT R25, R7, 0x5410, R6 ;  /* 0x0000541007197816 */ /* 0x004fc60000000006 */
[----:B------:R-:W3:Y:S04]  /*851b0*/  LDL.LU R5, [R1+0x1438] ;  /* 0x0014380001057983 */ /* 0x000ee80000300800 */
[----:B------:R-:W2:Y:S04]  /*851c0*/  LDL.LU R6, [R1+0x454] ;  /* 0x0004540001067983 */ /* 0x000ea80000300800 */
[----:B------:R-:W2:Y:S01]  /*851d0*/  LDL.LU R7, [R1+0xb18] ;  /* 0x000b180001077983 */ /* 0x000ea20000300800 */
[----:B------:R-:W-:Y:S02]  /*851e0*/  PRMT R26, R13, 0x5410, R12 ;  /* 0x000054100d1a7816 */ /* 0x000fe4000000000c */
[----:B------:R-:W-:-:S02]  /*851f0*/  PRMT R27, R18, 0x5410, R15 ;  /* 0x00005410121b7816 */ /* 0x000fc4000000000f */
[----:B------:R-:W-:Y:S02]  /*85200*/  PRMT R8, R0, 0x5410, R17 ;  /* 0x0000541000087816 */ /* 0x000fe40000000011 */
[----:B------:R-:W-:Y:S02]  /*85210*/  PRMT R9, R19, 0x5410, R21 ;  /* 0x0000541013097816 */ /* 0x000fe40000000015 */
[----:B------:R-:W-:Y:S02]  /*85220*/  PRMT R10, R22, 0x5410, R20 ;  /* 0x00005410160a7816 */ /* 0x000fe40000000014 */
[----:B------:R-:W-:Y:S01]  /*85230*/  PRMT R11, R2, 0x5410, R23 ;  /* 0x00005410020b7816 */ /* 0x000fe20000000017 */
[----:B--2---:R-:W-:Y:S04]  /*85240*/  STL.64 [R1+0x20f8], R6 ;  /* 0x0020f80601007387 */ /* 0x004fe80000100a00 */
[----:B---3--:R-:W-:Y:S04]  /*85250*/  STL.64 [R1+0x20f0], R4 ;  /* 0x0020f00401007387 */ /* 0x008fe80000100a00 */
[----:B------:R-:W1:Y:S04]  /*85260*/  LDS.128 R4, [R3] ;  /* 0x0000000003047984 */ /* 0x000e680000000c00 */
        /* <DEDUP_REMOVED lines=15> */
[----:B-1----:R-:W-:Y:S04]  /*85360*/  STL.64 [R1+0xa00], R4 ;  /* 0x000a000401007387 */ /* 0x002fe80000100a00 */
[----:B------:R-:W-:Y:S04]  /*85370*/  STL.64 [R1+0xa08], R6 ;  /* 0x000a080601007387 */ /* 0x000fe80000100a00 */
[----:B------:R-:W0:Y:S01]  /*85380*/  LDS.128 R4, [R3+0x400] ;  /* 0x0004000003047984 */ /* 0x000e220000000c00 */
[----:B------:R-:W-:Y:S06]  /*85390*/  BAR.SYNC.DEFER_BLOCKING 0x0 ;  /* 0x0000000000007b1d */ /* 0x000fec0000010000 */
[----:B------:R-:W-:Y:S04]  /*853a0*/  STSM.16.M88.4 [R16], R8 ;  /* 0x0000000810007844 */ /* 0x000fe80000000200 */
[----:B------:R-:W-:Y:S01]  /*853b0*/  STSM.16.M88.4 [R16+0x200], R24 ;  /* 0x0002001810007844 */ /* 0x000fe20000000200 */
[----:B------:R-:W-:Y:S06]  /*853c0*/  BAR.SYNC.DEFER_BLOCKING 0x0 ;  /* 0x0000000000007b1d */ /* 0x000fec0000010000 */
[----:B0-----:R-:W-:Y:S04]  /*853d0*/  STL.64 [R1+0xa70], R4 ;  /* 0x000a700401007387 */ /* 0x001fe80000100a00 */
[----:B------:R0:W-:Y:S04]  /*853e0*/  STL.64 [R1+0xa78], R6 ;  /* 0x000a780601007387 */ /* 0x0001e80000100a00 */
[----:B0-----:R-:W3:Y:S04]  /*853f0*/  LDL.LU.64 R6, [R1+0x20f8] ;  /* 0x0020f80001067983 */ /* 0x001ee80000300a00 */
[----:B------:R-:W4:Y:S04]  /*85400*/  LDL.LU.64 R4, [R1+0x20f0] ;  /* 0x0020f00001047983 */ /* 0x000f280000300a00 */
[----:B------:R-:W3:Y:S04]  /*85410*/  LDL.LU R8, [R1+0x1444] ;  /* 0x0014440001087983 */ /* 0x000ee80000300800 */
[----:B------:R-:W4:Y:S04]  /*85420*/  LDL.LU R9, [R1+0x1180] ;  /* 0x0011800001097983 */ /* 0x000f280000300800 */
[----:B------:R-:W4:Y:S04]  /*85430*/  LDL.LU R10, [R1+0x1440] ;  /* 0x00144000010a7983 */ /* 0x000f280000300800 */
[----:B------:R-:W3:Y:S04]  /*85440*/  LDL.LU R11, [R1+0x117c] ;  /* 0x00117c00010b7983 */ /* 0x000ee80000300800 */
[----:B------:R-:W2:Y:S04]  /*85450*/  LDL.LU R24, [R1+0x1450] ;  /* 0x0014500001187983 */ /* 0x000ea80000300800 */
[----:B------:R-:W3:Y:S04]  /*85460*/  LDL.LU R25, [R1+0x144c] ;  /* 0x00144c0001197983 */ /* 0x000ee80000300800 */
[----:B------:R-:W3:Y:S04]  /*85470*/  LDL.LU R26, [R1+0x1448] ;  /* 0x00144800011a7983 */ /* 0x000ee80000300800 */
[----:B------:R-:W3:Y:S01]  /*85480*/  LDL.LU R27, [R1+0x1184] ;  /* 0x00118400011b7983 */ /* 0x000ee20000300800 */
[----:B--2---:R-:W-:-:S03]  /*85490*/  PRMT R24, R24, 0x5410, R28 ;  /* 0x0000541018187816 */ /* 0x004fc6000000001c */
[----:B------:R-:W2:Y:S01]  /*854a0*/  LDL.LU R28, [R1+0x20e8] ;  /* 0x0020e800011c7983 */ /* 0x000ea20000300800 */
[----:B----4-:R-:W-:Y:S02]  /*854b0*/  PRMT R9, R10, 0x5410, R9 ;  /* 0x000054100a097816 */ /* 0x010fe40000000009 */
[----:B---3--:R-:W-:Y:S02]  /*854c0*/  PRMT R8, R8, 0x5410, R27 ;  /* 0x0000541008087816 */ /* 0x008fe4000000001b */
[----:B------:R-:W-:Y:S02]  /*854d0*/  PRMT R27, R7, 0x5410, R6 ;  /* 0x00005410071b7816 */ /* 0x000fe40000000006 */
[----:B------:R-:W-:Y:S02]  /*854e0*/  PRMT R25, R25, 0x5410, R14 ;  /* 0x0000541019197816 */ /* 0x000fe4000000000e */
[----:B------:R-:W-:Y:S01]  /*854f0*/  PRMT R26, R26, 0x5410, R29 ;  /* 0x000054101a1a7816 */ /* 0x000fe2000000001d */
[----:B------:R-:W3:Y:S04]  /*85500*/  LDL.LU R14, [R1+0x20e4] ;  /* 0x0020e400010e7983 */ /* 0x000ee80000300800 */
[----:B------:R-:W4:Y:S01]  /*85510*/  LDL.LU R29, [R1+0x20e0] ;  /* 0x0020e000011d7983 */ /* 0x000f220000300800 */
[----:B--2---:R-:W-:-:S02]  /*85520*/  PRMT R10, R28, 0x5410, R11 ;  /* 0x000054101c0a7816 */ /* 0x004fc4000000000b */
[----:B------:R-:W-:Y:S02]  /*85530*/  PRMT R11, R5, 0x5410, R4 ;  /* 0x00005410050b7816 */ /* 0x000fe40000000004 */
[----:B------:R-:W0:Y:S04]  /*85540*/  LDS.128 R4, [R3] ;  /* 0x0000000003047984 */ /* 0x000e280000000c00 */
[----:B0-----:R-:W-:Y:S04]  /*85550*/  STL.64 [R1+0xa80], R4 ;  /* 0x000a800401007387 */ /* 0x001fe80000100a00 */
[----:B------:R-:W-:Y:S04]  /*85560*/  STL.64 [R1+0xa88], R6 ;  /* 0x000a880601007387 */ /* 0x000fe80000100a00 */
[----:B------:R-:W0:Y:S01]  /*85570*/  LDS.128 R4, [R3+0x400] ;  /* 0x0004000003047984 */ /* 0x000e220000000c00 */
[----:B------:R-:W-:Y:S06]  /*85580*/  BAR.SYNC.DEFER_BLOCKING 0x0 ;  /* 0x0000000000007b1d */ /* 0x000fec0000010000 */
[----:B------:R-:W-:Y:S04]  /*85590*/  STSM.16.M88.4 [R16], R8 ;  /* 0x0000000810007844 */ /* 0x000fe80000000200 */
[----:B------:R1:W-:Y:S01]  /*855a0*/  STSM.16.M88.4 [R16+0x200], R24 ;  /* 0x0002001810007844 */ /* 0x0003e20000000200 */
[----:B------:R-:W-:Y:S06]  /*855b0*/  BAR.SYNC.DEFER_BLOCKING 0x0 ;  /* 0x0000000000007b1d */ /* 0x000fec0000010000 */
[----:B0-----:R-:W-:Y:S01]  /*855c0*/  STL.64 [R1+0xaa0], R4 ;  /* 0x000aa00401007387 */ /* 0x001fe20000100a00 */
[----:B-1----:R-:W-:-:S02]  /*855d0*/  PRMT R26, R0, 0x5410, R17 ;  /* 0x00005410001a7816 */ /* 0x002fc40000000011 */
[----:B------:R-:W-:Y:S01]  /*855e0*/  PRMT R27, R19, 0x5410, R21 ;  /* 0x00005410131b7816 */ /* 0x000fe20000000015 */
[----:B------:R-:W-:Y:S04]  /*855f0*/  STL.64 [R1+0xaa8], R6 ;  /* 0x000aa80601007387 */ /* 0x000fe80000100a00 */
[----:B------:R-:W2:Y:S04]  /*85600*/  LDL.LU R10, [R1+0x1454] ;  /* 0x00145400010a7983 */ /* 0x000ea80000300800 */
[----:B------:R-:W3:Y:S04]  /*85610*/  LDL.LU R11, [R1+0xb30] ;  /* 0x000b3000010b7983 */ /* 0x000ee80000300800 */
[----:B------:R0:W-:Y:S04]  /*85620*/  STL.64 [R1+0x20d8], R26 ;  /* 0x0020d81a01007387 */ /* 0x0001e80000100a00 */
[----:B0-----:R-:W2:Y:S04]  /*85630*/  LDL.LU R26, [R1+0x11a8] ;  /* 0x0011a800011a7983 */ /* 0x001ea80000300800 */
[----:B------:R-:W3:Y:S01]  /*85640*/  LDL.LU R27, [R1+0x460] ;  /* 0x00046000011b7983 */ /* 0x000ee20000300800 */
[----:B------:R-:W-:-:S02]  /*85650*/  PRMT R24, R13, 0x5410, R12 ;  /* 0x000054100d187816 */ /* 0x000fc4000000000c */
[----:B------:R-:W-:-:S05]  /*85660*/  PRMT R25, R18, 0x5410, R15 ;  /* 0x0000541012197816 */ /* 0x000fca000000000f */
[----:B------:R-:W-:Y:S04]  /*85670*/  STL.64 [R1+0x20d0], R24 ;  /* 0x0020d01801007387 */ /* 0x000fe80000100a00 */
        /* <DEDUP_REMOVED lines=8> */
[----:B------:R-:W-:-:S02]  /*85700*/  PRMT R8, R22, 0x5410, R20 ;  /* 0x0000541016087816 */ /* 0x000fc40000000014 */
[----:B------:R-:W-:Y:S02]  /*85710*/  PRMT R9, R2, 0x5410, R23 ;  /* 0x0000541002097816 */ /* 0x000fe40000000017 */
[----:B--2---:R-:W-:Y:S02]  /*85720*/  PRMT R10, R10, 0x5410, R26 ;  /* 0x000054100a0a7816 */ /* 0x004fe4000000001a */
[----:B---3--:R-:W-:Y:S02]  /*85730*/  PRMT R11, R11, 0x5410, R27 ;  /* 0x000054100b0b7816 */ /* 0x008fe4000000001b */
[----:B------:R-:W0:Y:S04]  /*85740*/  LDS.128 R24, [R3] ;  /* 0x0000000003187984 */ /* 0x000e280000000c00 */
[----:B----4-:R1:W-:Y:S04]  /*85750*/  STL.64 [R1+0x20b8], R6 ;  /* 0x0020b80601007387 */ /* 0x0103e80000100a00 */
[----:B-1----:R-:W2:Y:S04]  /*85760*/  LDL.LU R6, [R1+0x46c] ;  /* 0x00046c0001067983 */ /* 0x002ea80000300800 */
[----:B------:R-:W2:Y:S04]  /*85770*/  LDL.LU R7, [R1+0xb38] ;  /* 0x000b380001077983 */ /* 0x000ea80000300800 */
[----:B------:R1:W-:Y:S04]  /*85780*/  STL.64 [R1+0x20b0], R4 ;  /* 0x0020b00401007387 */ /* 0x0003e80000100a00 */
[----:B-1----:R-:W3:Y:S04]  /*85790*/  LDL.LU R4, [R1+0x1340] ;  /* 0x0013400001047983 */ /* 0x002ee80000300800 */
        /* <DEDUP_REMOVED lines=16> */
[----:B0-----:R-:W2:Y:S04]  /*858a0*/  LDL.LU.64 R26, [R1+0x20d8] ;  /* 0x0020d800011a7983 */ /* 0x001ea80000300a00 */
[----:B------:R-:W2:Y:S04]  /*858b0*/  LDL.LU.64 R24, [R1+0x20d0] ;  /* 0x0020d00001187983 */ /* 0x000ea80000300a00 */
[----:B------:R0:W-:Y:S04]  /*858c0*/  STSM.16.M88.4 [R16], R8 ;  /* 0x0000000810007844 */ /* 0x0001e80000000200 */
[----:B0-----:R-:W4:Y:S04]  /*858d0*/  LDL.LU R8, [R1+0x147c] ;  /* 0x00147c0001087983 */ /* 0x001f280000300800 */
[----:B------:R-:W4:Y:S04]  /*858e0*/  LDL.LU R9, [R1+0x1478] ;  /* 0x0014780001097983 */ /* 0x000f280000300800 */
[----:B------:R-:W3:Y:S04]  /*858f0*/  LDL.LU R10, [R1+0x1344] ;  /* 0x00134400010a7983 */ /* 0x000ee80000300800 */
[----:B------:R-:W3:Y:S04]  /*85900*/  LDL.LU R11, [R1+0x1474] ;  /* 0x00147400010b7983 */ /* 0x000ee80000300800 */
[----:B--2---:R0:W-:Y:S01]  /*85910*/  STSM.16.M88.4 [R16+0x200], R24 ;  /* 0x0002001810007844 */ /* 0x0041e20000000200 */
[----:B------:R-:W-:Y:S06]  /*85920*/  BAR.SYNC.DEFER_BLOCKING 0x0 ;  /* 0x0000000000007b1d */ /* 0x000fec0000010000 */
[----:B0-----:R-:W2:Y:S04]  /*85930*/  LDL.LU R24, [R1+0x1488] ;  /* 0x0014880001187983 */ /* 0x001ea80000300800 */
[----:B------:R-:W2:Y:S04]  /*85940*/  LDL.LU R25, [R1+0x1484] ;  /* 0x0014840001197983 */ /* 0x000ea80000300800 */
[----:B------:R-:W2:Y:S04]  /*85950*/  LDL.LU R26, [R1+0x1480] ;  /* 0x00148000011a7983 */ /* 0x000ea80000300800 */
[----:B------:R-:W2:Y:S01]  /*85960*/  LDL.LU R27, [R1+0x1348] ;  /* 0x00134800011b7983 */ /* 0x000ea20000300800 */
[----:B---3--:R-:W-:-:S02]  /*85970*/  PRMT R10, R11, 0x5410, R10 ;  /* 0x000054100b0a7816 */ /* 0x008fc4000000000a */
[----:B------:R-:W-:Y:S02]  /*85980*/  PRMT R11, R5, 0x5410, R4 ;  /* 0x00005410050b7816 */ /* 0x000fe40000000004 */
[----:B----4-:R-:W-:Y:S02]  /*85990*/  PRMT R8, R8, 0x5410, R19 ;  /* 0x0000541008087816 */ /* 0x010fe40000000013 */
[----:B--2---:R-:W-:Y:S02]  /*859a0*/  PRMT R9, R9, 0x5410, R27 ;  /* 0x0000541009097816 */ /* 0x004fe4000000001b */
[----:B------:R-:W-:Y:S02]  /*859b0*/  PRMT R27, R7, 0x5410, R6 ;  /* 0x00005410071b7816 */ /* 0x000fe40000000006 */
[----:B------:R-:W0:Y:S01]  /*859c0*/  LDS.128 R4, [R3] ;  /* 0x0000000003047984 */ /* 0x000e220000000c00 */
[----:B------:R-:W-:-:S03]  /*859d0*/  PRMT R24, R24, 0x5410, R28 ;  /* 0x0000541018187816 */ /* 0x000fc6000000001c */
[----:B------:R-:W2:Y:S01]  /*859e0*/  LDL.LU R28, [R1+0x20cc] ;  /* 0x0020cc00011c7983 */ /* 0x000ea20000300800 */
[----:B------:R-:W-:Y:S02]  /*859f0*/  PRMT R25, R25, 0x5410, R0 ;  /* 0x0000541019197816 */ /* 0x000fe40000000000 */
[----:B------:R-:W-:Y:S01]  /*85a00*/  PRMT R26, R26, 0x5410, R21 ;  /* 0x000054101a1a7816 */ /* 0x000fe20000000015 */
[----:B------:R-:W3:Y:S04]  /*85a10*/  LDL.LU R0, [R1+0x20c8] ;  /* 0x0020c80001007983 */ /* 0x000ee80000300800 */
[----:B------:R-:W4:Y:S04]  /*85a20*/  LDL.LU R21, [R1+0x20c4] ;  /* 0x0020c40001157983 */ /* 0x000f280000300800 */
[----:B------:R-:W2:Y:S04]  /*85a30*/  LDL.LU R19, [R1+0x20c0] ;  /* 0x0020c00001137983 */ /* 0x000ea80000300800 */
[----:B0-----:R-:W-:Y:S04]  /*85a40*/  STL.64 [R1+0xb00], R4 ;  /* 0x000b000401007387 */ /* 0x001fe80000100a00 */
[----:B------:R-:W-:Y:S04]  /*85a50*/  STL.64 [R1+0xb08], R6 ;  /* 0x000b080601007387 */ /* 0x000fe80000100a00 */
[----:B------:R-:W0:Y:S01]  /*85a60*/  LDS.128 R4, [R3+0x400] ;  /* 0x0004000003047984 */ /* 0x000e220000000c00 */
[----:B------:R-:W-:Y:S06]  /*85a70*/  BAR.SYNC.DEFER_BLOCKING 0x0 ;  /* 0x0000000000007b1d */ /* 0x000fec0000010000 */
[----:B------:R-:W-:Y:S04]  /*85a80*/  STSM.16.M88.4 [R16], R8 ;  /* 0x0000000810007844 */ /* 0x000fe80000000200 */
[----:B0-----:R-:W-:Y:S04]  /*85a90*/  STL.64 [R1+0xb10], R4 ;  /* 0x000b100401007387 */ /* 0x001fe80000100a00 */
[----:B------:R0:W-:Y:S04]  /*85aa0*/  STL.64 [R1+0xb18], R6 ;  /* 0x000b180601007387 */ /* 0x0001e80000100a00 */
[----:B0-----:R-:W3:Y:S04]  /*85ab0*/  LDL.LU.64 R6, [R1+0x20b8] ;  /* 0x0020b80001067983 */ /* 0x001ee80000300a00 */
[----:B------:R-:W4:Y:S04]  /*85ac0*/  LDL.LU.64 R4, [R1+0x20b0] ;  /* 0x0020b00001047983 */ /* 0x000f280000300a00 */
[----:B------:R-:W2:Y:S04]  /*85ad0*/  LDL.LU R9, [R1+0x1378] ;  /* 0x0013780001097983 */ /* 0x000ea80000300800 */
[----:B------:R-:W2:Y:S04]  /*85ae0*/  LDL.LU R10, [R1+0x14a4] ;  /* 0x0014a400010a7983 */ /* 0x000ea80000300800 */
[----:B------:R-:W2:Y:S04]  /*85af0*/  LDL.LU R11, [R1+0x1374] ;  /* 0x00137400010b7983 */ /* 0x000ea80000300800 */
[----:B------:R3:W-:Y:S01]  /*85b00*/  STSM.16.M88.4 [R16+0x200], R24 ;  /* 0x0002001810007844 */ /* 0x0007e20000000200 */
[----:B------:R-:W-:Y:S01]  /*85b10*/  BAR.SYNC.DEFER_BLOCKING 0x0 ;  /* 0x0000000000007b1d */ /* 0x000fe20000010000 */
[----:B------:R-:W-:-:S02]  /*85b20*/  PRMT R8, R13, 0x5410, R12 ;  /* 0x000054100d087816 */ /* 0x000fc4000000000c */
[----:B---3--:R-:W-:Y:S02]  /*85b30*/  PRMT R27, R15, 0x5410, R7 ;  /* 0x000054100f1b7816 */ /* 0x008fe40000000007 */
[----:B----4-:R-:W-:Y:S01]  /*85b40*/  PRMT R26, R6, 0x5410, R5 ;  /* 0x00005410061a7816 */ /* 0x010fe20000000005 */
[----:B------:R-:W3:Y:S01]  /*85b50*/  LDL.LU R15, [R1+0x4c] ;  /* 0x00004c00010f7983 */ /* 0x000ee20000300800 */
[----:B--2---:R-:W-:-:S03]  /*85b60*/  PRMT R25, R4, 0x5410, R11 ;  /* 0x0000541004197816 */ /* 0x004fc6000000000b */
[----:B------:R-:W0:Y:S01]  /*85b70*/  LDS.128 R4, [R3] ;  /* 0x0000000003047984 */ /* 0x000e220000000c00 */
[----:B------:R-:W-:Y:S02]  /*85b80*/  PRMT R24, R10, 0x5410, R9 ;  /* 0x000054100a187816 */ /* 0x000fe40000000009 */
[----:B------:R-:W-:Y:S02]  /*85b90*/  PRMT R10, R22, 0x5410, R20 ;  /* 0x00005410160a7816 */ /* 0x000fe40000000014 */
[----:B------:R-:W-:Y:S01]  /*85ba0*/  PRMT R11, R2, 0x5410, R23 ;  /* 0x00005410020b7816 */ /* 0x000fe20000000017 */
[----:B------:R-:W2:Y:S04]  /*85bb0*/  LDL.LU R20, [R1+0x13a4] ;  /* 0x0013a40001147983 */ /* 0x000ea80000300800 */
[----:B------:R-:W4:Y:S04]  /*85bc0*/  LDL.LU R22, [R1+0x13a0] ;  /* 0x0013a00001167983 */ /* 0x000f280000300800 */
[----:B------:R-:W3:Y:S04]  /*85bd0*/  LDL.LU R2, [R1+0x139c] ;  /* 0x00139c0001027983 */ /* 0x000ee80000300800 */
[----:B------:R-:W2:Y:S04]  /*85be0*/  LDL.LU R13, [R1] ;  /* 0x00000000010d7983 */ /* 0x000ea80000300800 */
[----:B0-----:R-:W-:Y:S04]  /*85bf0*/  STL.64 [R1+0xb20], R4 ;  /* 0x000b200401007387 */ /* 0x001fe80000100a00 */
[----:B------:R-:W-:Y:S04]  /*85c00*/  STL.64 [R1+0xb28], R6 ;  /* 0x000b280601007387 */ /* 0x000fe80000100a00 */
[----:B------:R-:W0:Y:S01]  /*85c10*/  LDS.128 R4, [R3+0x400] ;  /* 0x0004000003047984 */ /* 0x000e220000000c00 */
[----:B------:R-:W-:Y:S01]  /*85c20*/  PRMT R9, R17, 0x5410, R18 ;  /* 0x0000541011097816 */ /* 0x000fe20000000012 */
[----:B------:R-:W-:-:S02]  /*85c30*/  IMAD.MOV.U32 R17, RZ, RZ, R21 ;  /* 0x000000ffff117224 */ /* 0x000fc400078e0015 */
[----:B------:R-:W-:Y:S01]  /*85c40*/  IMAD.MOV.U32 R18, RZ, RZ, R0 ;  /* 0x000000ffff127224 */ /* 0x000fe200078e0000 */
[----:B------:R-:W-:Y:S06]  /*85c50*/  BAR.SYNC.DEFER_BLOCKING 0x0 ;  /* 0x0000000000007b1d */ /* 0x000fec0000010000 */
[----:B0-----:R-:W-:Y:S04]  /*85c60*/  STL.64 [R1+0xb30], R4 ;  /* 0x000b300401007387 */ /* 0x001fe80000100a00 */
[----:B------:R-:W-:Y:S04]  /*85c70*/  STL.64 [R1+0xb38], R6 ;  /* 0x000b380601007387 */ /* 0x000fe80000100a00 */
[----:B------:R-:W3:Y:S04]  /*85c80*/  LDL.LU R21, [R1+0x13dc] ;  /* 0x0013dc0001157983 */ /* 0x000ee80000300800 */
[----:B------:R-:W3:Y:S04]  /*85c90*/  LDL.LU R0, [R1+0x13d8] ;  /* 0x0013d80001007983 */ /* 0x000ee80000300800 */
[----:B------:R-:W2:Y:S04]  /*85ca0*/  LDL.LU R12, [R1+0x14d0] ;  /* 0x0014d000010c7983 */ /* 0x000ea80000300800 */
[----:B------:R0:W-:Y:S04]  /*85cb0*/  STL [R1+0x2098], R14 ;  /* 0x0020980e01007387 */ /* 0x0001e80000100800 */
[----:B------:R-:W-:Y:S04]  /*85cc0*/  STSM.16.M88.4 [R16], R8 ;  /* 0x0000000810007844 */ /* 0x000fe80000000200 */
[----:B0-----:R-:W3:Y:S04]  /*85cd0*/  LDL.LU R14, [R1+0x14a8] ;  /* 0x0014a800010e7983 */ /* 0x001ee80000300800 */
[----:B------:R-:W-:Y:S01]  /*85ce0*/  STSM.16.M88.4 [R16+0x200], R24 ;  /* 0x0002001810007844 */ /* 0x000fe20000000200 */
[----:B------:R-:W-:Y:S06]  /*85cf0*/  BAR.SYNC.DEFER_BLOCKING 0x0 ;  /* 0x0000000000007b1d */ /* 0x000fec0000010000 */
[----:B--2---:R0:W-:Y:S04]  /*85d00*/  STL.64 [R1+0x2090], R12 ;  /* 0x0020900c01007387 */ /* 0x0041e80000100a00 */
[----:B0-----:R-:W2:Y:S04]  /*85d10*/  LDL.LU R12, [R1+0x14ac] ;  /* 0x0014ac00010c7983 */ /* 0x001ea80000300800 */
        /* <DEDUP_REMOVED lines=10> */
[----:B------:R-:W4:Y:S04]  /*85dc0*/  LDL.LU R24, [R1+0x14c0] ;  /* 0x0014c00001187983 */ /* 0x000f280000300800 */
[----:B------:R-:W3:Y:S04]  /*85dd0*/  LDL.LU R25, [R1+0x14bc] ;  /* 0x0014bc0001197983 */ /* 0x000ee80000300800 */
[----:B------:R-:W2:Y:S04]  /*85de0*/  LDL.LU R26, [R1+0x14b8] ;  /* 0x0014b800011a7983 */ /* 0x000ea80000300800 */
[----:B------:R-:W2:Y:S01]  /*85df0*/  LDL.LU R27, [R1+0x1398] ;  /* 0x00139800011b7983 */ /* 0x000ea20000300800 */
[----:B----4-:R-:W-:-:S02]  /*85e00*/  PRMT R24, R24, 0x5410, R20 ;  /* 0x0000541018187816 */ /* 0x010fc40000000014 */
[----:B---3--:R-:W-:Y:S01]  /*85e10*/  PRMT R25, R25, 0x5410, R22 ;  /* 0x0000541019197816 */ /* 0x008fe20000000016 */
[----:B------:R-:W3:Y:S04]  /*85e20*/  LDL.LU R20, [R1+0x20a8] ;  /* 0x0020a80001147983 */ /* 0x000ee80000300800 */
[----:B------:R-:W4:Y:S01]  /*85e30*/  LDL.LU R22, [R1+0x20a4] ;  /* 0x0020a40001167983 */ /* 0x000f220000300800 */
[----:B--2---:R-:W-:-:S03]  /*85e40*/  PRMT R26, R26, 0x5410, R2 ;  /* 0x000054101a1a7816 */ /* 0x004fc60000000002 */
[----:B------:R-:W2:Y:S01]  /*85e50*/  LDL.LU R2, [R1+0x20a0] ;  /* 0x0020a00001027983 */ /* 0x000ea20000300800 */
[----:B------:R-:W-:Y:S02]  /*85e60*/  PRMT R9, R10, 0x5410, R9 ;  /* 0x000054100a097816 */ /* 0x000fe40000000009 */
[----:B------:R-:W-:Y:S02]  /*85e70*/  PRMT R8, R8, 0x5410, R27 ;  /* 0x0000541008087816 */ /* 0x000fe4000000001b */
[----:B------:R-:W-:Y:S02]  /*85e80*/  PRMT R10, R12, 0x5410, R11 ;  /* 0x000054100c0a7816 */ /* 0x000fe4000000000b */
[----:B------:R-:W-:Y:S02]  /*85e90*/  PRMT R11, R14, 0x5410, R13 ;  /* 0x000054100e0b7816 */ /* 0x000fe4000000000d */
[----:B--2---:R-:W-:Y:S02]  /*85ea0*/  PRMT R27, R15, 0x5410, R2 ;  /* 0x000054100f1b7816 */ /* 0x004fe40000000002 */
[----:B------:R-:W0:Y:S04]  /*85eb0*/  LDS.128 R12, [R3] ;  /* 0x00000000030c7984 */ /* 0x000e280000000c00 */
[----:B------:R-:W2:Y:S04]  /*85ec0*/  LDL.LU R2, [R1+0x209c] ;  /* 0x00209c0001027983 */ /* 0x000ea80000300800 */
[----:B0-----:R-:W-:Y:S04]  /*85ed0*/  STL.64 [R1+0xb40], R12 ;  /* 0x000b400c01007387 */ /* 0x001fe80000100a00 */
        /* <DEDUP_REMOVED lines=8> */
[----:B0-----:R-:W3:Y:S04]  /*85f60*/  LDL.LU R14, [R1+0x2098] ;  /* 0x00209800010e7983 */ /* 0x001ee80000300800 */
[----:B------:R-:W4:Y:S04]  /*85f70*/  LDL.LU.64 R12, [R1+0x2090] ;  /* 0x00209000010c7983 */ /* 0x000f280000300a00 */
[----:B------:R-:W2:Y:S04]  /*85f80*/  LDL.LU R15, [R1+0x12e0] ;  /* 0x0012e000010f7983 */ /* 0x000ea80000300800 */
[----:B------:R-:W3:Y:S04]  /*85f90*/  LDL R8, [R1+0xb8] ;  /* 0x0000b80001087983 */ /* 0x000ee80000100800 */
[----:B------:R-:W4:Y:S04]  /*85fa0*/  LDL.LU R9, [R1+0x13cc] ;  /* 0x0013cc0001097983 */ /* 0x000f280000300800 */
[----:B------:R-:W2:Y:S04]  /*85fb0*/  LDL.LU R10, [R1+0x13c0] ;  /* 0x0013c000010a7983 */ /* 0x000ea80000300800 */
[----:B------:R-:W2:Y:S04]  /*85fc0*/  LDL.LU R11, [R1+0x14cc] ;  /* 0x0014cc00010b7983 */ /* 0x000ea80000300800 */
[----:B------:R-:W4:Y:S04]  /*85fd0*/  LDL.LU R24, [R1+0x14dc] ;  /* 0x0014dc0001187983 */ /* 0x000f280000300800 */
[----:B------:R-:W4:Y:S04]  /*85fe0*/  LDL.LU R25, [R1+0x14d8] ;  /* 0x0014d80001197983 */ /* 0x000f280000300800 */
[----:B------:R-:W4:Y:S04]  /*85ff0*/  LDL.LU R26, [R1+0x13d0] ;  /* 0x0013d000011a7983 */ /* 0x000f280000300800 */
[----:B------:R-:W4:Y:S01]  /*86000*/  LDL.LU R27, [R1+0x14d4] ;  /* 0x0014d400011b7983 */ /* 0x000f220000300800 */
[----:B---3--:R-:W-:-:S02]  /*86010*/  ISETP.LT.AND P0, PT, R8, UR27, !P0 ;  /* 0x0000001b08007c0c */ /* 0x008fc4000c701270 */
[----:B--2---:R-:W-:Y:S02]  /*86020*/  PRMT R8, R11, 0x5410, R10 ;  /* 0x000054100b087816 */ /* 0x004fe4000000000a */
[----:B------:R-:W-:Y:S02]  /*86030*/  PRMT R10, R7, 0x5410, R6 ;  /* 0x00005410070a7816 */ /* 0x000fe40000000006 */
[----:B----4-:R-:W-:Y:S02]  /*86040*/  PRMT R26, R27, 0x5410, R26 ;  /* 0x000054101b1a7816 */ /* 0x010fe4000000001a */
[----:B------:R-:W-:Y:S02]  /*86050*/  PRMT R27, R12, 0x5410, R9 ;  /* 0x000054100c1b7816 */ /* 0x000fe40000000009 */
        /* <DEDUP_REMOVED lines=11> */
[----:B------:R0:W1:Y:S01]  /*86110*/  LDS.128 R4, [R3+0x400] ;  /* 0x0004000003047984 */ /* 0x0000620000000c00 */
[----:B------:R-:W-:Y:S06]  /*86120*/  BAR.SYNC.DEFER_BLOCKING 0x0 ;  /* 0x0000000000007b1d */ /* 0x000fec0000010000 */
[----:B0-----:R-:W3:Y:S04]  /*86130*/  LDL.LU R3, [R1+0x2080] ;  /* 0x0020800001037983 */ /* 0x001ee80000300800 */
[----:B------:R-:W-:Y:S04]  /*86140*/  STSM.16.M88.4 [R16], R8 ;  /* 0x0000000810007844 */ /* 0x000fe80000000200 */
[----:B-1----:R0:W-:Y:S04]  /*86150*/  STL.64 [R1+0xb70], R4 ;  /* 0x000b700401007387 */ /* 0x0021e80000100a00 */
[----:B------:R1:W-:Y:S04]  /*86160*/  STL.64 [R1+0xb78], R6 ;  /* 0x000b780601007387 */ /* 0x0003e80000100a00 */
[----:B0-----:R-:W4:Y:S04]  /*86170*/  LDL.LU.64 R4, [R1+0x2078] ;  /* 0x0020780001047983 */ /* 0x001f280000300a00 */
[----:B-1----:R-:W2:Y:S04]  /*86180*/  LDL.LU.64 R6, [R1+0x1290] ;  /* 0x0012900001067983 */ /* 0x002ea80000300a00 */
[----:B------:R-:W3:Y:S04]  /*86190*/  LDL.LU.64 R8, [R1+0x1280] ;  /* 0x0012800001087983 */ /* 0x000ee80000300a00 */
[----:B------:R-:W4:Y:S04]  /*861a0*/  LDL.LU R10, [R1+0x13e4] ;  /* 0x0013e400010a7983 */ /* 0x000f280000300800 */
[----:B------:R-:W2:Y:S04]  /*861b0*/  LDL.LU R11, [R1+0x1258] ;  /* 0x00125800010b7983 */ /* 0x000ea80000300800 */
[----:B------:R0:W-:Y:S01]  /*861c0*/  STSM.16.M88.4 [R16+0x200], R24 ;  /* 0x0002001810007844 */ /* 0x0001e20000000200 */
[----:B------:R-:W-:Y:S06]  /*861d0*/  BAR.SYNC.DEFER_BLOCKING 0x0 ;  /* 0x0000000000007b1d */ /* 0x000fec0000010000 */
[----:B0-----:R-:W2:Y:S04]  /*861e0*/  LDL.LU R24, [R1+0x12a4] ;  /* 0x0012a40001187983 */ /* 0x001ea80000300800 */
[----:B------:R-:W2:Y:S04]  /*861f0*/  LDL.LU R16, [R1+0x1338] ;  /* 0x0013380001107983 */ /* 0x000ea80000300800 */
[----:B------:R-:W2:Y:S04]  /*86200*/  LDL.LU.64 R26, [R1+0x1288] ;  /* 0x00128800011a7983 */ /* 0x000ea80000300a00 */
[----:B------:R-:W2:Y:S01]  /*86210*/  LDL.LU R25, [R1+0x4] ;  /* 0x0000040001197983 */ /* 0x000ea20000300800 */
[----:B------:R-:W-:-:S05]  /*86220*/  PRMT R22, R13, 0x7770, RZ ;  /* 0x000077700d167816 */ /* 0x000fca00000000ff */
[----:B---3--:R0:W-:Y:S02]  /*86230*/  @P0 STG.E.U8 desc[UR58][R8.64], R22 ;  /* 0x0000001608000986 */ /* 0x0081e4000c10113a */
[----:B0-----:R-:W-:Y:S02]  /*86240*/  IADD3 R8, P0, R15, R2, RZ ;  /* 0x000000020f087210 */ /* 0x001fe40007f1e0ff */
[----:B------:R-:W3:Y:S03]  /*86250*/  LDL.LU R15, [R1+0x11e4] ;  /* 0x0011e400010f7983 */ /* 0x000ee60000300800 */
[----:B----4-:R-:W-:Y:S01]  /*86260*/  IMAD.X R9, R10, 0x1, R4, P0 ;  /* 0x000000010a097824 */ /* 0x010fe200000e0604 */
[----:B------:R-:W-:-:S05]  /*86270*/  PRMT R10, R13, 0x7771, RZ ;  /* 0x000077710d0a7816 */ /* 0x000fca00000000ff */
[----:B------:R2:W-:Y:S02]  /*86280*/  @P6 STG.E.U8 desc[UR58][R8.64], R10 ;  /* 0x0000000a08006986 */ /* 0x0005e4000c10113a */
[----:B--2---:R-:W-:Y:S02]  /*86290*/  IADD3 R8, P0, R24, R2, RZ ;  /* 0x0000000218087210 */ /* 0x004fe40007f1e0ff */
[----:B------:R-:W-:-:S03]  /*862a0*/  PRMT R10, R13, 0x7772, RZ ;  /* 0x000077720d0a7816 */ /* 0x000fc600000000ff */
[----:B------:R-:W-:Y:S02]  /*862b0*/  IMAD.X R9, R16, 0x1, R4, P0 ;  /* 0x0000000110097824 */ /* 0x000fe400000e0604 */
[----:B------:R0:W-:Y:S02]  /*862c0*/  @P5 STG.E.U8 desc[UR58][R26.64], R10 ;  /* 0x0000000a1a005986 */ /* 0x0001e4000c10113a */
[----:B0-----:R-:W-:-:S05]  /*862d0*/  IADD3 R10, P0, R11, R2, RZ ;  /* 0x000000020b0a7210 */ /* 0x001fca0007f1e0ff */
[----:B------:R-:W-:Y:S02]  /*862e0*/  IMAD.X R11, R12, 0x1, R4, P0 ;  /* 0x000000010c0b7824 */ /* 0x000fe400000e0604 */
[----:B------:R-:W2:Y:S04]  /*862f0*/  LDL.LU R12, [R1+0x11e8] ;  /* 0x0011e800010c7983 */ /* 0x000ea80000300800 */
[----:B------:R-:W4:Y:S01]  /*86300*/  LDL.LU R26, [R1+0x8] ;  /* 0x00000800011a7983 */ /* 0x000f220000300800 */
[----:B------:R-:W-:Y:S02]  /*86310*/  PRMT R16, R13, 0x7773, RZ ;  /* 0x000077730d107816 */ /* 0x000fe400000000ff */
[----:B------:R-:W-:-:S03]  /*86320*/  PRMT R22, R25, 0x7770, RZ ;  /* 0x0000777019167816 */ /* 0x000fc600000000ff */
[----:B------:R-:W-:Y:S04]  /*86330*/  @P4 STG.E.U8 desc[UR58][R8.64], R16 ;  /* 0x0000001008004986 */ /* 0x000fe8000c10113a */
[----:B------:R0:W-:Y:S04]  /*86340*/  @P3 STG.E.U8 desc[UR58][R6.64], R22 ;  /* 0x0000001606003986 */ /* 0x0001e8000c10113a */
[----:B0-----:R-:W4:Y:S04]  /*86350*/  LDL.LU.64 R6, [R1+0x2070] ;  /* 0x0020700001067983 */ /* 0x001f280000300a00 */
[----:B------:R-:W4:Y:S01]  /*86360*/  LDL.LU R27, [R1+0x11ec] ;  /* 0x0011ec00011b7983 */ /* 0x000f220000300800 */
[----:B------:R-:W-:-:S02]  /*86370*/  SHF.R.S32.HI R16, RZ, 0x1f, R23 ;  /* 0x0000001fff107819 */ /* 0x000fc40000011417 */
[----:B------:R-:W-:Y:S02]  /*86380*/  IADD3 R8, P0, R23, R0, RZ ;  /* 0x0000000017087210 */ /* 0x000fe40007f1e0ff */
[----:B------:R-:W-:Y:S02]  /*86390*/  PRMT R24, R25, 0x7772, RZ ;  /* 0x0000777219187816 */ /* 0x000fe400000000ff */
[----:B------:R-:W-:Y:S01]  /*863a0*/  LOP3.LUT P4, RZ, R21, 0x1, RZ, 0xc0, !PT ;  /* 0x0000000115ff7812 */ /* 0x000fe2000788c0ff */
[----:B------:R-:W4:Y:S01]  /*863b0*/  LDL.LU R13, [R1+0x11f0] ;  /* 0x0011f000010d7983 */ /* 0x000f220000300800 */
[----:B------:R-:W-:Y:S01]  /*863c0*/  IMAD.X R9, R16, 0x1, R3, P0 ;  /* 0x0000000110097824 */ /* 0x000fe200000e0603 */
[----:B------:R-:W-:-:S05]  /*863d0*/  IADD3 R22, P0, R23, R2, RZ ;  /* 0x0000000217167210 */ /* 0x000fca0007f1e0ff */
[----:B------:R-:W-:Y:S01]  /*863e0*/  IMAD.X R23, R16, 0x1, R4, P0 ;  /* 0x0000000110177824 */ /* 0x000fe200000e0604 */
[----:B------:R-:W-:-:S05]  /*863f0*/  PRMT R16, R25, 0x7771, RZ ;  /* 0x0000777119107816 */ /* 0x000fca00000000ff */
[----:B------:R3:W-:Y:S04]  /*86400*/  @P2 STG.E.U8 desc[UR58][R10.64], R16 ;  /* 0x000000100a002986 */ /* 0x0007e8000c10113a */
[----:B------:R0:W-:Y:S01]  /*86410*/  @P1 STG.E.U8 desc[UR58][R8.64], R24 ;  /* 0x0000001808001986 */ /* 0x0001e2000c10113a */
[C---:B------:R-:W-:Y:S02]  /*86420*/  LOP3.LUT P5, RZ, R21.reuse, 0x2, RZ, 0xc0, !PT ;  /* 0x0000000215ff7812 */ /* 0x040fe400078ac0ff */
[C---:B------:R-:W-:Y:S02]  /*86430*/  LOP3.LUT P6, RZ, R21.reuse, 0x4, RZ, 0xc0, !PT ;  /* 0x0000000415ff7812 */ /* 0x040fe400078cc0ff */
[----:B------:R-:W-:Y:S02]  /*86440*/  LOP3.LUT P1, RZ, R21, 0x8, RZ, 0xc0, !PT ;  /* 0x0000000815ff7812 */ /* 0x000fe4000782c0ff */
[----:B---3--:R-:W-:-:S02]  /*86450*/  SHF.R.S32.HI R16, RZ, 0x1f, R15 ;  /* 0x0000001fff107819 */ /* 0x008fc4000001140f */
[----:B------:R-:W-:-:S05]  /*86460*/  IADD3 R10, P0, R15, R0, RZ ;  /* 0x000000000f0a7210 */ /* 0x000fca0007f1e0ff */
[C---:B------:R-:W-:Y:S01]  /*86470*/  IMAD.X R11, R16.reuse, 0x1, R3, P0 ;  /* 0x00000001100b7824 */ /* 0x040fe200000e0603 */
[----:B0-----:R-:W-:Y:S01]  /*86480*/  IADD3 R8, P0, R15, R2, RZ ;  /* 0x000000020f087210 */ /* 0x001fe20007f1e0ff */
[----:B------:R-:W-:Y:S02]  /*86490*/  IMAD.MOV.U32 R15, RZ, RZ, R17 ;  /* 0x000000ffff0f7224 */ /* 0x000fe400078e0011 */
[----:B------:R-:W3:Y:S02]  /*864a0*/  LDL.LU R17, [R1+0xc] ;  /* 0x00000c0001117983 */ /* 0x000ee40000300800 */
[----:B------:R-:W-:Y:S01]  /*864b0*/  IMAD.X R9, R16, 0x1, R4, P0 ;  /* 0x0000000110097824 */ /* 0x000fe200000e0604 */
[----:B------:R-:W-:-:S05]  /*864c0*/  PRMT R16, R25, 0x7773, RZ ;  /* 0x0000777319107816 */ /* 0x000fca00000000ff */
[----:B------:R2:W-:Y:S02]  /*864d0*/  @P4 STG.E.U8 desc[UR58][R22.64], R16 ;  /* 0x0000001016004986 */ /* 0x0005e4000c10113a */
[----:B--2---:R-:W-:Y:S02]  /*864e0*/  SHF.R.S32.HI R16, RZ, 0x1f, R12 ;  /* 0x0000001fff107819 */ /* 0x004fe4000001140c */
[----:B------:R-:W-:Y:S02]  /*864f0*/  IADD3 R22, P0, R12, R0, RZ ;  /* 0x000000000c167210 */ /* 0x000fe40007f1e0ff */
[----:B----4-:R-:W-:-:S03]  /*86500*/  PRMT R24, R26, 0x7770, RZ ;  /* 0x000077701a187816 */ /* 0x010fc600000000ff */
[----:B------:R-:W-:Y:S02]  /*86510*/  IMAD.X R23, R16, 0x1, R3, P0 ;  /* 0x0000000110177824 */ /* 0x000fe400000e0603 */
[----:B------:R0:W-:Y:S02]  /*86520*/  @P5 STG.E.U8 desc[UR58][R10.64], R24 ;  /* 0x000000180a005986 */ /* 0x0001e4000c10113a */
[----:B0-----:R-:W-:Y:S02]  /*86530*/  IADD3 R10, P0, R12, R2, RZ ;  /* 0x000000020c0a7210 */ /* 0x001fe40007f1e0ff */
[----:B------:R-:W2:Y:S03]  /*86540*/  LDL.LU R12, [R1+0x11f4] ;  /* 0x0011f400010c7983 */ /* 0x000ea60000300800 */
[----:B------:R-:W-:Y:S01]  /*86550*/  IMAD.X R11, R16, 0x1, R4, P0 ;  /* 0x00000001100b7824 */ /* 0x000fe200000e0604 */
[----:B------:R-:W-:-:S02]  /*86560*/  PRMT R16, R26, 0x7771, RZ ;  /* 0x000077711a107816 */ /* 0x000fc400000000ff */
[----:B------:R-:W-:-:S03]  /*86570*/  PRMT R24, R26, 0x7772, RZ ;  /* 0x000077721a187816 */ /* 0x000fc600000000ff */
[----:B------:R0:W-:Y:S04]  /*86580*/  @P6 STG.E.U8 desc[UR58][R8.64], R16 ;  /* 0x0000001008006986 */ /* 0x0001e8000c10113a */
[----:B------:R1:W-:Y:S01]  /*86590*/  @P1 STG.E.U8 desc[UR58][R22.64], R24 ;  /* 0x0000001816001986 */ /* 0x0003e2000c10113a */
[----:B0-----:R-:W-:Y:S02]  /*865a0*/  SHF.R.S32.HI R16, RZ, 0x1f, R27 ;  /* 0x0000001fff107819 */ /* 0x001fe4000001141b */
[----:B------:R-:W-:-:S05]  /*865b0*/  IADD3 R8, P0, R27, R0, RZ ;  /* 0x000000001b087210 */ /* 0x000fca0007f1e0ff */
[C---:B------:R-:W-:Y:S01]  /*865c0*/  IMAD.X R9, R16.reuse, 0x1, R3, P0 ;  /* 0x0000000110097824 */ /* 0x040fe200000e0603 */
[----:B-1----:R-:W-:Y:S02]  /*865d0*/  IADD3 R22, P0, R27, R2, RZ ;  /* 0x000000021b167210 */ /* 0x002fe40007f1e0ff */
[----:B------:R-:W4:Y:S04]  /*865e0*/  LDL.LU R27, [R1+0x11f8] ;  /* 0x0011f800011b7983 */ /* 0x000f280000300800 */
[----:B------:R-:W4:Y:S01]  /*865f0*/  LDL.LU R25, [R1+0x10] ;  /* 0x0000100001197983 */ /* 0x000f220000300800 */
[C---:B------:R-:W-:Y:S02]  /*86600*/  LOP3.LUT P2, RZ, R21.reuse, 0x10, RZ, 0xc0, !PT ;  /* 0x0000001015ff7812 */ /* 0x040fe4000784c0ff */
[----:B------:R-:W-:Y:S01]  /*86610*/  LOP3.LUT P3, RZ, R21, 0x20, RZ, 0xc0, !PT ;  /* 0x0000002015ff7812 */ /* 0x000fe2000786c0ff */
[----:B------:R-:W-:Y:S01]  /*86620*/  IMAD.X R23, R16, 0x1, R4, P0 ;  /* 0x0000000110177824 */ /* 0x000fe200000e0604 */
[----:B------:R-:W-:-:S02]  /*86630*/  PRMT R16, R26, 0x7773, RZ ;  /* 0x000077731a107816 */ /* 0x000fc400000000ff */
[----:B------:R-:W-:-:S07]  /*86640*/  LOP3.LUT P4, RZ, R21, 0x40, RZ, 0xc0, !PT ;  /* 0x0000004015ff7812 */ /* 0x000fce000788c0ff */
[----:B------:R0:W-:Y:S01]  /*86650*/  @P2 STG.E.U8 desc[UR58][R10.64], R16 ;  /* 0x000000100a002986 */ /* 0x0001e2000c10113a */
[----:B------:R-:W-:Y:S02]  /*86660*/  LOP3.LUT P5, RZ, R21, 0x80, RZ, 0xc0, !PT ;  /* 0x0000008015ff7812 */ /* 0x000fe400078ac0ff */
[----:B0-----:R-:W-:Y:S02]  /*86670*/  SHF.R.S32.HI R16, RZ, 0x1f, R13 ;  /* 0x0000001fff107819 */ /* 0x001fe4000001140d */
[----:B------:R-:W-:-:S05]  /*86680*/  IADD3 R10, P0, R13, R0, RZ ;  /* 0x000000000d0a7210 */ /* 0x000fca0007f1e0ff */
[----:B------:R-:W-:Y:S01]  /*86690*/  IMAD.X R11, R16, 0x1, R3, P0 ;  /* 0x00000001100b7824 */ /* 0x000fe200000e0603 */
[C---:B------:R-:W-:Y:S02]  /*866a0*/  LOP3.LUT P6, RZ, R21.reuse, 0x100, RZ, 0xc0, !PT ;  /* 0x0000010015ff7812 */ /* 0x040fe400078cc0ff */
[----:B------:R-:W-:Y:S02]  /*866b0*/  LOP3.LUT P1, RZ, R21, 0x200, RZ, 0xc0, !PT ;  /* 0x0000020015ff7812 */ /* 0x000fe4000782c0ff */
[----:B---3--:R-:W-:-:S05]  /*866c0*/  PRMT R24, R17, 0x7770, RZ ;  /* 0x0000777011187816 */ /* 0x008fca00000000ff */
[----:B------:R0:W-:Y:S02]  /*866d0*/  @P3 STG.E.U8 desc[UR58][R8.64], R24 ;  /* 0x0000001808003986 */ /* 0x0001e4000c10113a */
[----:B0-----:R-:W-:Y:S02]  /*866e0*/  IADD3 R8, P0, R13, R2, RZ ;  /* 0x000000020d087210 */ /* 0x001fe40007f1e0ff */
[----:B------:R-:W3:Y:S03]  /*866f0*/  LDL.LU R13, [R1+0x11fc] ;  /* 0x0011fc00010d7983 */ /* 0x000ee60000300800 */
[----:B------:R-:W-:Y:S01]  /*86700*/  IMAD.X R9, R16, 0x1, R4, P0 ;  /* 0x0000000110097824 */ /* 0x000fe200000e0604 */
[C---:B------:R-:W-:Y:S02]  /*86710*/  PRMT R16, R17.reuse, 0x7771, RZ ;  /* 0x0000777111107816 */ /* 0x040fe400000000ff */
[----:B------:R-:W-:-:S03]  /*86720*/  PRMT R24, R17, 0x7772, RZ ;  /* 0x0000777211187816 */ /* 0x000fc600000000ff */
[----:B------:R2:W-:Y:S04]  /*86730*/  @P4 STG.E.U8 desc[UR58][R22.64], R16 ;  /* 0x0000001016004986 */ /* 0x0005e8000c10113a */
[----:B------:R0:W-:Y:S01]  /*86740*/  @P5 STG.E.U8 desc[UR58][R10.64], R24 ;  /* 0x000000180a005986 */ /* 0x0001e2000c10113a */
[----:B--2---:R-:W-:Y:S02]  /*86750*/  SHF.R.S32.HI R16, RZ, 0x1f, R12 ;  /* 0x0000001fff107819 */ /* 0x004fe4000001140c */
[----:B------:R-:W-:-:S05]  /*86760*/  IADD3 R22, P0, R12, R0, RZ ;  /* 0x000000000c167210 */ /* 0x000fca0007f1e0ff */
[----:B------:R-:W-:Y:S01]  /*86770*/  IMAD.X R23, R16, 0x1, R3, P0 ;  /* 0x0000000110177824 */ /* 0x000fe200000e0603 */
[----:B0-----:R-:W-:-:S05]  /*86780*/  IADD3 R10, P0, R12, R2, RZ ;  /* 0x000000020c0a7210 */ /* 0x001fca0007f1e0ff */
[----:B------:R-:W-:Y:S01]  /*86790*/  IMAD.X R11, R16, 0x1, R4, P0 ;  /* 0x00000001100b7824 */ /* 0x000fe200000e0604 */
[----:B------:R-:W-:Y:S02]  /*867a0*/  PRMT R16, R17, 0x7773, RZ ;  /* 0x0000777311107816 */ /* 0x000fe400000000ff */
[----:B------:R-:W2:Y:S04]  /*867b0*/  LDL.LU R17, [R1+0x1200] ;  /* 0x0012000001117983 */ /* 0x000ea80000300800 */
[----:B------:R-:W2:Y:S04]  /*867c0*/  LDL.LU R12, [R1+0x14] ;  /* 0x00001400010c7983 */ /* 0x000ea80000300800 */
[----:B------:R4:W-:Y:S02]  /*867d0*/  @P6 STG.E.U8 desc[UR58][R8.64], R16 ;  /* 0x0000001008006986 */ /* 0x0009e4000c10113a */
[----:B----4-:R-:W-:-:S02]  /*867e0*/  SHF.R.S32.HI R16, RZ, 0x1f, R27 ;  /* 0x0000001fff107819 */ /* 0x010fc4000001141b */
[----:B------:R-:W-:Y:S02]  /*867f0*/  IADD3 R8, P0, R27, R0, RZ ;  /* 0x000000001b087210 */ /* 0x000fe40007f1e0ff */
[----:B------:R-:W-:-:S03]  /*86800*/  PRMT R24, R25, 0x7770, RZ ;  /* 0x0000777019187816 */ /* 0x000fc600000000ff */
[C---:B------:R-:W-:Y:S02]  /*86810*/  IMAD.X R9, R16.reuse, 0x1, R3, P0 ;  /* 0x0000000110097824 */ /* 0x040fe400000e0603 */
[----:B------:R0:W-:Y:S02]  /*86820*/  @P1 STG.E.U8 desc[UR58][R22.64], R24 ;  /* 0x0000001816001986 */ /* 0x0001e4000c10113a */
[----:B0-----:R-:W-:Y:S02]  /*86830*/  IADD3 R22, P0, R27, R2, RZ ;  /* 0x000000021b167210 */ /* 0x001fe40007f1e0ff */
[----:B------:R-:W4:Y:S01]  /*86840*/  LDL.LU R27, [R1+0x1204] ;  /* 0x00120400011b7983 */ /* 0x000f220000300800 */
[C---:B------:R-:W-:Y:S02]  /*86850*/  LOP3.LUT P2, RZ, R21.reuse, 0x400, RZ, 0xc0, !PT ;  /* 0x0000040015ff7812 */ /* 0x040fe4000784c0ff */
[----:B------:R-:W-:Y:S01]  /*86860*/  LOP3.LUT P3, RZ, R21, 0x800, RZ, 0xc0, !PT ;  /* 0x0000080015ff7812 */ /* 0x000fe2000786c0ff */
[----:B------:R-:W-:Y:S01]  /*86870*/  IMAD.X R23, R16, 0x1, R4, P0 ;  /* 0x0000000110177824 */ /* 0x000fe200000e0604 */
[----:B------:R-:W-:-:S02]  /*86880*/  PRMT R16, R25, 0x7771, RZ ;  /* 0x0000777119107816 */ /* 0x000fc400000000ff */
[----:B------:R-:W-:Y:S02]  /*86890*/  PRMT R24, R25, 0x7772, RZ ;  /* 0x0000777219187816 */ /* 0x000fe400000000ff */
[----:B------:R-:W-:-:S05]  /*868a0*/  LOP3.LUT P4, RZ, R21, 0x1000, RZ, 0xc0, !PT ;  /* 0x0000100015ff7812 */ /* 0x000fca000788c0ff */
        /* <DEDUP_REMOVED lines=8> */
[----:B0-----:R-:W-:Y:S02]  /*86930*/  IADD3 R8, P0, R13, R2, RZ ;  /* 0x000000020d087210 */ /* 0x001fe40007f1e0ff */
[----:B------:R-:W3:Y:S04]  /*86940*/  LDL.LU R13, [R1+0x1208] ;  /* 0x00120800010d7983 */ /* 0x000ee80000300800 */
[----:B------:R-:W3:Y:S01]  /*86950*/  LDL.LU R26, [R1+0x18] ;  /* 0x00001800011a7983 */ /* 0x000ee20000300800 */
[----:B------:R-:W-:Y:S01]  /*86960*/  IMAD.X R9, R16, 0x1, R4, P0 ;  /* 0x0000000110097824 */ /* 0x000fe200000e0604 */
[----:B------:R-:W-:-:S05]  /*86970*/  PRMT R16, R25, 0x7773, RZ ;  /* 0x0000777319107816 */ /* 0x000fca00000000ff */
[----:B------:R2:W-:Y:S02]  /*86980*/  @P4 STG.E.U8 desc[UR58][R22.64], R16 ;  /* 0x0000001016004986 */ /* 0x0005e4000c10113a */
[----:B--2---:R-:W-:Y:S02]  /*86990*/  SHF.R.S32.HI R16, RZ, 0x1f, R17 ;  /* 0x0000001fff107819 */ /* 0x004fe40000011411 */
[----:B------:R-:W-:Y:S02]  /*869a0*/  IADD3 R22, P0, R17, R0, RZ ;  /* 0x0000000011167210 */ /* 0x000fe40007f1e0ff */
[----:B------:R-:W-:-:S03]  /*869b0*/  PRMT R24, R12, 0x7770, RZ ;  /* 0x000077700c187816 */ /* 0x000fc600000000ff */
[C---:B------:R-:W-:Y:S02]  /*869c0*/  IMAD.X R23, R16.reuse, 0x1, R3, P0 ;  /* 0x0000000110177824 */ /* 0x040fe400000e0603 */
        /* <DEDUP_REMOVED lines=8> */
[----:B----4-:R-:W-:Y:S02]  /*86a50*/  SHF.R.S32.HI R16, RZ, 0x1f, R27 ;  /* 0x0000001fff107819 */ /* 0x010fe4000001141b */
[----:B------:R-:W-:-:S05]  /*86a60*/  IADD3 R8, P0, R27, R0, RZ ;  /* 0x000000001b087210 */ /* 0x000fca0007f1e0ff */
[C---:B------:R-:W-:Y:S01]  /*86a70*/  IMAD.X R9, R16.reuse, 0x1, R3, P0 ;  /* 0x0000000110097824 */ /* 0x040fe200000e0603 */
[----:B0-----:R-:W-:Y:S02]  /*86a80*/  IADD3 R22, P0, R27, R2, RZ ;  /* 0x000000021b167210 */ /* 0x001fe40007f1e0ff */
[----:B------:R-:W4:Y:S01]  /*86a90*/  LDL.LU R27, [R1+0x484] ;  /* 0x00048400011b7983 */ /* 0x000f220000300800 */
[C---:B------:R-:W-:Y:S02]  /*86aa0*/  LOP3.LUT P2, RZ, R21.reuse, 0x10000, RZ, 0xc0, !PT ;  /* 0x0001000015ff7812 */ /* 0x040fe4000784c0ff */
[C---:B------:R-:W-:Y:S01]  /*86ab0*/  LOP3.LUT P3, RZ, R21.reuse, 0x20000, RZ, 0xc0, !PT ;  /* 0x0002000015ff7812 */ /* 0x040fe2000786c0ff */
[----:B------:R-:W-:Y:S01]  /*86ac0*/  IMAD.X R23, R16, 0x1, R4, P0 ;  /* 0x0000000110177824 */ /* 0x000fe200000e0604 */
[----:B------:R-:W-:Y:S02]  /*86ad0*/  PRMT R16, R12, 0x7773, RZ ;  /* 0x000077730c107816 */ /* 0x000fe400000000ff */
[----:B------:R-:W-:-:S07]  /*86ae0*/  LOP3.LUT P4, RZ, R21, 0x40000, RZ, 0xc0, !PT ;  /* 0x0004000015ff7812 */ /* 0x000fce000788c0ff */
[----:B------:R3:W-:Y:S01]  /*86af0*/  @P2 STG.E.U8 desc[UR58][R10.64], R16 ;  /* 0x000000100a002986 */ /* 0x0007e2000c10113a */
[C---:B------:R-:W-:Y:S02]  /*86b00*/  LOP3.LUT P5, RZ, R21.reuse, 0x80000, RZ, 0xc0, !PT ;  /* 0x0008000015ff7812 */ /* 0x040fe400078ac0ff */
[C---:B------:R-:W-:Y:S02]  /*86b10*/  LOP3.LUT P6, RZ, R21.reuse, 0x100000, RZ, 0xc0, !PT ;  /* 0x0010000015ff7812 */ /* 0x040fe400078cc0ff */
[----:B------:R-:W-:Y:S02]  /*86b20*/  LOP3.LUT P1, RZ, R21, 0x200000, RZ, 0xc0, !PT ;  /* 0x0020000015ff7812 */ /* 0x000fe4000782c0ff */
[----:B---3--:R-:W-:Y:S02]  /*86b30*/  SHF.R.S32.HI R16, RZ, 0x1f, R13 ;  /* 0x0000001fff107819 */ /* 0x008fe4000001140d */
[----:B------:R-:W-:Y:S02]  /*86b40*/  IADD3 R10, P0, R13, R0, RZ ;  /* 0x000000000d0a7210 */ /* 0x000fe40007f1e0ff */
[----:B------:R-:W-:-:S03]  /*86b50*/  PRMT R24, R26, 0x7770, RZ ;  /* 0x000077701a187816 */ /* 0x000fc600000000ff */
[C---:B------:R-:W-:Y:S02]  /*86b60*/  IMAD.X R11, R16.reuse, 0x1, R3, P0 ;  /* 0x00000001100b7824 */ /* 0x040fe400000e0603 */
[----:B------:R0:W-:Y:S02]  /*86b70*/  @P3 STG.E.U8 desc[UR58][R8.64], R24 ;  /* 0x0000001808003986 */ /* 0x0001e4000c10113a */
[----:B0-----:R-:W-:Y:S02]  /*86b80*/  IADD3 R8, P0, R13, R2, RZ ;  /* 0x000000020d087210 */ /* 0x001fe40007f1e0ff */
[----:B------:R-:W3:Y:S03]  /*86b90*/  LDL.LU R13, [R1+0x488] ;  /* 0x00048800010d7983 */ /* 0x000ee60000300800 */
[----:B------:R-:W-:Y:S01]  /*86ba0*/  IMAD.X R9, R16, 0x1, R4, P0 ;  /* 0x0000000110097824 */ /* 0x000fe200000e0604 */
[----:B------:R-:W-:-:S02]  /*86bb0*/  PRMT R16, R26, 0x7771, RZ ;  /* 0x000077711a107816 */ /* 0x000fc400000000ff */
[----:B------:R-:W-:-:S03]  /*86bc0*/  PRMT R24, R26, 0x7772, RZ ;  /* 0x000077721a187816 */ /* 0x000fc600000000ff */
[----:B------:R2:W-:Y:S04]  /*86bd0*/  @P4 STG.E.U8 desc[UR58][R22.64], R16 ;  /* 0x0000001016004986 */ /* 0x0005e8000c10113a */
[----:B------:R0:W-:Y:S01]  /*86be0*/  @P5 STG.E.U8 desc[UR58][R10.64], R24 ;  /* 0x000000180a005986 */ /* 0x0001e2000c10113a */
[----:B--2---:R-:W-:Y:S02]  /*86bf0*/  SHF.R.S32.HI R16, RZ, 0x1f, R17 ;  /* 0x0000001fff107819 */ /* 0x004fe40000011411 */
[----:B------:R-:W-:-:S05]  /*86c00*/  IADD3 R22, P0, R17, R0, RZ ;  /* 0x0000000011167210 */ /* 0x000fca0007f1e0ff */
[C---:B------:R-:W-:Y:S01]  /*86c10*/  IMAD.X R23, R16.reuse, 0x1, R3, P0 ;  /* 0x0000000110177824 */ /* 0x040fe200000e0603 */
[----:B0-----:R-:W-:Y:S02]  /*86c20*/  IADD3 R10, P0, R17, R2, RZ ;  /* 0x00000002110a7210 */ /* 0x001fe40007f1e0ff */
[----:B------:R-:W2:Y:S04]  /*86c30*/  LDL.LU R17, [R1+0x48c] ;  /* 0x00048c0001117983 */ /* 0x000ea80000300800 */
[----:B------:R-:W2:Y:S01]  /*86c40*/  LDL.LU R12, [R1+0x30] ;  /* 0x00003000010c7983 */ /* 0x000ea20000300800 */
[----:B------:R-:W-:Y:S01]  /*86c50*/  IMAD.X R11, R16, 0x1, R4, P0 ;  /* 0x00000001100b7824 */ /* 0x000fe200000e0604 */
[----:B------:R-:W-:Y:S02]  /*86c60*/  PRMT R16, R26, 0x7773, RZ ;  /* 0x000077731a107816 */ /* 0x000fe400000000ff */
        /* <DEDUP_REMOVED lines=12> */
[----:B------:R-:W-:-:S02]  /*86d30*/  LOP3.LUT P4, RZ, R21, 0x1000000, RZ, 0xc0, !PT ;  /* 0x0100000015ff7812 */ /* 0x000fc4000788c0ff */
[----:B------:R-:W-:-:S05]  /*86d40*/  LOP3.LUT P5, RZ, R21, 0x2000000, RZ, 0xc0, !PT ;  /* 0x0200000015ff7812 */ /* 0x000fca00078ac0ff */
[----:B------:R0:W-:Y:S01]  /*86d50*/  @P2 STG.E.U8 desc[UR58][R10.64], R16 ;  /* 0x000000100a002986 */ /* 0x0001e2000c10113a */
[----:B------:R-:W-:Y:S02]  /*86d60*/  LOP3.LUT P6, RZ, R21, 0x4000000, RZ, 0xc0, !PT ;  /* 0x0400000015ff7812 */ /* 0x000fe400078cc0ff */
[----:B0-----:R-:W-:-:S05]  /*86d70*/  PRMT R10, R20, 0x7772, RZ ;  /* 0x00007772140a7816 */ /* 0x001fca00000000ff */
[----:B------:R0:W-:Y:S01]  /*86d80*/  @P3 STG.E.U8 desc[UR58][R8.64], R10 ;  /* 0x0000000a08003986 */ /* 0x0001e2000c10113a */
[C---:B------:R-:W-:Y:S02]  /*86d90*/  LOP3.LUT P1, RZ, R21.reuse, 0x8000000, RZ, 0xc0, !PT ;  /* 0x0800000015ff7812 */ /* 0x040fe4000782c0ff */
[----:B0-----:R-:W-:Y:S02]  /*86da0*/  PRMT R8, R20, 0x7773, RZ ;  /* 0x0000777314087816 */ /* 0x001fe400000000ff */
[C---:B------:R-:W-:Y:S02]  /*86db0*/  LOP3.LUT P2, RZ, R21.reuse, 0x10000000, RZ, 0xc0, !PT ;  /* 0x1000000015ff7812 */ /* 0x040fe4000784c0ff */
[C---:B------:R-:W-:Y:S01]  /*86dc0*/  LOP3.LUT P3, RZ, R21.reuse, 0x20000000, RZ, 0xc0, !PT ;  /* 0x2000000015ff7812 */ /* 0x040fe2000786c0ff */
[----:B------:R-:W4:Y:S04]  /*86dd0*/  LDL.LU R20, [R1+0x206c] ;  /* 0x00206c0001147983 */ /* 0x000f280000300800 */
[----:B------:R2:W-:Y:S01]  /*86de0*/  @P4 STG.E.U8 desc[UR58][R24.64], R8 ;  /* 0x0000000818004986 */ /* 0x0005e2000c10113a */
[----:B------:R-:W-:-:S02]  /*86df0*/  LOP3.LUT P4, RZ, R21, 0x40000000, RZ, 0xc0, !PT ;  /* 0x4000000015ff7812 */ /* 0x000fc4000788c0ff */
[----:B---3--:R-:W-:Y:S02]  /*86e00*/  SHF.R.S32.HI R11, RZ, 0x1f, R13 ;  /* 0x0000001fff0b7819 */ /* 0x008fe4000001140d */
[----:B------:R-:W-:-:S05]  /*86e10*/  IADD3 R22, P0, R13, R0, RZ ;  /* 0x000000000d167210 */ /* 0x000fca0007f1e0ff */
[----:B------:R-:W-:Y:S01]  /*86e20*/  IMAD.X R23, R11, 0x1, R3, P0 ;  /* 0x000000010b177824 */ /* 0x000fe200000e0603 */
[----:B------:R-:W-:Y:S02]  /*86e30*/  IADD3 R10, P0, R13, R2, RZ ;  /* 0x000000020d0a7210 */ /* 0x000fe40007f1e0ff */
[----:B------:R-:W3:Y:S03]  /*86e40*/  LDL.LU R13, [R1+0x4a4] ;  /* 0x0004a400010d7983 */ /* 0x000ee60000300800 */
[----:B------:R-:W-:Y:S01]  /*86e50*/  IMAD.X R11, R11, 0x1, R4, P0 ;  /* 0x000000010b0b7824 */ /* 0x000fe200000e0604 */
[----:B--2---:R-:W-:Y:S02]  /*86e60*/  PRMT R8, R12, 0x7770, RZ ;  /* 0x000077700c087816 */ /* 0x004fe400000000ff */
[----:B------:R-:W-:Y:S02]  /*86e70*/  SHF.R.S32.HI R9, RZ, 0x1f, R17 ;  /* 0x0000001fff097819 */ /* 0x000fe40000011411 */
[----:B------:R-:W-:-:S02]  /*86e80*/  IADD3 R24, P0, R17, R0, RZ ;  /* 0x0000000011187210 */ /* 0x000fc40007f1e0ff */
[C---:B------:R-:W-:Y:S01]  /*86e90*/  PRMT R16, R12.reuse, 0x7771, RZ ;  /* 0x000077710c107816 */ /* 0x040fe200000000ff */
[----:B------:R0:W-:Y:S01]  /*86ea0*/  @P5 STG.E.U8 desc[UR58][R22.64], R8 ;  /* 0x0000000816005986 */ /* 0x0001e2000c10113a */
[----:B------:R-:W-:Y:S01]  /*86eb0*/  LOP3.LUT P5, RZ, R21, 0x80000000, RZ, 0xc0, !PT ;  /* 0x8000000015ff7812 */ /* 0x000fe200078ac0ff */
[----:B------:R-:W-:Y:S01]  /*86ec0*/  IMAD.X R25, R9, 0x1, R3, P0 ;  /* 0x0000000109197824 */ /* 0x000fe200000e0603 */
[----:B------:R-:W-:Y:S01]  /*86ed0*/  PRMT R21, R12, 0x7772, RZ ;  /* 0x000077720c157816 */ /* 0x000fe200000000ff */
[----:B------:R-:W-:Y:S04]  /*86ee0*/  @P6 STG.E.U8 desc[UR58][R10.64], R16 ;  /* 0x000000100a006986 */ /* 0x000fe8000c10113a */
[----:B------:R1:W-:Y:S01]  /*86ef0*/  @P1 STG.E.U8 desc[UR58][R24.64], R21 ;  /* 0x0000001518001986 */ /* 0x0003e2000c10113a */
[----:B0-----:R-:W-:-:S03]  /*86f00*/  IADD3 R8, P0, R17, R2, RZ ;  /* 0x0000000211087210 */ /* 0x001fc60007f1e0ff */
[----:B------:R-:W2:Y:S04]  /*86f10*/  LDL.LU R17, [R1+0x4a8] ;  /* 0x0004a80001117983 */ /* 0x000ea80000300800 */
[----:B-1----:R-:W2:Y:S01]  /*86f20*/  LDL.LU R25, [R1+0x34] ;  /* 0x0000340001197983 */ /* 0x002ea20000300800 */
[----:B------:R-:W-:Y:S01]  /*86f30*/  IMAD.X R9, R9, 0x1, R4, P0 ;  /* 0x0000000109097824 */ /* 0x000fe200000e0604 */
[----:B----4-:R-:W-:Y:S02]  /*86f40*/  SHF.R.S32.HI R16, RZ, 0x1f, R27 ;  /* 0x0000001fff107819 */ /* 0x010fe4000001141b */
[----:B------:R-:W-:-:S05]  /*86f50*/  IADD3 R10, P0, R27, R0, RZ ;  /* 0x000000001b0a7210 */ /* 0x000fca0007f1e0ff */
[C---:B------:R-:W-:Y:S01]  /*86f60*/  IMAD.X R11, R16.reuse, 0x1, R3, P0 ;  /* 0x00000001100b7824 */ /* 0x040fe200000e0603 */
[----:B------:R-:W-:Y:S02]  /*86f70*/  IADD3 R22, P0, R27, R2, RZ ;  /* 0x000000021b167210 */ /* 0x000fe40007f1e0ff */
[----:B------:R-:W4:Y:S04]  /*86f80*/  LDL.LU R27, [R1+0x4ac] ;  /* 0x0004ac00011b7983 */ /* 0x000f280000300800 */
[----:B------:R-:W4:Y:S01]  /*86f90*/  LDL.LU R26, [R1+0x38] ;  /* 0x00003800011a7983 */ /* 0x000f220000300800 */
[----:B------:R-:W-:Y:S01]  /*86fa0*/  IMAD.X R23, R16, 0x1, R4, P0 ;  /* 0x0000000110177824 */ /* 0x000fe200000e0604 */
[----:B------:R-:W-:-:S05]  /*86fb0*/  PRMT R16, R12, 0x7773, RZ ;  /* 0x000077730c107816 */ /* 0x000fca00000000ff */
[----:B------:R3:W-:Y:S01]  /*86fc0*/  @P2 STG.E.U8 desc[UR58][R8.64], R16 ;  /* 0x0000001008002986 */ /* 0x0007e2000c10113a */
[C---:B------:R-:W-:Y:S02]  /*86fd0*/  LOP3.LUT P6, RZ, R20.reuse, 0x1, RZ, 0xc0, !PT ;  /* 0x0000000114ff7812 */ /* 0x040fe400078cc0ff */
[----:B------:R-:W-:Y:S02]  /*86fe0*/  LOP3.LUT P1, RZ, R20, 0x2, RZ, 0xc0, !PT ;  /* 0x0000000214ff7812 */ /* 0x000fe4000782c0ff */
[----:B---3--:R-:W-:Y:S02]  /*86ff0*/  SHF.R.S32.HI R16, RZ, 0x1f, R13 ;  /* 0x0000001fff107819 */ /* 0x008fe4000001140d */
[----:B------:R-:W-:-:S05]  /*87000*/  IADD3 R8, P0, R13, R0, RZ ;  /* 0x000000000d087210 */ /* 0x000fca0007f1e0ff */
[----:B------:R-:W-:Y:S01]  /*87010*/  IMAD.X R9, R16, 0x1, R3, P0 ;  /* 0x0000000110097824 */ /* 0x000fe200000e0603 */
[----:B--2---:R-:W-:-:S05]  /*87020*/  PRMT R21, R25, 0x7770, RZ ;  /* 0x0000777019157816 */ /* 0x004fca00000000ff */
[----:B------:R0:W-:Y:S02]  /*87030*/  @P3 STG.E.U8 desc[UR58][R10.64], R21 ;  /* 0x000000150a003986 */ /* 0x0001e4000c10113a */
[----:B0-----:R-:W-:Y:S02]  /*87040*/  IADD3 R10, P0, R13, R2, RZ ;  /* 0x000000020d0a7210 */ /* 0x001fe40007f1e0ff */
[----:B------:R-:W2:Y:S03]  /*87050*/  LDL.LU R13, [R1+0x4c0] ;  /* 0x0004c000010d7983 */ /* 0x000ea60000300800 */
[----:B------:R-:W-:Y:S01]  /*87060*/  IMAD.X R11, R16, 0x1, R4, P0 ;  /* 0x00000001100b7824 */ /* 0x000fe200000e0604 */
[C---:B------:R-:W-:Y:S02]  /*87070*/  PRMT R16, R25.reuse, 0x7771, RZ ;  /* 0x0000777119107816 */ /* 0x040fe400000000ff */
[----:B------:R-:W-:-:S03]  /*87080*/  PRMT R21, R25, 0x7772, RZ ;  /* 0x0000777219157816 */ /* 0x000fc600000000ff */
[----:B------:R0:W-:Y:S04]  /*87090*/  @P4 STG.E.U8 desc[UR58][R22.64], R16 ;  /* 0x0000001016004986 */ /* 0x0001e8000c10113a */
[----:B------:R1:W-:Y:S01]  /*870a0*/  @P5 STG.E.U8 desc[UR58][R8.64], R21 ;  /* 0x0000001508005986 */ /* 0x0003e2000c10113a */
[----:B0-----:R-:W-:Y:S02]  /*870b0*/  SHF.R.S32.HI R16, RZ, 0x1f, R17 ;  /* 0x0000001fff107819 */ /* 0x001fe40000011411 */
[----:B------:R-:W-:-:S05]  /*870c0*/  IADD3 R22, P0, R17, R0, RZ ;  /* 0x0000000011167210 */ /* 0x000fca0007f1e0ff */
[C---:B------:R-:W-:Y:S01]  /*870d0*/  IMAD.X R23, R16.reuse, 0x1, R3, P0 ;  /* 0x0000000110177824 */ /* 0x040fe200000e0603 */
[----:B-1----:R-:W-:Y:S02]  /*870e0*/  IADD3 R8, P0, R17, R2, RZ ;  /* 0x0000000211087210 */ /* 0x002fe40007f1e0ff */
[----:B------:R-:W3:Y:S04]  /*870f0*/  LDL.LU R17, [R1+0x4c4] ;  /* 0x0004c40001117983 */ /* 0x000ee80000300800 */
[----:B------:R-:W3:Y:S01]  /*87100*/  LDL.LU R12, [R1+0x3c] ;  /* 0x00003c00010c7983 */ /* 0x000ee20000300800 */
[----:B------:R-:W-:Y:S01]  /*87110*/  IMAD.X R9, R16, 0x1, R4, P0 ;  /* 0x0000000110097824 */ /* 0x000fe200000e0604 */
[----:B------:R-:W-:Y:S02]  /*87120*/  PRMT R16, R25, 0x7773, RZ ;  /* 0x0000777319107816 */ /* 0x000fe400000000ff */
[----:B----4-:R-:W-:-:S03]  /*87130*/  PRMT R21, R26, 0x7770, RZ ;  /* 0x000077701a157816 */ /* 0x010fc600000000ff */
[----:B------:R0:W-:Y:S04]  /*87140*/  @P6 STG.E.U8 desc[UR58][R10.64], R16 ;  /* 0x000000100a006986 */ /* 0x0001e8000c10113a */
[----:B------:R1:W-:Y:S01]  /*87150*/  @P1 STG.E.U8 desc[UR58][R22.64], R21 ;  /* 0x0000001516001986 */ /* 0x0003e2000c10113a */
[----:B0-----:R-:W-:Y:S02]  /*87160*/  SHF.R.S32.HI R16, RZ, 0x1f, R27 ;  /* 0x0000001fff107819 */ /* 0x001fe4000001141b */
[----:B------:R-:W-:-:S05]  /*87170*/  IADD3 R10, P0, R27, R0, RZ ;  /* 0x000000001b0a7210 */ /* 0x000fca0007f1e0ff */
[----:B------:R-:W-:Y:S01]  /*87180*/  IMAD.X R11, R16, 0x1, R3, P0 ;  /* 0x00000001100b7824 */ /* 0x000fe200000e0603 */
[----:B-1----:R-:W-:Y:S02]  /*87190*/  IADD3 R22, P0, R27, R2, RZ ;  /* 0x000000021b167210 */ /* 0x002fe40007f1e0ff */
[----:B------:R-:W4:Y:S01]  /*871a0*/  LDL.LU R27, [R1+0x4c8] ;  /* 0x0004c800011b7983 */ /* 0x000f220000300800 */
[C---:B------:R-:W-:Y:S02]  /*871b0*/  LOP3.LUT P2, RZ, R20.reuse, 0x4, RZ, 0xc0, !PT ;  /* 0x0000000414ff7812 */ /* 0x040fe4000784c0ff */
[----:B------:R-:W-:Y:S01]  /*871c0*/  LOP3.LUT P3, RZ, R20, 0x8, RZ, 0xc0, !PT ;  /* 0x0000000814ff7812 */ /* 0x000fe2000786c0ff */
[----:B------:R-:W-:Y:S01]  /*871d0*/  IMAD.X R23, R16, 0x1, R4, P0 ;  /* 0x0000000110177824 */ /* 0x000fe200000e0604 */
[C---:B------:R-:W-:Y:S02]  /*871e0*/  PRMT R16, R26.reuse, 0x7771, RZ ;  /* 0x000077711a107816 */ /* 0x040fe400000000ff */
[----:B------:R-:W-:-:S02]  /*871f0*/  PRMT R21, R26, 0x7772, RZ ;  /* 0x000077721a157816 */ /* 0x000fc400000000ff */
[----:B------:R-:W-:-:S05]  /*87200*/  LOP3.LUT P4, RZ, R20, 0x10, RZ, 0xc0, !PT ;  /* 0x0000001014ff7812 */ /* 0x000fca000788c0ff */
[----:B------:R2:W-:Y:S04]  /*87210*/  @P2 STG.E.U8 desc[UR58][R8.64], R16 ;  /* 0x0000001008002986 */ /* 0x0005e8000c10113a */
[----:B------:R0:W-:Y:S01]  /*87220*/  @P3 STG.E.U8 desc[UR58][R10.64], R21 ;  /* 0x000000150a003986 */ /* 0x0001e2000c10113a */
[C---:B------:R-:W-:Y:S02]  /*87230*/  LOP3.LUT P5, RZ, R20.reuse, 0x20, RZ, 0xc0, !PT ;  /* 0x0000002014ff7812 */ /* 0x040fe400078ac0ff */
[C---:B------:R-:W-:Y:S02]  /*87240*/  LOP3.LUT P6, RZ, R20.reuse, 0x40, RZ, 0xc0, !PT ;  /* 0x0000004014ff7812 */ /* 0x040fe400078cc0ff */
[----:B------:R-:W-:Y:S02]  /*87250*/  LOP3.LUT P1, RZ, R20, 0x80, RZ, 0xc0, !PT ;  /* 0x0000008014ff7812 */ /* 0x000fe4000782c0ff */
[----:B--2---:R-:W-:-:S02]  /*87260*/  SHF.R.S32.HI R16, RZ, 0x1f, R13 ;  /* 0x0000001fff107819 */ /* 0x004fc4000001140d */
[----:B------:R-:W-:-:S05]  /*87270*/  IADD3 R8, P0, R13, R0, RZ ;  /* 0x000000000d087210 */ /* 0x000fca0007f1e0ff */
[C---:B------:R-:W-:Y:S01]  /*87280*/  IMAD.X R9, R16.reuse, 0x1, R3, P0 ;  /* 0x0000000110097824 */ /* 0x040fe200000e0603 */
[----:B0-----:R-:W-:Y:S02]  /*87290*/  IADD3 R10, P0, R13, R2, RZ ;  /* 0x000000020d0a7210 */ /* 0x001fe40007f1e0ff */
[----:B------:R-:W2:Y:S04]  /*872a0*/  LDL.LU R13, [R1+0x4cc] ;  /* 0x0004cc00010d7983 */ /* 0x000ea80000300800 */
[----:B------:R-:W2:Y:S01]  /*872b0*/  LDL.LU R25, [R1+0x50] ;  /* 0x0000500001197983 */ /* 0x000ea20000300800 */
[----:B------:R-:W-:Y:S01]  /*872c0*/  IMAD.X R11, R16, 0x1, R4, P0 ;  /* 0x00000001100b7824 */ /* 0x000fe200000e0604 */
[----:B------:R-:W-:-:S05]  /*872d0*/  PRMT R16, R26, 0x7773, RZ ;  /* 0x000077731a107816 */ /* 0x000fca00000000ff */
[----:B------:R3:W-:Y:S02]  /*872e0*/  @P4 STG.E.U8 desc[UR58][R22.64], R16 ;  /* 0x0000001016004986 */ /* 0x0007e4000c10113a */
        /* <DEDUP_REMOVED lines=12> */
[----:B----4-:R-:W-:Y:S02]  /*873b0*/  SHF.R.S32.HI R16, RZ, 0x1f, R27 ;  /* 0x0000001fff107819 */ /* 0x010fe4000001141b */
[----:B------:R-:W-:-:S05]  /*873c0*/  IADD3 R10, P0, R27, R0, RZ ;  /* 0x000000001b0a7210 */ /* 0x000fca0007f1e0ff */
[----:B------:R-:W-:Y:S01]  /*873d0*/  IMAD.X R11, R16, 0x1, R3, P0 ;  /* 0x00000001100b7824 */ /* 0x000fe200000e0603 */
[----:B0-----:R-:W-:Y:S02]  /*873e0*/  IADD3 R22, P0, R27, R2, RZ ;  /* 0x000000021b167210 */ /* 0x001fe40007f1e0ff */
        /* <DEDUP_REMOVED lines=8> */
[C---:B------:R-:W-:Y:S02]  /*87470*/  LOP3.LUT P5, RZ, R20.reuse, 0x800, RZ, 0xc0, !PT ;  /* 0x0000080014ff7812 */ /* 0x040fe400078ac0ff */
[C---:B------:R-:W-:Y:S02]  /*87480*/  LOP3.LUT P6, RZ, R20.reuse, 0x1000, RZ, 0xc0, !PT ;  /* 0x0000100014ff7812 */ /* 0x040fe400078cc0ff */
[----:B------:R-:W-:Y:S02]  /*87490*/  LOP3.LUT P1, RZ, R20, 0x2000, RZ, 0xc0, !PT ;  /* 0x0000200014ff7812 */ /* 0x000fe4000782c0ff */
        /* <DEDUP_REMOVED lines=12> */
[----:B---3--:R-:W-:Y:S02]  /*87560*/  SHF.R.S32.HI R16, RZ, 0x1f, R17 ;  /* 0x0000001fff107819 */ /* 0x008fe40000011411 */
        /* <DEDUP_REMOVED lines=8> */
[----:B----4-:R-:W-:Y:S02]  /*875f0*/  SHF.R.S32.HI R16, RZ, 0x1f, R27 ;  /* 0x0000001fff107819 */ /* 0x010fe4000001141b */
[----:B------:R-:W-:Y:S02]  /*87600*/  IADD3 R10, P0, R27, R0, RZ ;  /* 0x000000001b0a7210 */ /* 0x000fe40007f1e0ff */
[----:B------:R-:W-:-:S03]  /*87610*/  PRMT R21, R26, 0x7770, RZ ;  /* 0x000077701a157816 */ /* 0x000fc600000000ff */
[----:B------:R-:W-:Y:S02]  /*87620*/  IMAD.X R11, R16, 0x1, R3, P0 ;  /* 0x00000001100b7824 */ /* 0x000fe400000e0603 */
        /* <DEDUP_REMOVED lines=18> */
[----:B------:R-:W2:Y:S03]  /*87750*/  LDL.LU R13, [R1+0x504] ;  /* 0x00050400010d7983 */ /* 0x000ea60000300800 */
        /* <DEDUP_REMOVED lines=9> */
[----:B------:R-:W3:Y:S04]  /*877f0*/  LDL.LU R17, [R1+0x508] ;  /* 0x0005080001117983 */ /* 0x000ee80000300800 */
[----:B------:R-:W3:Y:S01]  /*87800*/  LDL.LU R26, [R1+0x50c] ;  /* 0x00050c00011a7983 */ /* 0x000ee20000300800 */
[----:B------:R-:W-:Y:S01]  /*87810*/  IMAD.X R9, R16, 0x1, R4, P0 ;  /* 0x0000000110097824 */ /* 0x000fe200000e0604 */
[----:B------:R-:W-:-:S05]  /*87820*/  PRMT R16, R12, 0x7771, RZ ;  /* 0x000077710c107816 */ /* 0x000fca00000000ff */
[----:B------:R0:W-:Y:S02]  /*87830*/  @P6 STG.E.U8 desc[UR58][R10.64], R16 ;  /* 0x000000100a006986 */ /* 0x0001e4000c10113a */
[----:B0-----:R-:W-:Y:S02]  /*87840*/  PRMT R11, R12, 0x7772, RZ ;  /* 0x000077720c0b7816 */ /* 0x001fe400000000ff */
[----:B----4-:R-:W-:Y:S02]  /*87850*/  SHF.R.S32.HI R10, RZ, 0x1f, R27 ;  /* 0x0000001fff0a7819 */ /* 0x010fe4000001141b */
[C---:B------:R-:W-:Y:S01]  /*87860*/  IADD3 R22, P0, R27.reuse, R0, RZ ;  /* 0x000000001b167210 */ /* 0x040fe20007f1e0ff */
[----:B------:R0:W-:Y:S04]  /*87870*/  @P1 STG.E.U8 desc[UR58][R24.64], R11 ;  /* 0x0000000b18001986 */ /* 0x0001e8000c10113a */
[----:B------:R-:W-:Y:S01]  /*87880*/  IMAD.X R23, R10, 0x1, R3, P0 ;  /* 0x000000010a177824 */ /* 0x000fe200000e0603 */
[----:B0-----:R-:W-:Y:S01]  /*87890*/  IADD3 R24, P0, R27, R2, RZ ;  /* 0x000000021b187210 */ /* 0x001fe20007f1e0ff */
[----:B------:R-:W-:-:S02]  /*878a0*/  IMAD.MOV.U32 R27, RZ, RZ, R18 ;  /* 0x000000ffff1b7224 */ /* 0x000fc400078e0012 */
[----:B------:R-:W4:Y:S01]  /*878b0*/  LDL.LU R18, [R1+0x60] ;  /* 0x0000600001127983 */ /* 0x000f220000300800 */
[C---:B------:R-:W-:Y:S02]  /*878c0*/  LOP3.LUT P2, RZ, R20.reuse, 0x100000, RZ, 0xc0, !PT ;  /* 0x0010000014ff7812 */ /* 0x040fe4000784c0ff */
[----:B------:R-:W-:Y:S01]  /*878d0*/  LOP3.LUT P3, RZ, R20, 0x200000, RZ, 0xc0, !PT ;  /* 0x0020000014ff7812 */ /* 0x000fe2000786c0ff */
[----:B------:R-:W-:Y:S01]  /*878e0*/  IMAD.X R25, R10, 0x1, R4, P0 ;  /* 0x000000010a197824 */ /* 0x000fe200000e0604 */
[----:B------:R-:W-:Y:S02]  /*878f0*/  PRMT R10, R12, 0x7773, RZ ;  /* 0x000077730c0a7816 */ /* 0x000fe400000000ff */
[C---:B------:R-:W-:Y:S02]  /*87900*/  LOP3.LUT P4, RZ, R20.reuse, 0x400000, RZ, 0xc0, !PT ;  /* 0x0040000014ff7812 */ /* 0x040fe4000788c0ff */
[C---:B------:R-:W-:Y:S02]  /*87910*/  LOP3.LUT P5, RZ, R20.reuse, 0x800000, RZ, 0xc0, !PT ;  /* 0x0080000014ff7812 */ /* 0x040fe400078ac0ff */
[----:B------:R-:W-:Y:S01]  /*87920*/  LOP3.LUT P6, RZ, R20, 0x1000000, RZ, 0xc0, !PT ;  /* 0x0100000014ff7812 */ /* 0x000fe200078cc0ff */
[----:B------:R-:W4:Y:S04]  /*87930*/  LDL.LU R12, [R1+0x2068] ;  /* 0x00206800010c7983 */ /* 0x000f280000300800 */
[----:B------:R0:W-:Y:S01]  /*87940*/  @P2 STG.E.U8 desc[UR58][R8.64], R10 ;  /* 0x0000000a08002986 */ /* 0x0001e2000c10113a */
[----:B------:R-:W-:-:S02]  /*87950*/  PRMT R16, R19, 0x7771, RZ ;  /* 0x0000777113107816 */ /* 0x000fc400000000ff */
[C---:B------:R-:W-:Y:S02]  /*87960*/  PRMT R21, R19.reuse, 0x7772, RZ ;  /* 0x0000777213157816 */ /* 0x040fe400000000ff */
[----:B0-----:R-:W-:-:S05]  /*87970*/  PRMT R8, R19, 0x7770, RZ ;  /* 0x0000777013087816 */ /* 0x001fca00000000ff */
[----:B------:R0:W-:Y:S01]  /*87980*/  @P3 STG.E.U8 desc[UR58][R22.64], R8 ;  /* 0x0000000816003986 */ /* 0x0001e2000c10113a */
[----:B------:R-:W-:-:S03]  /*87990*/  LOP3.LUT P1, RZ, R20, 0x2000000, RZ, 0xc0, !PT ;  /* 0x0200000014ff7812 */ /* 0x000fc6000782c0ff */
[----:B------:R-:W-:Y:S01]  /*879a0*/  @P4 STG.E.U8 desc[UR58][R24.64], R16 ;  /* 0x0000001018004986 */ /* 0x000fe2000c10113a */
[----:B--2---:R-:W-:Y:S02]  /*879b0*/  SHF.R.S32.HI R9, RZ, 0x1f, R13 ;  /* 0x0000001fff097819 */ /* 0x004fe4000001140d */
[----:B------:R-:W-:-:S05]  /*879c0*/  IADD3 R10, P0, R13, R0, RZ ;  /* 0x000000000d0a7210 */ /* 0x000fca0007f1e0ff */
[----:B------:R-:W-:Y:S01]  /*879d0*/  IMAD.X R11, R9, 0x1, R3, P0 ;  /* 0x00000001090b7824 */ /* 0x000fe200000e0603 */
[----:B0-----:R-:W-:Y:S02]  /*879e0*/  IADD3 R8, P0, R13, R2, RZ ;  /* 0x000000020d087210 */ /* 0x001fe40007f1e0ff */
[----:B------:R-:W2:Y:S04]  /*879f0*/  LDL.LU R13, [R1+0x520] ;  /* 0x00052000010d7983 */ /* 0x000ea80000300800 */
[----:B------:R0:W-:Y:S01]  /*87a00*/  @P5 STG.E.U8 desc[UR58][R10.64], R21 ;  /* 0x000000150a005986 */ /* 0x0001e2000c10113a */
[----:B------:R-:W-:Y:S01]  /*87a10*/  IMAD.X R9, R9, 0x1, R4, P0 ;  /* 0x0000000109097824 */ /* 0x000fe200000e0604 */
[----:B0-----:R-:W-:Y:S02]  /*87a20*/  PRMT R10, R19, 0x7773, RZ ;  /* 0x00007773130a7816 */ /* 0x001fe400000000ff */
[----:B------:R-:W2:Y:S04]  /*87a30*/  LDL.LU R19, [R1+0x2064] ;  /* 0x0020640001137983 */ /* 0x000ea80000300800 */
[----:B------:R4:W-:Y:S01]  /*87a40*/  @P6 STG.E.U8 desc[UR58][R8.64], R10 ;  /* 0x0000000a08006986 */ /* 0x0009e2000c10113a */
[----:B---3--:R-:W-:-:S02]  /*87a50*/  SHF.R.S32.HI R16, RZ, 0x1f, R17 ;  /* 0x0000001fff107819 */ /* 0x008fc40000011411 */
[----:B------:R-:W-:-:S05]  /*87a60*/  IADD3 R24, P0, R17, R0, RZ ;  /* 0x0000000011187210 */ /* 0x000fca0007f1e0ff */
[----:B------:R-:W-:Y:S01]  /*87a70*/  IMAD.X R25, R16, 0x1, R3, P0 ;  /* 0x0000000110197824 */ /* 0x000fe200000e0603 */
[----:B------:R-:W-:Y:S02]  /*87a80*/  IADD3 R22, P0, R17, R2, RZ ;  /* 0x0000000211167210 */ /* 0x000fe40007f1e0ff */
[----:B------:R-:W3:Y:S01]  /*87a90*/  LDL.LU R17, [R1+0x524] ;  /* 0x0005240001117983 */ /* 0x000ee20000300800 */
[----:B----4-:R-:W-:-:S05]  /*87aa0*/  PRMT R8, R18, 0x7770, RZ ;  /* 0x0000777012087816 */ /* 0x010fca00000000ff */
[----:B------:R0:W-:Y:S04]  /*87ab0*/  @P1 STG.E.U8 desc[UR58][R24.64], R8 ;  /* 0x0000000818001986 */ /* 0x0001e8000c10113a */
[----:B0-----:R-:W4:Y:S01]  /*87ac0*/  LDL.LU R25, [R1+0x64] ;  /* 0x0000640001197983 */ /* 0x001f220000300800 */
[----:B------:R-:W-:Y:S01]  /*87ad0*/  IMAD.X R23, R16, 0x1, R4, P0 ;  /* 0x0000000110177824 */ /* 0x000fe200000e0604 */
[----:B------:R-:W-:Y:S02]  /*87ae0*/  SHF.R.S32.HI R9, RZ, 0x1f, R26 ;  /* 0x0000001fff097819 */ /* 0x000fe4000001141a */
[----:B------:R-:W-:-:S05]  /*87af0*/  IADD3 R10, P0, R26, R0, RZ ;  /* 0x000000001a0a7210 */ /* 0x000fca0007f1e0ff */
[----:B------:R-:W-:Y:S01]  /*87b00*/  IMAD.X R11, R9, 0x1, R3, P0 ;  /* 0x00000001090b7824 */ /* 0x000fe200000e0603 */
[----:B------:R-:W-:Y:S02]  /*87b10*/  IADD3 R8, P0, R26, R2, RZ ;  /* 0x000000021a087210 */ /* 0x000fe40007f1e0ff */
[----:B------:R-:W4:Y:S01]  /*87b20*/  LDL.LU R26, [R1+0x528] ;  /* 0x00052800011a7983 */ /* 0x000f220000300800 */
[C---:B------:R-:W-:Y:S02]  /*87b30*/  LOP3.LUT P2, RZ, R20.reuse, 0x4000000, RZ, 0xc0, !PT ;  /* 0x0400000014ff7812 */ /* 0x040fe4000784c0ff */
[----:B------:R-:W-:Y:S02]  /*87b40*/  LOP3.LUT P3, RZ, R20, 0x8000000, RZ, 0xc0, !PT ;  /* 0x0800000014ff7812 */ /* 0x000fe4000786c0ff */
[----:B------:R-:W-:Y:S02]  /*87b50*/  PRMT R16, R18, 0x7771, RZ ;  /* 0x0000777112107816 */ /* 0x000fe400000000ff */
[----:B------:R-:W-:-:S02]  /*87b60*/  LOP3.LUT P4, RZ, R20, 0x10000000, RZ, 0xc0, !PT ;  /* 0x1000000014ff7812 */ /* 0x000fc4000788c0ff */
[C---:B------:R-:W-:Y:S02]  /*87b70*/  LOP3.LUT P5, RZ, R20.reuse, 0x20000000, RZ, 0xc0, !PT ;  /* 0x2000000014ff7812 */ /* 0x040fe400078ac0ff */
[C---:B------:R-:W-:Y:S02]  /*87b80*/  LOP3.LUT P6, RZ, R20.reuse, 0x40000000, RZ, 0xc0, !PT ;  /* 0x4000000014ff7812 */ /* 0x040fe400078cc0ff */
[----:B------:R-:W-:Y:S01]  /*87b90*/  LOP3.LUT P1, RZ, R20, 0x80000000, RZ, 0xc0, !PT ;  /* 0x8000000014ff7812 */ /* 0x000fe2000782c0ff */
[----:B------:R-:W-:Y:S01]  /*87ba0*/  IMAD.X R9, R9, 0x1, R4, P0 ;  /* 0x0000000109097824 */ /* 0x000fe200000e0604 */
[----:B------:R0:W-:Y:S02]  /*87bb0*/  @P2 STG.E.U8 desc[UR58][R22.64], R16 ;  /* 0x0000001016002986 */ /* 0x0001e4000c10113a */
[----:B0-----:R-:W-:-:S05]  /*87bc0*/  PRMT R22, R18, 0x7772, RZ ;  /* 0x0000777212167816 */ /* 0x001fca00000000ff */
        /* <DEDUP_REMOVED lines=9> */
[----:B------:R-:W2:Y:S04]  /*87c60*/  LDL.LU R18, [R1+0x2060] ;  /* 0x0020600001127983 */ /* 0x000ea80000300800 */
[----:B------:R3:W-:Y:S02]  /*87c70*/  @P4 STG.E.U8 desc[UR58][R8.64], R16 ;  /* 0x0000001008004986 */ /* 0x0007e4000c10113a */
[----:B---3--:R-:W-:-:S02]  /*87c80*/  SHF.R.S32.HI R16, RZ, 0x1f, R17 ;  /* 0x0000001fff107819 */ /* 0x008fc40000011411 */
[----:B------:R-:W-:-:S05]  /*87c90*/  IADD3 R8, P0, R17, R0, RZ ;  /* 0x0000000011087210 */ /* 0x000fca0007f1e0ff */
[----:B------:R-:W-:Y:S01]  /*87ca0*/  IMAD.X R9, R16, 0x1, R3, P0 ;  /* 0x0000000110097824 */ /* 0x000fe200000e0603 */
[----:B----4-:R-:W-:-:S05]  /*87cb0*/  PRMT R22, R25, 0x7770, RZ ;  /* 0x0000777019167816 */ /* 0x010fca00000000ff */
[----:B------:R0:W-:Y:S02]  /*87cc0*/  @P5 STG.E.U8 desc[UR58][R20.64], R22 ;  /* 0x0000001614005986 */ /* 0x0001e4000c10113a */
[----:B0-----:R-:W-:Y:S02]  /*87cd0*/  IADD3 R20, P0, R17, R2, RZ ;  /* 0x0000000211147210 */ /* 0x001fe40007f1e0ff */
[----:B------:R-:W3:Y:S01]  /*87ce0*/  LDL.LU R17, [R1+0x540] ;  /* 0x0005400001117983 */ /* 0x000ee20000300800 */
[----:B------:R-:W-:-:S03]  /*87cf0*/  PRMT R22, R25, 0x7772, RZ ;  /* 0x0000777219167816 */ /* 0x000fc600000000ff */
[----:B------:R-:W4:Y:S01]  /*87d00*/  LDL.LU R24, [R1+0x544] ;  /* 0x0005440001187983 */ /* 0x000f220000300800 */
[----:B------:R-:W-:Y:S01]  /*87d10*/  IMAD.X R21, R16, 0x1, R4, P0 ;  /* 0x0000000110157824 */ /* 0x000fe200000e0604 */
[----:B------:R-:W-:-:S05]  /*87d20*/  PRMT R16, R25, 0x7771, RZ ;  /* 0x0000777119107816 */ /* 0x000fca00000000ff */
[----:B------:R0:W-:Y:S04]  /*87d30*/  @P6 STG.E.U8 desc[UR58][R10.64], R16 ;  /* 0x000000100a006986 */ /* 0x0001e8000c10113a */
[----:B------:R1:W-:Y:S01]  /*87d40*/  @P1 STG.E.U8 desc[UR58][R8.64], R22 ;  /* 0x0000001608001986 */ /* 0x0003e2000c10113a */
[----:B0-----:R-:W-:Y:S02]  /*87d50*/  SHF.R.S32.HI R16, RZ, 0x1f, R26 ;  /* 0x0000001fff107819 */ /* 0x001fe4000001141a */
[----:B------:R-:W-:-:S05]  /*87d60*/  IADD3 R10, P0, R26, R0, RZ ;  /* 0x000000001a0a7210 */ /* 0x000fca0007f1e0ff */
[----:B------:R-:W-:Y:S01]  /*87d70*/  IMAD.X R11, R16, 0x1, R3, P0 ;  /* 0x00000001100b7824 */ /* 0x000fe200000e0603 */
[----:B-1----:R-:W-:Y:S01]  /*87d80*/  IADD3 R8, P0, R26, R2, RZ ;  /* 0x000000021a087210 */ /* 0x002fe20007f1e0ff */
[----:B------:R-:W-:Y:S02]  /*87d90*/  IMAD.MOV.U32 R26, RZ, RZ, R27 ;  /* 0x000000ffff1a7224 */ /* 0x000fe400078e001b */
[----:B------:R-:W4:Y:S02]  /*87da0*/  LDL.LU R27, [R1+0x6c] ;  /* 0x00006c00011b7983 */ /* 0x000f240000300800 */
[----:B------:R-:W-:Y:S01]  /*87db0*/  IMAD.X R9, R16, 0x1, R4, P0 ;  /* 0x0000000110097824 */ /* 0x000fe200000e0604 */
[----:B------:R-:W-:Y:S02]  /*87dc0*/  PRMT R16, R25, 0x7773, RZ ;  /* 0x0000777319107816 */ /* 0x000fe400000000ff */
[----:B------:R-:W4:Y:S01]  /*87dd0*/  LDL.LU R25, [R1+0x548] ;  /* 0x0005480001197983 */ /* 0x000f220000300800 */
[----:B------:R-:W-:-:S02]  /*87de0*/  LOP3.LUT P2, RZ, R19, 0x1, RZ, 0xc0, !PT ;  /* 0x0000000113ff7812 */ /* 0x000fc4000784c0ff */
[C---:B------:R-:W-:Y:S02]  /*87df0*/  LOP3.LUT P3, RZ, R19.reuse, 0x2, RZ, 0xc0, !PT ;  /* 0x0000000213ff7812 */ /* 0x040fe4000786c0ff */
[----:B------:R-:W-:-:S09]  /*87e00*/  LOP3.LUT P4, RZ, R19, 0x4, RZ, 0xc0, !PT ;  /* 0x0000000413ff7812 */ /* 0x000fd2000788c0ff */
[----:B------:R2:W-:Y:S01]  /*87e10*/  @P2 STG.E.U8 desc[UR58][R20.64], R16 ;  /* 0x0000001014002986 */ /* 0x0005e2000c10113a */
[----:B------:R-:W-:Y:S02]  /*87e20*/  LOP3.LUT P5, RZ, R19, 0x8, RZ, 0xc0, !PT ;  /* 0x0000000813ff7812 */ /* 0x000fe400078ac0ff */
[----:B--2---:R-:W-:Y:S02]  /*87e30*/  SHF.R.S32.HI R16, RZ, 0x1f, R13 ;  /* 0x0000001fff107819 */ /* 0x004fe4000001140d */
[----:B------:R-:W-:Y:S02]  /*87e40*/  IADD3 R20, P0, R13, R0, RZ ;  /* 0x000000000d147210 */ /* 0x000fe40007f1e0ff */
[----:B------:R-:W-:-:S03]  /*87e50*/  PRMT R22, R23, 0x7770, RZ ;  /* 0x0000777017167816 */ /* 0x000fc600000000ff */
[----:B------:R-:W-:Y:S02]  /*87e60*/  IMAD.X R21, R16, 0x1, R3, P0 ;  /* 0x0000000110157824 */ /* 0x000fe400000e0603 */
[----:B------:R0:W-:Y:S02]  /*87e70*/  @P3 STG.E.U8 desc[UR58][R10.64], R22 ;  /* 0x000000160a003986 */ /* 0x0001e4000c10113a */
[----:B0-----:R-:W-:-:S05]  /*87e80*/  IADD3 R10, P0, R13, R2, RZ ;  /* 0x000000020d0a7210 */ /* 0x001fca0007f1e0ff */
[----:B------:R-:W-:Y:S01]  /*87e90*/  IMAD.X R11, R16, 0x1, R4, P0 ;  /* 0x00000001100b7824 */ /* 0x000fe200000e0604 */
[C---:B------:R-:W-:Y:S02]  /*87ea0*/  PRMT R16, R23.reuse, 0x7771, RZ ;  /* 0x0000777117107816 */ /* 0x040fe400000000ff */
[----:B------:R-:W-:-:S03]  /*87eb0*/  PRMT R22, R23, 0x7772, RZ ;  /* 0x0000777217167816 */ /* 0x000fc600000000ff */
[----:B------:R3:W-:Y:S04]  /*87ec0*/  @P4 STG.E.U8 desc[UR58][R8.64], R16 ;  /* 0x0000001008004986 */ /* 0x0007e8000c10113a */
[----:B------:R0:W-:Y:S01]  /*87ed0*/  @P5 STG.E.U8 desc[UR58][R20.64], R22 ;  /* 0x0000001614005986 */ /* 0x0001e2000c10113a */
[----:B---3--:R-:W-:Y:S02]  /*87ee0*/  SHF.R.S32.HI R16, RZ, 0x1f, R17 ;  /* 0x0000001fff107819 */ /* 0x008fe40000011411 */
[----:B------:R-:W-:-:S05]  /*87ef0*/  IADD3 R8, P0, R17, R0, RZ ;  /* 0x0000000011087210 */ /* 0x000fca0007f1e0ff */
[C---:B------:R-:W-:Y:S01]  /*87f00*/  IMAD.X R9, R16.reuse, 0x1, R3, P0 ;  /* 0x0000000110097824 */ /* 0x040fe200000e0603 */
[----:B0-----:R-:W-:Y:S02]  /*87f10*/  IADD3 R20, P0, R17, R2, RZ ;  /* 0x0000000211147210 */ /* 0x001fe40007f1e0ff */
[----:B------:R-:W2:Y:S04]  /*87f20*/  LDL.LU R17, [R1+0x54c] ;  /* 0x00054c0001117983 */ /* 0x000ea80000300800 */
[----:B------:R-:W3:Y:S01]  /*87f30*/  LDL.LU R13, [R1+0x70] ;  /* 0x00007000010d7983 */ /* 0x000ee20000300800 */
[C---:B------:R-:W-:Y:S02]  /*87f40*/  LOP3.LUT P6, RZ, R19.reuse, 0x10, RZ, 0xc0, !PT ;  /* 0x0000001013ff7812 */ /* 0x040fe400078cc0ff */
[----:B------:R-:W-:Y:S01]  /*87f50*/  LOP3.LUT P1, RZ, R19, 0x20, RZ, 0xc0, !PT ;  /* 0x0000002013ff7812 */ /* 0x000fe2000782c0ff */
[----:B------:R-:W-:Y:S01]  /*87f60*/  IMAD.X R21, R16, 0x1, R4, P0 ;  /* 0x0000000110157824 */ /* 0x000fe200000e0604 */
[----:B------:R-:W-:-:S02]  /*87f70*/  PRMT R16, R23, 0x7773, RZ ;  /* 0x0000777317107816 */ /* 0x000fc400000000ff */
[----:B------:R-:W-:-:S07]  /*87f80*/  LOP3.LUT P2, RZ, R19, 0x40, RZ, 0xc0, !PT ;  /* 0x0000004013ff7812 */ /* 0x000fce000784c0ff */
[----:B------:R0:W-:Y:S01]  /*87f90*/  @P6 STG.E.U8 desc[UR58][R10.64], R16 ;  /* 0x000000100a006986 */ /* 0x0001e2000c10113a */
[----:B----4-:R-:W-:Y:S02]  /*87fa0*/  PRMT R22, R27, 0x7770, RZ ;  /* 0x000077701b167816 */ /* 0x010fe400000000ff */
[----:B0-----:R-:W-:Y:S02]  /*87fb0*/  SHF.R.S32.HI R16, RZ, 0x1f, R24 ;  /* 0x0000001fff107819 */ /* 0x001fe40000011418 */
[----:B------:R-:W-:Y:S01]  /*87fc0*/  IADD3 R10, P0, R24, R0, RZ ;  /* 0x00000000180a7210 */ /* 0x000fe20007f1e0ff */
[----:B------:R0:W-:Y:S04]  /*87fd0*/  @P1 STG.E.U8 desc[UR58][R8.64], R22 ;  /* 0x0000001608001986 */ /* 0x0001e8000c10113a */
[----:B------:R-:W-:Y:S01]  /*87fe0*/  IMAD.X R11, R16, 0x1, R3, P0 ;  /* 0x00000001100b7824 */ /* 0x000fe200000e0603 */
[----:B------:R-:W-:-:S02]  /*87ff0*/  LOP3.LUT P3, RZ, R19, 0x80, RZ, 0xc0, !PT ;  /* 0x0000008013ff7812 */ /* 0x000fc4000786c0ff */
[----:B0-----:R-:W-:Y:S02]  /*88000*/  IADD3 R8, P0, R24, R2, RZ ;  /* 0x0000000218087210 */ /* 0x001fe40007f1e0ff */
[----:B------:R-:W4:Y:S03]  /*88010*/  LDL.LU R24, [R1+0x560] ;  /* 0x0005600001187983 */ /* 0x000f260000300800 */
        /* <DEDUP_REMOVED lines=9> */
[----:B------:R-:W4:Y:S03]  /*880b0*/  LDL.LU R25, [R1+0x564] ;  /* 0x0005640001197983 */ /* 0x000f260000300800 */
[----:B------:R-:W-:Y:S01]  /*880c0*/  IMAD.X R11, R16, 0x1, R4, P0 ;  /* 0x00000001100b7824 */ /* 0x000fe200000e0604 */
[----:B------:R-:W-:Y:S01]  /*880d0*/  PRMT R16, R27, 0x7773, RZ ;  /* 0x000077731b107816 */ /* 0x000fe200000000ff */
[----:B------:R-:W-:Y:S02]  /*880e0*/  IMAD.MOV.U32 R27, RZ, RZ, R15 ;  /* 0x000000ffff1b7224 */ /* 0x000fe400078e000f */
[----:B------:R-:W-:-:S02]  /*880f0*/  IMAD.MOV.U32 R15, RZ, RZ, R18 ;  /* 0x000000ffff0f7224 */ /* 0x000fc400078e0012 */
[----:B------:R-:W4:Y:S01]  /*88100*/  LDL.LU R18, [R1+0x74] ;  /* 0x0000740001127983 */ /* 0x000f220000300800 */
[C---:B------:R-:W-:Y:S02]  /*88110*/  LOP3.LUT P4, RZ, R19.reuse, 0x100, RZ, 0xc0, !PT ;  /* 0x0000010013ff7812 */ /* 0x040fe4000788c0ff */
[----:B------:R-:W-:-:S11]  /*88120*/  LOP3.LUT P5, RZ, R19, 0x200, RZ, 0xc0, !PT ;  /* 0x0000020013ff7812 */ /* 0x000fd600078ac0ff */
[----:B------:R2:W-:Y:S02]  /*88130*/  @P4 STG.E.U8 desc[UR58][R8.64], R16 ;  /* 0x0000001008004986 */ /* 0x0005e4000c10113a */
[----:B--2---:R-:W-:Y:S02]  /*88140*/  SHF.R.S32.HI R16, RZ, 0x1f, R17 ;  /* 0x0000001fff107819 */ /* 0x004fe40000011411 */
[----:B------:R-:W-:Y:S02]  /*88150*/  IADD3 R8, P0, R17, R0, RZ ;  /* 0x0000000011087210 */ /* 0x000fe40007f1e0ff */
[----:B---3--:R-:W-:-:S03]  /*88160*/  PRMT R22, R13, 0x7770, RZ ;  /* 0x000077700d167816 */ /* 0x008fc600000000ff */
[C---:B------:R-:W-:Y:S02]  /*88170*/  IMAD.X R9, R16.reuse, 0x1, R3, P0 ;  /* 0x0000000110097824 */ /* 0x040fe400000e0603 */
[----:B------:R0:W-:Y:S02]  /*88180*/  @P5 STG.E.U8 desc[UR58][R20.64], R22 ;  /* 0x0000001614005986 */ /* 0x0001e4000c10113a */
[----:B0-----:R-:W-:Y:S02]  /*88190*/  IADD3 R20, P0, R17, R2, RZ ;  /* 0x0000000211147210 */ /* 0x001fe40007f1e0ff */
[----:B------:R-:W2:Y:S01]  /*881a0*/  LDL.LU R17, [R1+0x568] ;  /* 0x0005680001117983 */ /* 0x000ea20000300800 */
        /* <DEDUP_REMOVED lines=8> */
[----:B----4-:R-:W-:Y:S02]  /*88230*/  SHF.R.S32.HI R16, RZ, 0x1f, R24 ;  /* 0x0000001fff107819 */ /* 0x010fe40000011418 */
[----:B------:R-:W-:-:S05]  /*88240*/  IADD3 R10, P0, R24, R0, RZ ;  /* 0x00000000180a7210 */ /* 0x000fca0007f1e0ff */
[----:B------:R-:W-:Y:S01]  /*88250*/  IMAD.X R11, R16, 0x1, R3, P0 ;  /* 0x00000001100b7824 */ /* 0x000fe200000e0603 */
[----:B0-----:R-:W-:Y:S02]  /*88260*/  IADD3 R8, P0, R24, R2, RZ ;  /* 0x0000000218087210 */ /* 0x001fe40007f1e0ff */
[----:B------:R-:W3:Y:S04]  /*88270*/  LDL.LU R24, [R1+0x56c] ;  /* 0x00056c0001187983 */ /* 0x000ee80000300800 */
[----:B------:R-:W4:Y:S01]  /*88280*/  LDL.LU R23, [R1+0x78] ;  /* 0x0000780001177983 */ /* 0x000f220000300800 */
[----:B------:R-:W-:Y:S01]  /*88290*/  LOP3.LUT P3, RZ, R19, 0x2000, RZ, 0xc0, !PT ;  /* 0x0000200013ff7812 */ /* 0x000fe2000786c0ff */
[----:B------:R-:W-:Y:S01]  /*882a0*/  IMAD.X R9, R16, 0x1, R4, P0 ;  /* 0x0000000110097824 */ /* 0x000fe200000e0604 */
[----:B------:R-:W-:-:S02]  /*882b0*/  PRMT R16, R13, 0x7773, RZ ;  /* 0x000077730d107816 */ /* 0x000fc400000000ff */
[----:B------:R-:W3:Y:S04]  /*882c0*/  LDL.LU R13, [R1+0x205c] ;  /* 0x00205c00010d7983 */ /* 0x000ee80000300800 */
[----:B------:R0:W-:Y:S02]  /*882d0*/  @P2 STG.E.U8 desc[UR58][R20.64], R16 ;  /* 0x0000001014002986 */ /* 0x0001e4000c10113a */
[----:B0-----:R-:W-:Y:S02]  /*882e0*/  SHF.R.S32.HI R16, RZ, 0x1f, R25 ;  /* 0x0000001fff107819 */ /* 0x001fe40000011419 */
[----:B------:R-:W-:Y:S02]  /*882f0*/  IADD3 R20, P0, R25, R0, RZ ;  /* 0x0000000019147210 */ /* 0x000fe40007f1e0ff */
[----:B------:R-:W-:-:S03]  /*88300*/  PRMT R22, R18, 0x7770, RZ ;  /* 0x0000777012167816 */ /* 0x000fc600000000ff */
[C---:B------:R-:W-:Y:S02]  /*88310*/  IMAD.X R21, R16.reuse, 0x1, R3, P0 ;  /* 0x0000000110157824 */ /* 0x040fe400000e0603 */
[----:B------:R0:W-:Y:S02]  /*88320*/  @P3 STG.E.U8 desc[UR58][R10.64], R22 ;  /* 0x000000160a003986 */ /* 0x0001e4000c10113a */
[----:B0-----:R-:W-:Y:S02]  /*88330*/  IADD3 R10, P0, R25, R2, RZ ;  /* 0x00000002190a7210 */ /* 0x001fe40007f1e0ff */
[----:B------:R-:W3:Y:S01]  /*88340*/  LDL.LU R25, [R1+0x590] ;  /* 0x0005900001197983 */ /* 0x000ee20000300800 */
[C---:B------:R-:W-:Y:S02]  /*88350*/  LOP3.LUT P4, RZ, R19.reuse, 0x4000, RZ, 0xc0, !PT ;  /* 0x0000400013ff7812 */ /* 0x040fe4000788c0ff */
[----:B------:R-:W-:Y:S01]  /*88360*/  LOP3.LUT P5, RZ, R19, 0x8000, RZ, 0xc0, !PT ;  /* 0x0000800013ff7812 */ /* 0x000fe200078ac0ff */
[----:B------:R-:W-:Y:S01]  /*88370*/  IMAD.X R11, R16, 0x1, R4, P0 ;  /* 0x00000001100b7824 */ /* 0x000fe200000e0604 */
[----:B------:R-:W-:-:S02]  /*88380*/  PRMT R16, R18, 0x7771, RZ ;  /* 0x0000777112107816 */ /* 0x000fc400000000ff */
[----:B------:R-:W-:-:S07]  /*88390*/  PRMT R22, R18, 0x7772, RZ ;  /* 0x0000777212167816 */ /* 0x000fce00000000ff */
[----:B------:R2:W-:Y:S04]  /*883a0*/  @P4 STG.E.U8 desc[UR58][R8.64], R16 ;  /* 0x0000001008004986 */ /* 0x0005e8000c10113a */
[----:B------:R0:W-:Y:S01]  /*883b0*/  @P5 STG.E.U8 desc[UR58][R20.64], R22 ;  /* 0x0000001614005986 */ /* 0x0001e2000c10113a */
[----:B--2---:R-:W-:Y:S02]  /*883c0*/  SHF.R.S32.HI R16, RZ, 0x1f, R17 ;  /* 0x0000001fff107819 */ /* 0x004fe40000011411 */
[----:B------:R-:W-:-:S05]  /*883d0*/  IADD3 R8, P0, R17, R0, RZ ;  /* 0x0000000011087210 */ /* 0x000fca0007f1e0ff */
[C---:B------:R-:W-:Y:S01]  /*883e0*/  IMAD.X R9, R16.reuse, 0x1, R3, P0 ;  /* 0x0000000110097824 */ /* 0x040fe200000e0603 */
[----:B0-----:R-:W-:Y:S02]  /*883f0*/  IADD3 R20, P0, R17, R2, RZ ;  /* 0x0000000211147210 */ /* 0x001fe40007f1e0ff */
[----:B------:R-:W2:Y:S03]  /*88400*/  LDL.LU R17, [R1+0x594] ;  /* 0x0005940001117983 */ /* 0x000ea60000300800 */
[----:B------:R-:W-:Y:S01]  /*88410*/  IMAD.X R21, R16, 0x1, R4, P0 ;  /* 0x0000000110157824 */ /* 0x000fe200000e0604 */
[----:B------:R-:W-:Y:S02]  /*88420*/  PRMT R16, R18, 0x7773, RZ ;  /* 0x0000777312107816 */ /* 0x000fe400000000ff */
[----:B------:R-:W2:Y:S01]  /*88430*/  LDL.LU R18, [R1+0x2058] ;  /* 0x0020580001127983 */ /* 0x000ea20000300800 */
[----:B------:R-:W-:-:S02]  /*88440*/  LOP3.LUT P6, RZ, R19, 0x10000, RZ, 0xc0, !PT ;  /* 0x0001000013ff7812 */ /* 0x000fc400078cc0ff */
[C---:B------:R-:W-:Y:S02]  /*88450*/  LOP3.LUT P1, RZ, R19.reuse, 0x20000, RZ, 0xc0, !PT ;  /* 0x0002000013ff7812 */ /* 0x040fe4000782c0ff */
[----:B------:R-:W-:-:S09]  /*88460*/  LOP3.LUT P2, RZ, R19, 0x40000, RZ, 0xc0, !PT ;  /* 0x0004000013ff7812 */ /* 0x000fd2000784c0ff */
[----:B------:R3:W-:Y:S01]  /*88470*/  @P6 STG.E.U8 desc[UR58][R10.64], R16 ;  /* 0x000000100a006986 */ /* 0x0007e2000c10113a */
[----:B----4-:R-:W-:Y:S02]  /*88480*/  PRMT R22, R23, 0x7770, RZ ;  /* 0x0000777017167816 */ /* 0x010fe400000000ff */
[----:B---3--:R-:W-:Y:S02]  /*88490*/  SHF.R.S32.HI R16, RZ, 0x1f, R24 ;  /* 0x0000001fff107819 */ /* 0x008fe40000011418 */
[----:B------:R-:W-:Y:S01]  /*884a0*/  IADD3 R10, P0, R24, R0, RZ ;  /* 0x00000000180a7210 */ /* 0x000fe20007f1e0ff */
[----:B------:R0:W-:Y:S04]  /*884b0*/  @P1 STG.E.U8 desc[UR58][R8.64], R22 ;  /* 0x0000001608001986 */ /* 0x0001e8000c10113a */
[----:B------:R-:W-:Y:S01]  /*884c0*/  IMAD.X R11, R16, 0x1, R3, P0 ;  /* 0x00000001100b7824 */ /* 0x000fe200000e0603 */
[----:B------:R-:W-:-:S02]  /*884d0*/  LOP3.LUT P3, RZ, R19, 0x80000, RZ, 0xc0, !PT ;  /* 0x0008000013ff7812 */ /* 0x000fc4000786c0ff */
[----:B0-----:R-:W-:Y:S02]  /*884e0*/  IADD3 R8, P0, R24, R2, RZ ;  /* 0x0000000218087210 */ /* 0x001fe40007f1e0ff */
[----:B------:R-:W3:Y:S03]  /*884f0*/  LDL.LU R24, [R1+0x598] ;  /* 0x0005980001187983 */ /* 0x000ee60000300800 */
        /* <DEDUP_REMOVED lines=8> */
[----:B-1----:R-:W-:Y:S01]  /*88580*/  IADD3 R10, P0, R25, R2, RZ ;  /* 0x00000002190a7210 */ /* 0x002fe20007f1e0ff */
[----:B------:R-:W-:Y:S02]  /*88590*/  IMAD.MOV.U32 R25, RZ, RZ, R27 ;  /* 0x000000ffff197224 */ /* 0x000fe400078e001b */
[----:B------:R-:W4:Y:S01]  /*885a0*/  LDL.LU R27, [R1+0x59c] ;  /* 0x00059c00011b7983 */ /* 0x000f220000300800 */
[C---:B------:R-:W-:Y:S02]  /*885b0*/  LOP3.LUT P4, RZ, R19.reuse, 0x100000, RZ, 0xc0, !PT ;  /* 0x0010000013ff7812 */ /* 0x040fe4000788c0ff */
[----:B------:R-:W-:Y:S01]  /*885c0*/  LOP3.LUT P5, RZ, R19, 0x200000, RZ, 0xc0, !PT ;  /* 0x0020000013ff7812 */ /* 0x000fe200078ac0ff */
[----:B------:R-:W-:Y:S01]  /*885d0*/  IMAD.X R11, R16, 0x1, R4, P0 ;  /* 0x00000001100b7824 */ /* 0x000fe200000e0604 */
[----:B------:R-:W-:-:S09]  /*885e0*/  PRMT R16, R23, 0x7773, RZ ;  /* 0x0000777317107816 */ /* 0x000fd200000000ff */
[----:B------:R2:W-:Y:S02]  /*885f0*/  @P4 STG.E.U8 desc[UR58][R8.64], R16 ;  /* 0x0000001008004986 */ /* 0x0005e4000c10113a */
[----:B--2---:R-:W-:Y:S02]  /*88600*/  SHF.R.S32.HI R16, RZ, 0x1f, R17 ;  /* 0x0000001fff107819 */ /* 0x004fe40000011411 */
[----:B------:R-:W-:Y:S02]  /*88610*/  IADD3 R8, P0, R17, R0, RZ ;  /* 0x0000000011087210 */ /* 0x000fe40007f1e0ff */
[----:B------:R-:W-:-:S03]  /*88620*/  PRMT R22, R18, 0x7770, RZ ;  /* 0x0000777012167816 */ /* 0x000fc600000000ff */
        /* <DEDUP_REMOVED lines=8> */
[C---:B------:R-:W-:Y:S02]  /*886b0*/  LOP3.LUT P2, RZ, R19.reuse, 0x1000000, RZ, 0xc0, !PT ;  /* 0x0100000013ff7812 */ /* 0x040fe4000784c0ff */
[----:B------:R-:W-:-:S05]  /*886c0*/  LOP3.LUT P3, RZ, R19, 0x2000000, RZ, 0xc0, !PT ;  /* 0x0200000013ff7812 */ /* 0x000fca000786c0ff */
[----:B------:R0:W-:Y:S01]  /*886d0*/  @P6 STG.E.U8 desc[UR58][R10.64], R16 ;  /* 0x000000100a006986 */ /* 0x0001e2000c10113a */
[----:B------:R-:W-:Y:S02]  /*886e0*/  LOP3.LUT P4, RZ, R19, 0x4000000, RZ, 0xc0, !PT ;  /* 0x0400000013ff7812 */ /* 0x000fe4000788c0ff */
[----:B---3--:R-:W-:Y:S02]  /*886f0*/  IADD3 R20, P0, R24, R0, RZ ;  /* 0x0000000018147210 */ /* 0x008fe40007f1e0ff */
[----:B0-----:R-:W-:Y:S02]  /*88700*/  PRMT R10, R18, 0x7772, RZ ;  /* 0x00007772120a7816 */ /* 0x001fe400000000ff */
[----:B------:R-:W-:-:S03]  /*88710*/  SHF.R.S32.HI R11, RZ, 0x1f, R24 ;  /* 0x0000001fff0b7819 */ /* 0x000fc60000011418 */
[----:B------:R0:W-:Y:S02]  /*88720*/  @P1 STG.E.U8 desc[UR58][R8.64], R10 ;  /* 0x0000000a08001986 */ /* 0x0001e4000c10113a */
[----:B------:R-:W-:Y:S01]  /*88730*/  IMAD.X R21, R11, 0x1, R3, P0 ;  /* 0x000000010b157824 */ /* 0x000fe200000e0603 */
[C---:B------:R-:W-:Y:S02]  /*88740*/  LOP3.LUT P5, RZ, R19.reuse, 0x8000000, RZ, 0xc0, !PT ;  /* 0x0800000013ff7812 */ /* 0x040fe400078ac0ff */
[----:B0-----:R-:W-:Y:S02]  /*88750*/  PRMT R8, R18, 0x7773, RZ ;  /* 0x0000777312087816 */ /* 0x001fe400000000ff */
[----:B------:R-:W-:Y:S02]  /*88760*/  IADD3 R10, P0, R24, R2, RZ ;  /* 0x00000002180a7210 */ /* 0x000fe40007f1e0ff */
[C---:B------:R-:W-:Y:S02]  /*88770*/  LOP3.LUT P6, RZ, R19.reuse, 0x10000000, RZ, 0xc0, !PT ;  /* 0x1000000013ff7812 */ /* 0x040fe400078cc0ff */
[----:B------:R-:W-:-:S02]  /*88780*/  LOP3.LUT P1, RZ, R19, 0x20000000, RZ, 0xc0, !PT ;  /* 0x2000000013ff7812 */ /* 0x000fc4000782c0ff */
[----:B------:R-:W-:Y:S01]  /*88790*/  PRMT R16, R25, 0x7771, RZ ;  /* 0x0000777119107816 */ /* 0x000fe200000000ff */
[----:B------:R0:W-:Y:S01]  /*887a0*/  @P2 STG.E.U8 desc[UR58][R22.64], R8 ;  /* 0x0000000816002986 */ /* 0x0001e2000c10113a */
[----:B------:R-:W-:Y:S01]  /*887b0*/  IMAD.X R11, R11, 0x1, R4, P0 ;  /* 0x000000010b0b7824 */ /* 0x000fe200000e0604 */
[----:B------:R-:W-:Y:S02]  /*887c0*/  LOP3.LUT P2, RZ, R19, 0x40000000, RZ, 0xc0, !PT ;  /* 0x4000000013ff7812 */ /* 0x000fe4000784c0ff */
[----:B------:R-:W3:Y:S04]  /*887d0*/  LDL.LU R18, [R1+0x2054] ;  /* 0x0020540001127983 */ /* 0x000ee80000300800 */
[----:B------:R-:W3:Y:S01]  /*887e0*/  LDL.LU R24, [R1+0xa94] ;  /* 0x000a940001187983 */ /* 0x000ee20000300800 */
[----:B----4-:R-:W-:-:S02]  /*887f0*/  SHF.R.S32.HI R9, RZ, 0x1f, R27 ;  /* 0x0000001fff097819 */ /* 0x010fc4000001141b */
[----:B0-----:R-:W-:Y:S02]  /*88800*/  PRMT R8, R25, 0x7770, RZ ;  /* 0x0000777019087816 */ /* 0x001fe400000000ff */
[----:B------:R-:W-:-:S03]  /*88810*/  IADD3 R22, P0, R27, R0, RZ ;  /* 0x000000001b167210 */ /* 0x000fc60007f1e0ff */
[----:B------:R0:W-:Y:S01]  /*88820*/  @P3 STG.E.U8 desc[UR58][R20.64], R8 ;  /* 0x0000000814003986 */ /* 0x0001e2000c10113a */
[----:B------:R-:W-:Y:S01]  /*88830*/  LOP3.LUT P3, RZ, R19, 0x80000000, RZ, 0xc0, !PT ;  /* 0x8000000013ff7812 */ /* 0x000fe2000786c0ff */
[----:B------:R-:W-:Y:S01]  /*88840*/  IMAD.X R23, R9, 0x1, R3, P0 ;  /* 0x0000000109177824 */ /* 0x000fe200000e0603 */
[----:B------:R-:W-:Y:S01]  /*88850*/  PRMT R19, R25, 0x7772, RZ ;  /* 0x0000777219137816 */ /* 0x000fe200000000ff */
[----:B------:R-:W-:Y:S04]  /*88860*/  @P4 STG.E.U8 desc[UR58][R10.64], R16 ;  /* 0x000000100a004986 */ /* 0x000fe8000c10113a */
[----:B------:R1:W-:Y:S01]  /*88870*/  @P5 STG.E.U8 desc[UR58][R22.64], R19 ;  /* 0x0000001316005986 */ /* 0x0003e2000c10113a */
[----:B0-----:R-:W-:-:S03]  /*88880*/  IADD3 R8, P0, R27, R2, RZ ;  /* 0x000000021b087210 */ /* 0x001fc60007f1e0ff */
[----:B------:R-:W4:Y:S04]  /*88890*/  LDL.LU R27, [R1+0xa10] ;  /* 0x000a1000011b7983 */ /* 0x000f280000300800 */
[----:B-1----:R-:W4:Y:S01]  /*888a0*/  LDL.LU R22, [R1+0x84] ;  /* 0x0000840001167983 */ /* 0x002f220000300800 */
[----:B------:R-:W-:Y:S02]  /*888b0*/  IMAD.X R9, R9, 0x1, R4, P0 ;  /* 0x0000000109097824 */ /* 0x000fe400000e0604 */
[----:B------:R-:W-:Y:S02]  /*888c0*/  IMAD.MOV.U32 R23, RZ, RZ, R25 ;  /* 0x000000ffff177224 */ /* 0x000fe400078e0019 */
[----:B------:R-:W4:Y:S01]  /*888d0*/  LDL.LU R25, [R1+0xa14] ;  /* 0x000a140001197983 */ /* 0x000f220000300800 */
[----:B--2---:R-:W-:-:S02]  /*888e0*/  SHF.R.S32.HI R16, RZ, 0x1f, R17 ;  /* 0x0000001fff107819 */ /* 0x004fc40000011411 */
[----:B------:R-:W-:-:S05]  /*888f0*/  IADD3 R10, P0, R17, R0, RZ ;  /* 0x00000000110a7210 */ /* 0x000fca0007f1e0ff */
[C---:B------:R-:W-:Y:S01]  /*88900*/  IMAD.X R11, R16.reuse, 0x1, R3, P0 ;  /* 0x00000001100b7824 */ /* 0x040fe200000e0603 */
[----:B------:R-:W-:Y:S02]  /*88910*/  IADD3 R20, P0, R17, R2, RZ ;  /* 0x0000000211147210 */ /* 0x000fe40007f1e0ff */
[----:B------:R-:W2:Y:S03]  /*88920*/  LDL.LU R17, [R1+0x88] ;  /* 0x0000880001117983 */ /* 0x000ea60000300800 */
[----:B------:R-:W-:Y:S01]  /*88930*/  IMAD.X R21, R16, 0x1, R4, P0 ;  /* 0x0000000110157824 */ /* 0x000fe200000e0604 */
[----:B------:R-:W-:Y:S02]  /*88940*/  PRMT R16, R23, 0x7773, RZ ;  /* 0x0000777317107816 */ /* 0x000fe400000000ff */
[----:B------:R-:W2:Y:S04]  /*88950*/  LDL.LU R23, [R1+0x9f0] ;  /* 0x0009f00001177983 */ /* 0x000ea80000300800 */
[----:B------:R3:W-:Y:S02]  /*88960*/  @P6 STG.E.U8 desc[UR58][R8.64], R16 ;  /* 0x0000001008006986 */ /* 0x0007e4000c10113a */
[----:B---3--:R-:W-:-:S02]  /*88970*/  SHF.R.S32.HI R16, RZ, 0x1f, R24 ;  /* 0x0000001fff107819 */ /* 0x008fc40000011418 */
[----:B------:R-:W-:-:S05]  /*88980*/  IADD3 R8, P0, R24, R0, RZ ;  /* 0x0000000018087210 */ /* 0x000fca0007f1e0ff */
[----:B------:R-:W-:Y:S01]  /*88990*/  IMAD.X R9, R16, 0x1, R3, P0 ;  /* 0x0000000110097824 */ /* 0x000fe200000e0603 */
[----:B------:R-:W-:Y:S02]  /*889a0*/  LOP3.LUT P4, RZ, R18, 0x1, RZ, 0xc0, !PT ;  /* 0x0000000112ff7812 */ /* 0x000fe4000788c0ff */
[----:B----4-:R-:W-:-:S05]  /*889b0*/  PRMT R19, R22, 0x7770, RZ ;  /* 0x0000777016137816 */ /* 0x010fca00000000ff */
[----:B------:R0:W-:Y:S02]  /*889c0*/  @P1 STG.E.U8 desc[UR58][R10.64], R19 ;  /* 0x000000130a001986 */ /* 0x0001e4000c10113a */
[----:B0-----:R-:W-:-:S05]  /*889d0*/  IADD3 R10, P0, R24, R2, RZ ;  /* 0x00000002180a7210 */ /* 0x001fca0007f1e0ff */
[----:B------:R-:W-:Y:S01]  /*889e0*/  IMAD.X R11, R16, 0x1, R4, P0 ;  /* 0x00000001100b7824 */ /* 0x000fe200000e0604 */
[C---:B------:R-:W-:Y:S02]  /*889f0*/  PRMT R16, R22.reuse, 0x7771, RZ ;  /* 0x0000777116107816 */ /* 0x040fe400000000ff */
[----:B------:R-:W-:-:S03]  /*88a00*/  PRMT R19, R22, 0x7772, RZ ;  /* 0x0000777216137816 */ /* 0x000fc600000000ff */
[----:B------:R0:W-:Y:S04]  /*88a10*/  @P2 STG.E.U8 desc[UR58][R20.64], R16 ;  /* 0x0000001014002986 */ /* 0x0001e8000c10113a */
[----:B------:R1:W-:Y:S01]  /*88a20*/  @P3 STG.E.U8 desc[UR58][R8.64], R19 ;  /* 0x0000001308003986 */ /* 0x0003e2000c10113a */
[----:B------:R-:W-:-:S03]  /*88a30*/  IMAD.MOV.U32 R24, RZ, RZ, R26 ;  /* 0x000000ffff187224 */ /* 0x000fc600078e001a */
[----:B------:R-:W3:Y:S01]  /*88a40*/  LDL.LU R26, [R1+0x9f4] ;  /* 0x0009f400011a7983 */ /* 0x000ee20000300800 */
[----:B0-----:R-:W-:Y:S02]  /*88a50*/  SHF.R.S32.HI R16, RZ, 0x1f, R27 ;  /* 0x0000001fff107819 */ /* 0x001fe4000001141b */
[----:B------:R-:W-:-:S05]  /*88a60*/  IADD3 R20, P0, R27, R0, RZ ;  /* 0x000000001b147210 */ /* 0x000fca0007f1e0ff */
[----:B------:R-:W-:Y:S01]  /*88a70*/  IMAD.X R21, R16, 0x1, R3, P0 ;  /* 0x0000000110157824 */ /* 0x000fe200000e0603 */
[----:B-1----:R-:W-:Y:S01]  /*88a80*/  IADD3 R8, P0, R27, R2, RZ ;  /* 0x000000021b087210 */ /* 0x002fe20007f1e0ff */
[----:B------:R-:W-:Y:S02]  /*88a90*/  IMAD.MOV.U32 R27, RZ, RZ, R14 ;  /* 0x000000ffff1b7224 */ /* 0x000fe400078e000e */
[----:B------:R-:W4:Y:S01]  /*88aa0*/  LDL.LU R14, [R1+0x8c] ;  /* 0x00008c00010e7983 */ /* 0x000f220000300800 */
[----:B------:R-:W-:Y:S01]  /*88ab0*/  LOP3.LUT P5, RZ, R18, 0x2, RZ, 0xc0, !PT ;  /* 0x0000000212ff7812 */ /* 0x000fe200078ac0ff */
[----:B------:R-:W-:Y:S01]  /*88ac0*/  IMAD.X R9, R16, 0x1, R4, P0 ;  /* 0x0000000110097824 */ /* 0x000fe200000e0604 */
[----:B------:R-:W-:-:S05]  /*88ad0*/  PRMT R16, R22, 0x7773, RZ ;  /* 0x0000777316107816 */ /* 0x000fca00000000ff */
[----:B------:R0:W-:Y:S02]  /*88ae0*/  @P4 STG.E.U8 desc[UR58][R10.64], R16 ;  /* 0x000000100a004986 */ /* 0x0001e4000c10113a */
[----:B0-----:R-:W-:Y:S02]  /*88af0*/  SHF.R.S32.HI R16, RZ, 0x1f, R25 ;  /* 0x0000001fff107819 */ /* 0x001fe40000011419 */
[----:B------:R-:W-:-:S05]  /*88b00*/  IADD3 R10, P0, R25, R0, RZ ;  /* 0x00000000190a7210 */ /* 0x000fca0007f1e0ff */
[----:B------:R-:W-:Y:S01]  /*88b10*/  IMAD.X R11, R16, 0x1, R3, P0 ;  /* 0x00000001100b7824 */ /* 0x000fe200000e0603 */
[----:B--2---:R-:W-:-:S05]  /*88b20*/  PRMT R19, R17, 0x7770, RZ ;  /* 0x0000777011137816 */ /* 0x004fca00000000ff */
[----:B------:R0:W-:Y:S02]  /*88b30*/  @P5 STG.E.U8 desc[UR58][R20.64], R19 ;  /* 0x0000001314005986 */ /* 0x0001e4000c10113a */
[----:B0-----:R-:W-:Y:S02]  /*88b40*/  IADD3 R20, P0, R25, R2, RZ ;  /* 0x0000000219147210 */ /* 0x001fe40007f1e0ff */
[----:B------:R-:W2:Y:S01]  /*88b50*/  LDL.LU R25, [R1+0x9d0] ;  /* 0x0009d00001197983 */ /* 0x000ea20000300800 */
        /* <DEDUP_REMOVED lines=8> */
[----:B------:R-:W-:Y:S02]  /*88be0*/  LOP3.LUT P3, RZ, R18, 0x20, RZ, 0xc0, !PT ;  /* 0x0000002012ff7812 */ /* 0x000fe4000786c0ff */
[----:B0-----:R-:W-:Y:S02]  /*88bf0*/  SHF.R.S32.HI R16, RZ, 0x1f, R23 ;  /* 0x0000001fff107819 */ /* 0x001fe40000011417 */
[----:B------:R-:W-:-:S05]  /*88c00*/  IADD3 R8, P0, R23, R0, RZ ;  /* 0x0000000017087210 */ /* 0x000fca0007f1e0ff */
[C---:B------:R-:W-:Y:S01]  /*88c10*/  IMAD.X R9, R16.reuse, 0x1, R3, P0 ;  /* 0x0000000110097824 */ /* 0x040fe200000e0603 */
[----:B-1----:R-:W-:Y:S02]  /*88c20*/  IADD3 R10, P0, R23, R2, RZ ;  /* 0x00000002170a7210 */ /* 0x002fe40007f1e0ff */
[----:B------:R-:W2:Y:S04]  /*88c30*/  LDL.LU R23, [R1+0x9c0] ;  /* 0x0009c00001177983 */ /* 0x000ea80000300800 */
[----:B------:R-:W2:Y:S01]  /*88c40*/  LDL.LU R22, [R1+0x90] ;  /* 0x0000900001167983 */ /* 0x000ea20000300800 */
[----:B------:R-:W-:Y:S01]  /*88c50*/  IMAD.X R11, R16, 0x1, R4, P0 ;  /* 0x00000001100b7824 */ /* 0x000fe200000e0604 */
[----:B------:R-:W-:Y:S02]  /*88c60*/  PRMT R16, R17, 0x7773, RZ ;  /* 0x0000777311107816 */ /* 0x000fe400000000ff */
[----:B------:R-:W-:-:S02]  /*88c70*/  LOP3.LUT P4, RZ, R18, 0x40, RZ, 0xc0, !PT ;  /* 0x0000004012ff7812 */ /* 0x000fc4000788c0ff */
[----:B------:R-:W-:Y:S01]  /*88c80*/  LOP3.LUT P5, RZ, R18, 0x80, RZ, 0xc0, !PT ;  /* 0x0000008012ff7812 */ /* 0x000fe200078ac0ff */
[----:B------:R-:W2:Y:S04]  /*88c90*/  LDL.LU R17, [R1+0x2050] ;  /* 0x0020500001117983 */ /* 0x000ea80000300800 */
[----:B------:R3:W-:Y:S02]  /*88ca0*/  @P2 STG.E.U8 desc[UR58][R20.64], R16 ;  /* 0x0000001014002986 */ /* 0x0007e4000c10113a */
[----:B---3--:R-:W-:Y:S02]  /*88cb0*/  SHF.R.S32.HI R16, RZ, 0x1f, R26 ;  /* 0x0000001fff107819 */ /* 0x008fe4000001141a */
[----:B------:R-:W-:-:S05]  /*88cc0*/  IADD3 R20, P0, R26, R0, RZ ;  /* 0x000000001a147210 */ /* 0x000fca0007f1e0ff */
[----:B------:R-:W-:Y:S01]  /*88cd0*/  IMAD.X R21, R16, 0x1, R3, P0 ;  /* 0x0000000110157824 */ /* 0x000fe200000e0603 */
[----:B----4-:R-:W-:-:S05]  /*88ce0*/  PRMT R19, R14, 0x7770, RZ ;  /* 0x000077700e137816 */ /* 0x010fca00000000ff */
[----:B------:R0:W-:Y:S02]  /*88cf0*/  @P3 STG.E.U8 desc[UR58][R8.64], R19 ;  /* 0x0000001308003986 */ /* 0x0001e4000c10113a */
[----:B0-----:R-:W-:Y:S01]  /*88d00*/  IADD3 R8, P0, R26, R2, RZ ;  /* 0x000000021a087210 */ /* 0x001fe20007f1e0ff */
[----:B------:R-:W-:Y:S02]  /*88d10*/  IMAD.MOV.U32 R26, RZ, RZ, R15 ;  /* 0x000000ffff1a7224 */ /* 0x000fe400078e000f */
[----:B------:R-:W3:Y:S02]  /*88d20*/  LDL.LU R15, [R1+0x9b0] ;  /* 0x0009b000010f7983 */ /* 0x000ee40000300800 */
        /* <DEDUP_REMOVED lines=12> */
[----:B------:R-:W4:Y:S01]  /*88df0*/  LDL.LU R25, [R1+0x94] ;  /* 0x0000940001197983 */ /* 0x000f220000300800 */
[C---:B------:R-:W-:Y:S02]  /*88e00*/  LOP3.LUT P6, RZ, R18.reuse, 0x100, RZ, 0xc0, !PT ;  /* 0x0000010012ff7812 */ /* 0x040fe400078cc0ff */
[----:B------:R-:W-:-:S02]  /*88e10*/  LOP3.LUT P1, RZ, R18, 0x200, RZ, 0xc0, !PT ;  /* 0x0000020012ff7812 */ /* 0x000fc4000782c0ff */
[----:B------:R-:W-:-:S09]  /*88e20*/  LOP3.LUT P2, RZ, R18, 0x400, RZ, 0xc0, !PT ;  /* 0x0000040012ff7812 */ /* 0x000fd2000784c0ff */
[----:B------:R0:W-:Y:S01]  /*88e30*/  @P6 STG.E.U8 desc[UR58][R8.64], R16 ;  /* 0x0000001008006986 */ /* 0x0001e2000c10113a */
[----:B------:R-:W-:Y:S02]  /*88e40*/  PRMT R19, R22, 0x7770, RZ ;  /* 0x0000777016137816 */ /* 0x000fe400000000ff */
        /* <DEDUP_REMOVED lines=10> */
[----:B------:R3:W-:Y:S01]  /*88ef0*/  @P2 STG.E.U8 desc[UR58][R20.64], R16 ;  /* 0x0000001014002986 */ /* 0x0007e2000c10113a */
[----:B------:R-:W-:-:S03]  /*88f00*/  LOP3.LUT P4, RZ, R18, 0x1000, RZ, 0xc0, !PT ;  /* 0x0000100012ff7812 */ /* 0x000fc6000788c0ff */
[----:B------:R0:W-:Y:S01]  /*88f10*/  @P3 STG.E.U8 desc[UR58][R8.64], R19 ;  /* 0x0000001308003986 */ /* 0x0001e2000c10113a */
[----:B------:R-:W-:Y:S02]  /*88f20*/  LOP3.LUT P5, RZ, R18, 0x2000, RZ, 0xc0, !PT ;  /* 0x0000200012ff7812 */ /* 0x000fe400078ac0ff */
[----:B---3--:R-:W-:Y:S02]  /*88f30*/  SHF.R.S32.HI R16, RZ, 0x1f, R15 ;  /* 0x0000001fff107819 */ /* 0x008fe4000001140f */
[----:B------:R-:W-:-:S05]  /*88f40*/  IADD3 R20, P0, R15, R0, RZ ;  /* 0x000000000f147210 */ /* 0x000fca0007f1e0ff */
[C---:B------:R-:W-:Y:S01]  /*88f50*/  IMAD.X R21, R16.reuse, 0x1, R3, P0 ;  /* 0x0000000110157824 */ /* 0x040fe200000e0603 */
[----:B0-----:R-:W-:Y:S02]  /*88f60*/  IADD3 R8, P0, R15, R2, RZ ;  /* 0x000000020f087210 */ /* 0x001fe40007f1e0ff */
[----:B------:R-:W3:Y:S03]  /*88f70*/  LDL.LU R15, [R1+0x980] ;  /* 0x00098000010f7983 */ /* 0x000ee60000300800 */
        /* <DEDUP_REMOVED lines=15> */
[C---:B------:R-:W-:Y:S02]  /*89070*/  LOP3.LUT P2, RZ, R18.reuse, 0x10000, RZ, 0xc0, !PT ;  /* 0x0001000012ff7812 */ /* 0x040fe4000784c0ff */
[----:B------:R-:W-:-:S03]  /*89080*/  LOP3.LUT P3, RZ, R18, 0x20000, RZ, 0xc0, !PT ;  /* 0x0002000012ff7812 */ /* 0x000fc6000786c0ff */
[----:B------:R0:W-:Y:S04]  /*89090*/  @P6 STG.E.U8 desc[UR58][R8.64], R16 ;  /* 0x0000001008006986 */ /* 0x0001e8000c10113a */
[----:B------:R1:W-:Y:S01]  /*890a0*/  @P1 STG.E.U8 desc[UR58][R10.64], R19 ;  /* 0x000000130a001986 */ /* 0x0003e2000c10113a */
[----:B0-----:R-:W-:Y:S02]  /*890b0*/  SHF.R.S32.HI R16, RZ, 0x1f, R23 ;  /* 0x0000001fff107819 */ /* 0x001fe40000011417 */
[----:B------:R-:W-:-:S05]  /*890c0*/  IADD3 R8, P0, R23, R0, RZ ;  /* 0x0000000017087210 */ /* 0x000fca0007f1e0ff */
[----:B------:R-:W-:Y:S01]  /*890d0*/  IMAD.X R9, R16, 0x1, R3, P0 ;  /* 0x0000000110097824 */ /* 0x000fe200000e0603 */
[----:B-1----:R-:W-:Y:S02]  /*890e0*/  IADD3 R10, P0, R23, R2, RZ ;  /* 0x00000002170a7210 */ /* 0x002fe40007f1e0ff */
[----:B------:R-:W-:-:S03]  /*890f0*/  PRMT R19, R17, 0x7770, RZ ;  /* 0x0000777011137816 */ /* 0x000fc600000000ff */
[----:B------:R-:W-:Y:S01]  /*89100*/  IMAD.X R11, R16, 0x1, R4, P0 ;  /* 0x00000001100b7824 */ /* 0x000fe200000e0604 */
[----:B------:R-:W-:-:S05]  /*89110*/  PRMT R16, R25, 0x7773, RZ ;  /* 0x0000777319107816 */ /* 0x000fca00000000ff */
[----:B------:R-:W-:Y:S04]  /*89120*/  @P2 STG.E.U8 desc[UR58][R20.64], R16 ;  /* 0x0000001014002986 */ /* 0x000fe8000c10113a */
[----:B------:R0:W-:Y:S01]  /*89130*/  @P3 STG.E.U8 desc[UR58][R8.64], R19 ;  /* 0x0000001308003986 */ /* 0x0001e2000c10113a */
[C---:B------:R-:W-:Y:S02]  /*89140*/  LOP3.LUT P4, RZ, R18.reuse, 0x40000, RZ, 0xc0, !PT ;  /* 0x0004000012ff7812 */ /* 0x040fe4000788c0ff */
[----:B------:R-:W-:Y:S01]  /*89150*/  LOP3.LUT P5, RZ, R18, 0x80000, RZ, 0xc0, !PT ;  /* 0x0008000012ff7812 */ /* 0x000fe200078ac0ff */
[----:B0-----:R-:W4:Y:S01]  /*89160*/  LDL.LU R19, [R1+0x974] ;  /* 0x0009740001137983 */ /* 0x001f220000300800 */
[----:B------:R-:W-:Y:S01]  /*89170*/  IMAD.MOV.U32 R25, RZ, RZ, R26 ;  /* 0x000000ffff197224 */ /* 0x000fe200078e001a */
[----:B---3--:R-:W-:-:S02]  /*89180*/  SHF.R.S32.HI R16, RZ, 0x1f, R15 ;  /* 0x0000001fff107819 */ /* 0x008fc4000001140f */
[----:B------:R-:W-:-:S05]  /*89190*/  IADD3 R22, P0, R15, R0, RZ ;  /* 0x000000000f167210 */ /* 0x000fca0007f1e0ff */
[C---:B------:R-:W-:Y:S01]  /*891a0*/  IMAD.X R23, R16.reuse, 0x1, R3, P0 ;  /* 0x0000000110177824 */ /* 0x040fe200000e0603 */
[----:B------:R-:W-:Y:S02]  /*891b0*/  IADD3 R8, P0, R15, R2, RZ ;  /* 0x000000020f087210 */ /* 0x000fe40007f1e0ff */
[----:B------:R-:W3:Y:S04]  /*891c0*/  LDL.LU R15, [R1+0x978] ;  /* 0x00097800010f7983 */ /* 0x000ee80000300800 */
[----:B------:R-:W3:Y:S01]  /*891d0*/  LDL.LU R26, [R1+0x960] ;  /* 0x00096000011a7983 */ /* 0x000ee20000300800 */
[----:B------:R-:W-:Y:S01]  /*891e0*/  IMAD.X R9, R16, 0x1, R4, P0 ;  /* 0x0000000110097824 */ /* 0x000fe200000e0604 */
[----:B------:R-:W-:-:S05]  /*891f0*/  PRMT R16, R17, 0x7771, RZ ;  /* 0x0000777111107816 */ /* 0x000fca00000000ff */
[----:B------:R0:W-:Y:S02]  /*89200*/  @P4 STG.E.U8 desc[UR58][R10.64], R16 ;  /* 0x000000100a004986 */ /* 0x0001e4000c10113a */
[----:B0-----:R-:W-:-:S05]  /*89210*/  PRMT R11, R17, 0x7772, RZ ;  /* 0x00007772110b7816 */ /* 0x001fca00000000ff */
[----:B------:R0:W-:Y:S01]  /*89220*/  @P5 STG.E.U8 desc[UR58][R22.64], R11 ;  /* 0x0000000b16005986 */ /* 0x0001e2000c10113a */
[----:B--2---:R-:W-:Y:S02]  /*89230*/  SHF.R.S32.HI R10, RZ, 0x1f, R14 ;  /* 0x0000001fff0a7819 */ /* 0x004fe4000001140e */
[----:B------:R-:W-:-:S05]  /*89240*/  IADD3 R20, P0, R14, R0, RZ ;  /* 0x000000000e147210 */ /* 0x000fca0007f1e0ff */
[----:B------:R-:W-:Y:S01]  /*89250*/  IMAD.X R21, R10, 0x1, R3, P0 ;  /* 0x000000010a157824 */ /* 0x000fe200000e0603 */
[----:B0-----:R-:W-:Y:S02]  /*89260*/  IADD3 R22, P0, R14, R2, RZ ;  /* 0x000000020e167210 */ /* 0x001fe40007f1e0ff */
[----:B------:R-:W2:Y:S01]  /*89270*/  LDL.LU R14, [R1+0xa0] ;  /* 0x0000a000010e7983 */ /* 0x000ea20000300800 */
[C---:B------:R-:W-:Y:S02]  /*89280*/  LOP3.LUT P6, RZ, R18.reuse, 0x100000, RZ, 0xc0, !PT ;  /* 0x0010000012ff7812 */ /* 0x040fe400078cc0ff */
[----:B------:R-:W-:Y:S01]  /*89290*/  LOP3.LUT P1, RZ, R18, 0x200000, RZ, 0xc0, !PT ;  /* 0x0020000012ff7812 */ /* 0x000fe2000782c0ff */
[----:B------:R-:W-:Y:S01]  /*892a0*/  IMAD.X R23, R10, 0x1, R4, P0 ;  /* 0x000000010a177824 */ /* 0x000fe200000e0604 */
[----:B------:R-:W-:Y:S02]  /*892b0*/  PRMT R10, R17, 0x7773, RZ ;  /* 0x00007773110a7816 */ /* 0x000fe400000000ff */
[----:B------:R-:W-:-:S02]  /*892c0*/  LOP3.LUT P2, RZ, R18, 0x400000, RZ, 0xc0, !PT ;  /* 0x0040000012ff7812 */ /* 0x000fc4000784c0ff */
[----:B------:R-:W-:Y:S02]  /*892d0*/  LOP3.LUT P3, RZ, R18, 0x800000, RZ, 0xc0, !PT ;  /* 0x0080000012ff7812 */ /* 0x000fe4000786c0ff */
[----:B------:R-:W-:Y:S02]  /*892e0*/  PRMT R16, R24, 0x7771, RZ ;  /* 0x0000777118107816 */ /* 0x000fe400000000ff */
[C---:B------:R-:W-:Y:S02]  /*892f0*/  LOP3.LUT P4, RZ, R18.reuse, 0x1000000, RZ, 0xc0, !PT ;  /* 0x0100000012ff7812 */ /* 0x040fe4000788c0ff */
[----:B------:R-:W-:Y:S01]  /*89300*/  LOP3.LUT P5, RZ, R18, 0x2000000, RZ, 0xc0, !PT ;  /* 0x0200000012ff7812 */ /* 0x000fe200078ac0ff */
[----:B------:R-:W2:Y:S04]  /*89310*/  LDL.LU R17, [R1+0x204c] ;  /* 0x00204c0001117983 */ /* 0x000ea80000300800 */
[----:B------:R0:W-:Y:S02]  /*89320*/  @P6 STG.E.U8 desc[UR58][R8.64], R10 ;  /* 0x0000000a08006986 */ /* 0x0001e4000c10113a */
[----:B0-----:R-:W-:-:S05]  /*89330*/  PRMT R8, R24, 0x7770, RZ ;  /* 0x0000777018087816 */ /* 0x001fca00000000ff */
[----:B------:R0:W-:Y:S04]  /*89340*/  @P1 STG.E.U8 desc[UR58][R20.64], R8 ;  /* 0x0000000814001986 */ /* 0x0001e8000c10113a */
[----:B------:R-:W-:Y:S01]  /*89350*/  @P2 STG.E.U8 desc[UR58][R22.64], R16 ;  /* 0x0000001016002986 */ /* 0x000fe2000c10113a */
[----:B----4-:R-:W-:Y:S02]  /*89360*/  SHF.R.S32.HI R9, RZ, 0x1f, R19 ;  /* 0x0000001fff097819 */ /* 0x010fe40000011413 */
[----:B------:R-:W-:-:S05]  /*89370*/  IADD3 R10, P0, R19, R0, RZ ;  /* 0x00000000130a7210 */ /* 0x000fca0007f1e0ff */
[----:B------:R-:W-:Y:S01]  /*89380*/  IMAD.X R11, R9, 0x1, R3, P0 ;  /* 0x00000001090b7824 */ /* 0x000fe200000e0603 */
[----:B0-----:R-:W-:Y:S02]  /*89390*/  IADD3 R8, P0, R19, R2, RZ ;  /* 0x0000000213087210 */ /* 0x001fe40007f1e0ff */
[----:B------:R-:W-:-:S05]  /*893a0*/  PRMT R19, R24, 0x7772, RZ ;  /* 0x0000777218137816 */ /* 0x000fca00000000ff */
[----:B------:R0:W-:Y:S01]  /*893b0*/  @P3 STG.E.U8 desc[UR58][R10.64], R19 ;  /* 0x000000130a003986 */ /* 0x0001e2000c10113a */
[----:B------:R-:W-:Y:S02]  /*893c0*/  IMAD.X R9, R9, 0x1, R4, P0 ;  /* 0x0000000109097824 */ /* 0x000fe400000e0604 */
[----:B0-----:R-:W-:Y:S02]  /*893d0*/  IMAD.MOV.U32 R11, RZ, RZ, R24 ;  /* 0x000000ffff0b7224 */ /* 0x001fe400078e0018 */
[----:B------:R-:W4:Y:S03]  /*893e0*/  LDL.LU R24, [R1+0x940] ;  /* 0x0009400001187983 */ /* 0x000f260000300800 */
[----:B------:R-:W-:-:S05]  /*893f0*/  PRMT R10, R11, 0x7773, RZ ;  /* 0x000077730b0a7816 */ /* 0x000fca00000000ff */
[----:B------:R0:W-:Y:S01]  /*89400*/  @P4 STG.E.U8 desc[UR58][R8.64], R10 ;  /* 0x0000000a08004986 */ /* 0x0001e2000c10113a */
[----:B---3--:R-:W-:Y:S02]  /*89410*/  SHF.R.S32.HI R16, RZ, 0x1f, R15 ;  /* 0x0000001fff107819 */ /* 0x008fe4000001140f */
[----:B------:R-:W-:-:S05]  /*89420*/  IADD3 R22, P0, R15, R0, RZ ;  /* 0x000000000f167210 */ /* 0x000fca0007f1e0ff */
[C---:B------:R-:W-:Y:S01]  /*89430*/  IMAD.X R23, R16.reuse, 0x1, R3, P0 ;  /* 0x0000000110177824 */ /* 0x040fe200000e0603 */
[----:B------:R-:W-:Y:S02]  /*89440*/  IADD3 R20, P0, R15, R2, RZ ;  /* 0x000000020f147210 */ /* 0x000fe40007f1e0ff */
[----:B------:R-:W3:Y:S01]  /*89450*/  LDL.LU R15, [R1+0xa4] ;  /* 0x0000a400010f7983 */ /* 0x000ee20000300800 */
[----:B0-----:R-:W-:Y:S02]  /*89460*/  SHF.R.S32.HI R9, RZ, 0x1f, R26 ;  /* 0x0000001fff097819 */ /* 0x001fe4000001141a */
[----:B------:R-:W-:Y:S01]  /*89470*/  IMAD.X R21, R16, 0x1, R4, P0 ;  /* 0x0000000110157824 */ /* 0x000fe200000e0604 */
[----:B------:R-:W-:-:S05]  /*89480*/  IADD3 R10, P0, R26, R0, RZ ;  /* 0x000000001a0a7210 */ /* 0x000fca0007f1e0ff */
[----:B------:R-:W-:Y:S01]  /*89490*/  IMAD.X R11, R9, 0x1, R3, P0 ;  /* 0x00000001090b7824 */ /* 0x000fe200000e0603 */
[----:B--2---:R-:W-:-:S05]  /*894a0*/  PRMT R8, R14, 0x7770, RZ ;  /* 0x000077700e087816 */ /* 0x004fca00000000ff */
[----:B------:R0:W-:Y:S04]  /*894b0*/  @P5 STG.E.U8 desc[UR58][R22.64], R8 ;  /* 0x0000000816005986 */ /* 0x0001e8000c10113a */
[----:B0-----:R-:W2:Y:S01]  /*894c0*/  LDL.LU R23, [R1+0x950] ;  /* 0x0009500001177983 */ /* 0x001ea20000300800 */
[----:B------:R-:W-:-:S03]  /*894d0*/  IADD3 R8, P0, R26, R2, RZ ;  /* 0x000000021a087210 */ /* 0x000fc60007f1e0ff */
[----:B------:R-:W4:Y:S01]  /*894e0*/  LDL.LU R26, [R1+0x930] ;  /* 0x00093000011a7983 */ /* 0x000f220000300800 */
[C---:B------:R-:W-:Y:S02]  /*894f0*/  LOP3.LUT P6, RZ, R18.reuse, 0x4000000, RZ, 0xc0, !PT ;  /* 0x0400000012ff7812 */ /* 0x040fe400078cc0ff */
[----:B------:R-:W-:Y:S02]  /*89500*/  LOP3.LUT P1, RZ, R18, 0x8000000, RZ, 0xc0, !PT ;  /* 0x0800000012ff7812 */ /* 0x000fe4000782c0ff */
[----:B------:R-:W-:Y:S02]  /*89510*/  PRMT R16, R14, 0x7771, RZ ;  /* 0x000077710e107816 */ /* 0x000fe400000000ff */
[C---:B------:R-:W-:Y:S02]  /*89520*/  LOP3.LUT P2, RZ, R18.reuse, 0x10000000, RZ, 0xc0, !PT ;  /* 0x1000000012ff7812 */ /* 0x040fe4000784c0ff */
[C---:B------:R-:W-:Y:S02]  /*89530*/  LOP3.LUT P3, RZ, R18.reuse, 0x20000000, RZ, 0xc0, !PT ;  /* 0x2000000012ff7812 */ /* 0x040fe4000786c0ff */
[----:B------:R-:W-:-:S02]  /*89540*/  LOP3.LUT P4, RZ, R18, 0x40000000, RZ, 0xc0, !PT ;  /* 0x4000000012ff7812 */ /* 0x000fc4000788c0ff */
[----:B------:R-:W-:Y:S01]  /*89550*/  LOP3.LUT P5, RZ, R18, 0x80000000, RZ, 0xc0, !PT ;  /* 0x8000000012ff7812 */ /* 0x000fe200078ac0ff */
[----:B------:R-:W-:Y:S01]  /*89560*/  IMAD.X R9, R9, 0x1, R4, P0 ;  /* 0x0000000109097824 */ /* 0x000fe200000e0604 */
[----:B------:R-:W4:Y:S04]  /*89570*/  LDL.LU R22, [R1+0x920] ;  /* 0x0009200001167983 */ /* 0x000f280000300800 */
[----:B------:R0:W-:Y:S02]  /*89580*/  @P6 STG.E.U8 desc[UR58][R20.64], R16 ;  /* 0x0000001014006986 */ /* 0x0001e4000c10113a */
[----:B0-----:R-:W-:Y:S02]  /*89590*/  PRMT R20, R14, 0x7772, RZ ;  /* 0x000077720e147816 */ /* 0x001fe400000000ff */
[----:B------:R-:W4:Y:S04]  /*895a0*/  LDL.LU R21, [R1+0xa8] ;  /* 0x0000a80001157983 */ /* 0x000f280000300800 */
[----:B------:R3:W-:Y:S02]  /*895b0*/  @P1 STG.E.U8 desc[UR58][R10.64], R20 ;  /* 0x000000140a001986 */ /* 0x0007e4000c10113a */
[----:B---3--:R-:W-:-:S02]  /*895c0*/  PRMT R20, R15, 0x7770, RZ ;  /* 0x000077700f147816 */ /* 0x008fc400000000ff */
[----:B--2---:R-:W-:Y:S02]  /*895d0*/  SHF.R.S32.HI R16, RZ, 0x1f, R23 ;  /* 0x0000001fff107819 */ /* 0x004fe40000011417 */
[----:B------:R-:W-:-:S05]  /*895e0*/  IADD3 R18, P0, R23, R0, RZ ;  /* 0x0000000017127210 */ /* 0x000fca0007f1e0ff */
[----:B------:R-:W-:Y:S01]  /*895f0*/  IMAD.X R19, R16, 0x1, R3, P0 ;  /* 0x0000000110137824 */ /* 0x000fe200000e0603 */
[----:B------:R-:W-:-:S05]  /*89600*/  IADD3 R10, P0, R23, R2, RZ ;  /* 0x00000002170a7210 */ /* 0x000fca0007f1e0ff */
[----:B------:R-:W-:Y:S01]  /*89610*/  IMAD.X R11, R16, 0x1, R4, P0 ;  /* 0x00000001100b7824 */ /* 0x000fe200000e0604 */
[----:B------:R-:W-:Y:S02]  /*89620*/  PRMT R16, R14, 0x7773, RZ ;  /* 0x000077730e107816 */ /* 0x000fe400000000ff */
[----:B------:R-:W2:Y:S04]  /*89630*/  LDL.LU R14, [R1+0x2048] ;  /* 0x00204800010e7983 */ /* 0x000ea80000300800 */
[----:B------:R4:W-:Y:S04]  /*89640*/  @P2 STG.E.U8 desc[UR58][R8.64], R16 ;  /* 0x0000001008002986 */ /* 0x0009e8000c10113a */
[----:B------:R0:W-:Y:S04]  /*89650*/  @P3 STG.E.U8 desc[UR58][R18.64], R20 ;  /* 0x0000001412003986 */ /* 0x0001e8000c10113a */
[----:B------:R-:W3:Y:S01]  /*89660*/  LDL.LU R23, [R1+0x910] ;  /* 0x0009100001177983 */ /* 0x000ee20000300800 */
[----:B----4-:R-:W-:-:S02]  /*89670*/  SHF.R.S32.HI R16, RZ, 0x1f, R24 ;  /* 0x0000001fff107819 */ /* 0x010fc40000011418 */
[----:B------:R-:W-:-:S05]  /*89680*/  IADD3 R8, P0, R24, R0, RZ ;  /* 0x0000000018087210 */ /* 0x000fca0007f1e0ff */
[----:B------:R-:W-:Y:S01]  /*89690*/  IMAD.X R9, R16, 0x1, R3, P0 ;  /* 0x0000000110097824 */ /* 0x000fe200000e0603 */
[----:B0-----:R-:W-:-:S05]  /*896a0*/  IADD3 R18, P0, R24, R2, RZ ;  /* 0x0000000218127210 */ /* 0x001fca0007f1e0ff */
[----:B------:R-:W-:Y:S01]  /*896b0*/  IMAD.X R19, R16, 0x1, R4, P0 ;  /* 0x0000000110137824 */ /* 0x000fe200000e0604 */
[C---:B------:R-:W-:Y:S02]  /*896c0*/  PRMT R16, R15.reuse, 0x7771, RZ ;  /* 0x000077710f107816 */ /* 0x040fe400000000ff */
[----:B------:R-:W-:-:S03]  /*896d0*/  PRMT R20, R15, 0x7772, RZ ;  /* 0x000077720f147816 */ /* 0x000fc600000000ff */
[----:B------:R0:W-:Y:S04]  /*896e0*/  @P4 STG.E.U8 desc[UR58][R10.64], R16 ;  /* 0x000000100a004986 */ /* 0x0001e8000c10113a */
[----:B------:R1:W-:Y:S01]  /*896f0*/  @P5 STG.E.U8 desc[UR58][R8.64], R20 ;  /* 0x0000001408005986 */ /* 0x0003e2000c10113a */
[----:B0-----:R-:W-:Y:S02]  /*89700*/  SHF.R.S32.HI R16, RZ, 0x1f, R26 ;  /* 0x0000001fff107819 */ /* 0x001fe4000001141a */
[----:B------:R-:W-:-:S05]  /*89710*/  IADD3 R10, P0, R26, R0, RZ ;  /* 0x000000001a0a7210 */ /* 0x000fca0007f1e0ff */
[----:B------:R-:W-:Y:S01]  /*89720*/  IMAD.X R11, R16, 0x1, R3, P0 ;  /* 0x00000001100b7824 */ /* 0x000fe200000e0603 */
[----:B-1----:R-:W-:Y:S02]  /*89730*/  IADD3 R8, P0, R26, R2, RZ ;  /* 0x000000021a087210 */ /* 0x002fe40007f1e0ff */
[----:B------:R-:W4:Y:S04]  /*89740*/  LDL.LU R26, [R1+0x900] ;  /* 0x00090000011a7983 */ /* 0x000f280000300800 */
[----:B------:R-:W2:Y:S01]  /*89750*/  LDL.LU R24, [R1+0xac] ;  /* 0x0000ac0001187983 */ /* 0x000ea20000300800 */
[C---:B------:R-:W-:Y:S02]  /*89760*/  LOP3.LUT P6, RZ, R17.reuse, 0x1, RZ, 0xc0, !PT ;  /* 0x0000000111ff7812 */ /* 0x040fe400078cc0ff */
[----:B------:R-:W-:Y:S01]  /*89770*/  LOP3.LUT P1, RZ, R17, 0x2, RZ, 0xc0, !PT ;  /* 0x0000000211ff7812 */ /* 0x000fe2000782c0ff */
[----:B------:R-:W-:Y:S01]  /*89780*/  IMAD.X R9, R16, 0x1, R4, P0 ;  /* 0x0000000110097824 */ /* 0x000fe200000e0604 */
[----:B------:R-:W-:-:S02]  /*89790*/  PRMT R16, R15, 0x7773, RZ ;  /* 0x000077730f107816 */ /* 0x000fc400000000ff */
[----:B------:R-:W-:Y:S01]  /*897a0*/  PRMT R20, R21, 0x7770, RZ ;  /* 0x0000777015147816 */ /* 0x000fe200000000ff */
[----:B------:R-:W2:Y:S06]  /*897b0*/  LDL.LU R15, [R1+0x2044] ;  /* 0x00204400010f7983 */ /* 0x000eac0000300800 */
[----:B------:R0:W-:Y:S04]  /*897c0*/  @P6 STG.E.U8 desc[UR58][R18.64], R16 ;  /* 0x0000001012006986 */ /* 0x0001e8000c10113a */
[----:B------:R1:W-:Y:S01]  /*897d0*/  @P1 STG.E.U8 desc[UR58][R10.64], R20 ;  /* 0x000000140a001986 */ /* 0x0003e2000c10113a */
[----:B------:R-:W-:-:S02]  /*897e0*/  LOP3.LUT P2, RZ, R17, 0x4, RZ, 0xc0, !PT ;  /* 0x0000000411ff7812 */ /* 0x000fc4000784c0ff */
[----:B0-----:R-:W-:Y:S02]  /*897f0*/  SHF.R.S32.HI R16, RZ, 0x1f, R22 ;  /* 0x0000001fff107819 */ /* 0x001fe40000011416 */
[----:B------:R-:W-:-:S05]  /*89800*/  IADD3 R18, P0, R22, R0, RZ ;  /* 0x0000000016127210 */ /* 0x000fca0007f1e0ff */
[----:B------:R-:W-:Y:S01]  /*89810*/  IMAD.X R19, R16, 0x1, R3, P0 ;  /* 0x0000000110137824 */ /* 0x000fe200000e0603 */
[----:B-1----:R-:W-:Y:S02]  /*89820*/  IADD3 R10, P0, R22, R2, RZ ;  /* 0x00000002160a7210 */ /* 0x002fe40007f1e0ff */
[----:B------:R-:W2:Y:S01]  /*89830*/  LDL.LU R22, [R1+0x8f0] ;  /* 0x0008f00001167983 */ /* 0x000ea20000300800 */
[----:B------:R-:W-:Y:S02]  /*89840*/  LOP3.LUT P3, RZ, R17, 0x8, RZ, 0xc0, !PT ;  /* 0x0000000811ff7812 */ /* 0x000fe4000786c0ff */
[----:B------:R-:W-:Y:S01]  /*89850*/  IMAD.X R11, R16, 0x1, R4, P0 ;  /* 0x00000001100b7824 */ /* 0x000fe200000e0604 */
[C---:B------:R-:W-:Y:S02]  /*89860*/  PRMT R16, R21.reuse, 0x7771, RZ ;  /* 0x0000777115107816 */ /* 0x040fe400000000ff */
[----:B------:R-:W-:-:S03]  /*89870*/  PRMT R20, R21, 0x7772, RZ ;  /* 0x0000777215147816 */ /* 0x000fc600000000ff */
[----:B------:R3:W-:Y:S01]  /*89880*/  @P2 STG.E.U8 desc[UR58][R8.64], R16 ;  /* 0x0000001008002986 */ /* 0x0007e2000c10113a */
[----:B------:R-:W-:-:S04]  /*89890*/  LOP3.LUT P4, RZ, R17, 0x10, RZ, 0xc0, !PT ;  /* 0x0000001011ff7812 */ /* 0x000fc8000788c0ff */
        /* <DEDUP_REMOVED lines=10> */
[----:B----4-:R-:W-:Y:S02]  /*89940*/  SHF.R.S32.HI R16, RZ, 0x1f, R26 ;  /* 0x0000001fff107819 */ /* 0x010fe4000001141a */
[----:B------:R-:W-:Y:S02]  /*89950*/  IADD3 R10, P0, R26, R0, RZ ;  /* 0x000000001a0a7210 */ /* 0x000fe40007f1e0ff */
[----:B--2---:R-:W-:-:S03]  /*89960*/  PRMT R20, R24, 0x7770, RZ ;  /* 0x0000777018147816 */ /* 0x004fc600000000ff */
        /* <DEDUP_REMOVED lines=8> */
[----:B------:R-:W-:-:S07]  /*899f0*/  PRMT R20, R24, 0x7772, RZ ;  /* 0x0000777218147816 */ /* 0x000fce00000000ff */
[----:B------:R0:W-:Y:S04]  /*89a00*/  @P6 STG.E.U8 desc[UR58][R18.64], R16 ;  /* 0x0000001012006986 */ /* 0x0001e8000c10113a */
[----:B------:R1:W-:Y:S01]  /*89a10*/  @P1 STG.E.U8 desc[UR58][R10.64], R20 ;  /* 0x000000140a001986 */ /* 0x0003e2000c10113a */
[----:B------:R-:W-:Y:S02]  /*89a20*/  LOP3.LUT P2, RZ, R17, 0x100, RZ, 0xc0, !PT ;  /* 0x0000010011ff7812 */ /* 0x000fe4000784c0ff */
[----:B0-----:R-:W-:Y:S02]  /*89a30*/  SHF.R.S32.HI R16, RZ, 0x1f, R22 ;  /* 0x0000001fff107819 */ /* 0x001fe40000011416 */
[----:B------:R-:W-:-:S05]  /*89a40*/  IADD3 R18, P0, R22, R0, RZ ;  /* 0x0000000016127210 */ /* 0x000fca0007f1e0ff */
[----:B------:R-:W-:Y:S01]  /*89a50*/  IMAD.X R19, R16, 0x1, R3, P0 ;  /* 0x0000000110137824 */ /* 0x000fe200000e0603 */
[----:B-1----:R-:W-:Y:S02]  /*89a60*/  IADD3 R10, P0, R22, R2, RZ ;  /* 0x00000002160a7210 */ /* 0x002fe40007f1e0ff */
[----:B------:R-:W4:Y:S03]  /*89a70*/  LDL.LU R22, [R1+0x8c0] ;  /* 0x0008c00001167983 */ /* 0x000f260000300800 */
[----:B------:R-:W-:Y:S01]  /*89a80*/  IMAD.X R11, R16, 0x1, R4, P0 ;  /* 0x00000001100b7824 */ /* 0x000fe200000e0604 */
[----:B------:R-:W-:Y:S02]  /*89a90*/  PRMT R16, R24, 0x7773, RZ ;  /* 0x0000777318107816 */ /* 0x000fe400000000ff */
[----:B------:R-:W4:Y:S01]  /*89aa0*/  LDL.LU R24, [R1+0xd4] ;  /* 0x0000d40001187983 */ /* 0x000f220000300800 */
[----:B------:R-:W-:-:S03]  /*89ab0*/  LOP3.LUT P3, RZ, R17, 0x200, RZ, 0xc0, !PT ;  /* 0x0000020011ff7812 */ /* 0x000fc6000786c0ff */
[----:B------:R-:W-:Y:S01]  /*89ac0*/  @P2 STG.E.U8 desc[UR58][R8.64], R16 ;  /* 0x0000001008002986 */ /* 0x000fe2000c10113a */
[----:B------:R-:W-:Y:S02]  /*89ad0*/  PRMT R20, R25, 0x7770, RZ ;  /* 0x0000777019147816 */ /* 0x000fe400000000ff */
[C---:B------:R-:W-:Y:S02]  /*89ae0*/  LOP3.LUT P4, RZ, R17.reuse, 0x400, RZ, 0xc0, !PT ;  /* 0x0000040011ff7812 */ /* 0x040fe4000788c0ff */
[----:B------:R-:W-:-:S05]  /*89af0*/  LOP3.LUT P5, RZ, R17, 0x800, RZ, 0xc0, !PT ;  /* 0x0000080011ff7812 */ /* 0x000fca00078ac0ff */
[----:B------:R0:W-:Y:S02]  /*89b00*/  @P3 STG.E.U8 desc[UR58][R18.64], R20 ;  /* 0x0000001412003986 */ /* 0x0001e4000c10113a */
[----:B0-----:R-:W-:Y:S02]  /*89b10*/  PRMT R20, R25, 0x7772, RZ ;  /* 0x0000777219147816 */ /* 0x001fe400000000ff */
[----:B---3--:R-:W-:Y:S02]  /*89b20*/  SHF.R.S32.HI R16, RZ, 0x1f, R23 ;  /* 0x0000001fff107819 */ /* 0x008fe40000011417 */
[----:B------:R-:W-:-:S05]  /*89b30*/  IADD3 R8, P0, R23, R0, RZ ;  /* 0x0000000017087210 */ /* 0x000fca0007f1e0ff */
[C---:B------:R-:W-:Y:S01]  /*89b40*/  IMAD.X R9, R16.reuse, 0x1, R3, P0 ;  /* 0x0000000110097824 */ /* 0x040fe200000e0603 */
[----:B------:R-:W-:Y:S02]  /*89b50*/  IADD3 R18, P0, R23, R2, RZ ;  /* 0x0000000217127210 */ /* 0x000fe40007f1e0ff */
[----:B------:R-:W3:Y:S03]  /*89b60*/  LDL.LU R23, [R1+0x8b0] ;  /* 0x0008b00001177983 */ /* 0x000ee60000300800 */
[----:B------:R-:W-:Y:S01]  /*89b70*/  IMAD.X R19, R16, 0x1, R4, P0 ;  /* 0x0000000110137824 */ /* 0x000fe200000e0604 */
[----:B------:R-:W-:-:S05]  /*89b80*/  PRMT R16, R25, 0x7771, RZ ;  /* 0x0000777119107816 */ /* 0x000fca00000000ff */
[----:B------:R-:W-:Y:S04]  /*89b90*/  @P4 STG.E.U8 desc[UR58][R10.64], R16 ;  /* 0x000000100a004986 */ /* 0x000fe8000c10113a */
[----:B------:R0:W-:Y:S02]  /*89ba0*/  @P5 STG.E.U8 desc[UR58][R8.64], R20 ;  /* 0x0000001408005986 */ /* 0x0001e4000c10113a */
[----:B0-----:R-:W-:Y:S02]  /*89bb0*/  IMAD.MOV.U32 R20, RZ, RZ, R25 ;  /* 0x000000ffff147224 */ /* 0x001fe400078e0019 */
[----:B------:R-:W3:Y:S01]  /*89bc0*/  LDL.LU R25, [R1+0x8a0] ;  /* 0x0008a00001197983 */ /* 0x000ee20000300800 */
[----:B--2---:R-:W-:Y:S02]  /*89bd0*/  SHF.R.S32.HI R16, RZ, 0x1f, R26 ;  /* 0x0000001fff107819 */ /* 0x004fe4000001141a */
[----:B------:R-:W-:-:S05]  /*89be0*/  IADD3 R10, P0, R26, R0, RZ ;  /* 0x000000001a0a7210 */ /* 0x000fca0007f1e0ff */
[----:B------:R-:W-:Y:S01]  /*89bf0*/  IMAD.X R11, R16, 0x1, R3, P0 ;  /* 0x00000001100b7824 */ /* 0x000fe200000e0603 */
[----:B------:R-:W-:Y:S02]  /*89c00*/  IADD3 R8, P0, R26, R2, RZ ;  /* 0x000000021a087210 */ /* 0x000fe40007f1e0ff */
[----:B------:R-:W2:Y:S04]  /*89c10*/  LDL.LU R26, [R1+0x890] ;  /* 0x00089000011a7983 */ /* 0x000ea80000300800 */
[----:B------:R-:W2:Y:S01]  /*89c20*/  LDL.LU R21, [R1+0xd8] ;  /* 0x0000d80001157983 */ /* 0x000ea20000300800 */
[C---:B------:R-:W-:Y:S02]  /*89c30*/  LOP3.LUT P6, RZ, R17.reuse, 0x1000, RZ, 0xc0, !PT ;  /* 0x0000100011ff7812 */ /* 0x040fe400078cc0ff */
[----:B------:R-:W-:Y:S01]  /*89c40*/  LOP3.LUT P1, RZ, R17, 0x2000, RZ, 0xc0, !PT ;  /* 0x0000200011ff7812 */ /* 0x000fe2000782c0ff */
[----:B------:R-:W-:Y:S01]  /*89c50*/  IMAD.X R9, R16, 0x1, R4, P0 ;  /* 0x0000000110097824 */ /* 0x000fe200000e0604 */
[----:B------:R-:W-:-:S02]  /*89c60*/  PRMT R16, R20, 0x7773, RZ ;  /* 0x0000777314107816 */ /* 0x000fc400000000ff */
[----:B------:R-:W-:-:S07]  /*89c70*/  LOP3.LUT P2, RZ, R17, 0x4000, RZ, 0xc0, !PT ;  /* 0x0000400011ff7812 */ /* 0x000fce000784c0ff */
[----:B------:R4:W-:Y:S01]  /*89c80*/  @P6 STG.E.U8 desc[UR58][R18.64], R16 ;  /* 0x0000001012006986 */ /* 0x0009e2000c10113a */
[----:B------:R-:W-:Y:S02]  /*89c90*/  LOP3.LUT P3, RZ, R17, 0x8000, RZ, 0xc0, !PT ;  /* 0x0000800011ff7812 */ /* 0x000fe4000786c0ff */
[----:B----4-:R-:W-:Y:S02]  /*89ca0*/  SHF.R.S32.HI R16, RZ, 0x1f, R22 ;  /* 0x0000001fff107819 */ /* 0x010fe40000011416 */
[----:B------:R-:W-:Y:S02]  /*89cb0*/  IADD3 R18, P0, R22, R0, RZ ;  /* 0x0000000016127210 */ /* 0x000fe40007f1e0ff */
[----:B------:R-:W-:-:S03]  /*89cc0*/  PRMT R20, R24, 0x7770, RZ ;  /* 0x0000777018147816 */ /* 0x000fc600000000ff */
[----:B------:R-:W-:Y:S02]  /*89cd0*/  IMAD.X R19, R16, 0x1, R3, P0 ;  /* 0x0000000110137824 */ /* 0x000fe400000e0603 */
[----:B------:R0:W-:Y:S02]  /*89ce0*/  @P1 STG.E.U8 desc[UR58][R10.64], R20 ;  /* 0x000000140a001986 */ /* 0x0001e4000c10113a */
[----:B0-----:R-:W-:Y:S02]  /*89cf0*/  IADD3 R10, P0, R22, R2, RZ ;  /* 0x00000002160a7210 */ /* 0x001fe40007f1e0ff */
[----:B------:R-:W-:Y:S02]  /*89d00*/  PRMT R20, R24, 0x7772, RZ ;  /* 0x0000777218147816 */ /* 0x000fe400000000ff */
[C---:B------:R-:W-:Y:S02]  /*89d10*/  LOP3.LUT P4, RZ, R17.reuse, 0x10000, RZ, 0xc0, !PT ;  /* 0x0001000011ff7812 */ /* 0x040fe4000788c0ff */
[----:B------:R-:W-:Y:S01]  /*89d20*/  LOP3.LUT P5, RZ, R17, 0x20000, RZ, 0xc0, !PT ;  /* 0x0002000011ff7812 */ /* 0x000fe200078ac0ff */
[----:B------:R-:W4:Y:S01]  /*89d30*/  LDL.LU R22, [R1+0x880] ;  /* 0x0008800001167983 */ /* 0x000f220000300800 */
[----:B------:R-:W-:Y:S01]  /*89d40*/  IMAD.X R11, R16, 0x1, R4, P0 ;  /* 0x00000001100b7824 */ /* 0x000fe200000e0604 */
[----:B------:R-:W-:-:S05]  /*89d50*/  PRMT R16, R24, 0x7771, RZ ;  /* 0x0000777118107816 */ /* 0x000fca00000000ff */
[----:B------:R3:W-:Y:S04]  /*89d60*/  @P2 STG.E.U8 desc[UR58][R8.64], R16 ;  /* 0x0000001008002986 */ /* 0x0007e8000c10113a */
[----:B------:R0:W-:Y:S01]  /*89d70*/  @P3 STG.E.U8 desc[UR58][R18.64], R20 ;  /* 0x0000001412003986 */ /* 0x0001e2000c10113a */
[C---:B------:R-:W-:Y:S02]  /*89d80*/  LOP3.LUT P6, RZ, R17.reuse, 0x40000, RZ, 0xc0, !PT ;  /* 0x0004000011ff7812 */ /* 0x040fe400078cc0ff */
[----:B------:R-:W-:Y:S02]  /*89d90*/  LOP3.LUT P1, RZ, R17, 0x80000, RZ, 0xc0, !PT ;  /* 0x0008000011ff7812 */ /* 0x000fe4000782c0ff */
[----:B---3--:R-:W-:Y:S02]  /*89da0*/  SHF.R.S32.HI R16, RZ, 0x1f, R23 ;  /* 0x0000001fff107819 */ /* 0x008fe40000011417 */
[----:B------:R-:W-:-:S05]  /*89db0*/  IADD3 R8, P0, R23, R0, RZ ;  /* 0x0000000017087210 */ /* 0x000fca0007f1e0ff */
[----:B------:R-:W-:Y:S01]  /*89dc0*/  IMAD.X R9, R16, 0x1, R3, P0 ;  /* 0x0000000110097824 */ /* 0x000fe200000e0603 */
[----:B0-----:R-:W-:-:S05]  /*89dd0*/  IADD3 R18, P0, R23, R2, RZ ;  /* 0x0000000217127210 */ /* 0x001fca0007f1e0ff */
        /* <DEDUP_REMOVED lines=9> */
[C---:B------:R-:W-:Y:S01]  /*89e70*/  PRMT R20, R21.reuse, 0x7772, RZ ;  /* 0x0000777215147816 */ /* 0x040fe200000000ff */
[----:B------:R-:W2:Y:S02]  /*89e80*/  LDL.LU R25, [R1+0x870] ;  /* 0x0008700001197983 */ /* 0x000ea40000300800 */
[----:B------:R-:W-:Y:S01]  /*89e90*/  IMAD.X R9, R16, 0x1, R4, P0 ;  /* 0x0000000110097824 */ /* 0x000fe200000e0604 */
[----:B------:R-:W-:-:S05]  /*89ea0*/  PRMT R16, R21, 0x7771, RZ ;  /* 0x0000777115107816 */ /* 0x000fca00000000ff */
[----:B------:R0:W-:Y:S04]  /*89eb0*/  @P6 STG.E.U8 desc[UR58][R18.64], R16 ;  /* 0x0000001012006986 */ /* 0x0001e8000c10113a */
[----:B------:R1:W-:Y:S01]  /*89ec0*/  @P1 STG.E.U8 desc[UR58][R10.64], R20 ;  /* 0x000000140a001986 */ /* 0x0003e2000c10113a */
[----:B0-----:R-:W-:Y:S02]  /*89ed0*/  SHF.R.S32.HI R16, RZ, 0x1f, R26 ;  /* 0x0000001fff107819 */ /* 0x001fe4000001141a */
[----:B------:R-:W-:-:S05]  /*89ee0*/  IADD3 R18, P0, R26, R0, RZ ;  /* 0x000000001a127210 */ /* 0x000fca0007f1e0ff */
[----:B------:R-:W-:Y:S01]  /*89ef0*/  IMAD.X R19, R16, 0x1, R3, P0 ;  /* 0x0000000110137824 */ /* 0x000fe200000e0603 */
[----:B-1----:R-:W-:Y:S02]  /*89f00*/  IADD3 R10, P0, R26, R2, RZ ;  /* 0x000000021a0a7210 */ /* 0x002fe40007f1e0ff */
[----:B------:R-:W3:Y:S04]  /*89f10*/  LDL.LU R26, [R1+0x860] ;  /* 0x00086000011a7983 */ /* 0x000ee80000300800 */
[----:B------:R-:W3:Y:S04]  /*89f20*/  LDL.LU R23, [R1+0x850] ;  /* 0x0008500001177983 */ /* 0x000ee80000300800 */
[----:B------:R-:W3:Y:S01]  /*89f30*/  LDL.LU R24, [R1+0xe0] ;  /* 0x0000e00001187983 */ /* 0x000ee20000300800 */
[----:B------:R-:W-:-:S02]  /*89f40*/  LOP3.LUT P2, RZ, R17, 0x100000, RZ, 0xc0, !PT ;  /* 0x0010000011ff7812 */ /* 0x000fc4000784c0ff */
[----:B------:R-:W-:Y:S01]  /*89f50*/  LOP3.LUT P3, RZ, R17, 0x200000, RZ, 0xc0, !PT ;  /* 0x0020000011ff7812 */ /* 0x000fe2000786c0ff */
[----:B------:R-:W-:Y:S01]  /*89f60*/  IMAD.X R11, R16, 0x1, R4, P0 ;  /* 0x00000001100b7824 */ /* 0x000fe200000e0604 */
[----:B------:R-:W-:Y:S02]  /*89f70*/  PRMT R16, R21, 0x7773, RZ ;  /* 0x0000777315107816 */ /* 0x000fe400000000ff */
[----:B------:R-:W-:Y:S02]  /*89f80*/  PRMT R20, R15, 0x7770, RZ ;  /* 0x000077700f147816 */ /* 0x000fe400000000ff */
[----:B------:R-:W-:-:S05]  /*89f90*/  LOP3.LUT P4, RZ, R17, 0x400000, RZ, 0xc0, !PT ;  /* 0x0040000011ff7812 */ /* 0x000fca000788c0ff */
[----:B------:R4:W-:Y:S04]  /*89fa0*/  @P2 STG.E.U8 desc[UR58][R8.64], R16 ;  /* 0x0000001008002986 */ /* 0x0009e8000c10113a */
[----:B------:R0:W-:Y:S01]  /*89fb0*/  @P3 STG.E.U8 desc[UR58][R18.64], R20 ;  /* 0x0000001412003986 */ /* 0x0001e2000c10113a */
[----:B------:R-:W-:Y:S02]  /*89fc0*/  LOP3.LUT P5, RZ, R17, 0x800000, RZ, 0xc0, !PT ;  /* 0x0080000011ff7812 */ /* 0x000fe400078ac0ff */
[----:B----4-:R-:W-:Y:S02]  /*89fd0*/  SHF.R.S32.HI R16, RZ, 0x1f, R22 ;  /* 0x0000001fff107819 */ /* 0x010fe40000011416 */
[----:B------:R-:W-:-:S05]  /*89fe0*/  IADD3 R8, P0, R22, R0, RZ ;  /* 0x0000000016087210 */ /* 0x000fca0007f1e0ff */
[----:B------:R-:W-:Y:S01]  /*89ff0*/  IMAD.X R9, R16, 0x1, R3, P0 ;  /* 0x0000000110097824 */ /* 0x000fe200000e0603 */
[----:B0-----:R-:W-:-:S05]  /*8a000*/  IADD3 R20, P0, R22, R2, RZ ;  /* 0x0000000216147210 */ /* 0x001fca0007f1e0ff */
[----:B------:R-:W-:Y:S01]  /*8a010*/  IMAD.X R21, R16, 0x1, R4, P0 ;  /* 0x0000000110157824 */ /* 0x000fe200000e0604 */
[----:B------:R-:W-:Y:S02]  /*8a020*/  PRMT R16, R15, 0x7771, RZ ;  /* 0x000077710f107816 */ /* 0x000fe400000000ff */
[----:B------:R-:W-:-:S03]  /*8a030*/  LOP3.LUT P6, RZ, R17, 0x1000000, RZ, 0xc0, !PT ;  /* 0x0100000011ff7812 */ /* 0x000fc600078cc0ff */
[----:B------:R0:W-:Y:S01]  /*8a040*/  @P4 STG.E.U8 desc[UR58][R10.64], R16 ;  /* 0x000000100a004986 */ /* 0x0001e2000c10113a */
[C---:B------:R-:W-:Y:S02]  /*8a050*/  LOP3.LUT P1, RZ, R17.reuse, 0x2000000, RZ, 0xc0, !PT ;  /* 0x0200000011ff7812 */ /* 0x040fe4000782c0ff */
[----:B------:R-:W-:Y:S02]  /*8a060*/  LOP3.LUT P2, RZ, R17, 0x4000000, RZ, 0xc0, !PT ;  /* 0x0400000011ff7812 */ /* 0x000fe4000784c0ff */
[----:B0-----:R-:W-:-:S05]  /*8a070*/  PRMT R10, R15, 0x7772, RZ ;  /* 0x000077720f0a7816 */ /* 0x001fca00000000ff */
[----:B------:R0:W-:Y:S01]  /*8a080*/  @P5 STG.E.U8 desc[UR58][R8.64], R10 ;  /* 0x0000000a08005986 */ /* 0x0001e2000c10113a */
[----:B------:R-:W-:Y:S02]  /*8a090*/  LOP3.LUT P3, RZ, R17, 0x8000000, RZ, 0xc0, !PT ;  /* 0x0800000011ff7812 */ /* 0x000fe4000786c0ff */
[----:B0-----:R-:W-:-:S05]  /*8a0a0*/  PRMT R8, R15, 0x7773, RZ ;  /* 0x000077730f087816 */ /* 0x001fca00000000ff */
[----:B------:R0:W-:Y:S01]  /*8a0b0*/  @P6 STG.E.U8 desc[UR58][R20.64], R8 ;  /* 0x0000000814006986 */ /* 0x0001e2000c10113a */
[----:B--2---:R-:W-:Y:S02]  /*8a0c0*/  SHF.R.S32.HI R11, RZ, 0x1f, R25 ;  /* 0x0000001fff0b7819 */ /* 0x004fe40000011419 */
[----:B------:R-:W-:-:S05]  /*8a0d0*/  IADD3 R18, P0, R25, R0, RZ ;  /* 0x0000000019127210 */ /* 0x000fca0007f1e0ff */
[----:B------:R-:W-:Y:S01]  /*8a0e0*/  IMAD.X R19, R11, 0x1, R3, P0 ;  /* 0x000000010b137824 */ /* 0x000fe200000e0603 */
[----:B------:R-:W-:Y:S02]  /*8a0f0*/  IADD3 R10, P0, R25, R2, RZ ;  /* 0x00000002190a7210 */ /* 0x000fe40007f1e0ff */
[----:B------:R-:W2:Y:S04]  /*8a100*/  LDL.LU R25, [R1+0x840] ;  /* 0x0008400001197983 */ /* 0x000ea80000300800 */
[----:B------:R-:W4:Y:S01]  /*8a110*/  LDL.LU R15, [R1+0x2040] ;  /* 0x00204000010f7983 */ /* 0x000f220000300800 */
[----:B------:R-:W-:Y:S01]  /*8a120*/  IMAD.X R11, R11, 0x1, R4, P0 ;  /* 0x000000010b0b7824 */ /* 0x000fe200000e0604 */
[----:B---3--:R-:W-:Y:S02]  /*8a130*/  SHF.R.S32.HI R9, RZ, 0x1f, R26 ;  /* 0x0000001fff097819 */ /* 0x008fe4000001141a */
[----:B0-----:R-:W-:-:S02]  /*8a140*/  PRMT R8, R24, 0x7770, RZ ;  /* 0x0000777018087816 */ /* 0x001fc400000000ff */
[----:B------:R-:W-:Y:S02]  /*8a150*/  PRMT R16, R24, 0x7771, RZ ;  /* 0x0000777118107816 */ /* 0x000fe400000000ff */
[----:B------:R-:W-:Y:S01]  /*8a160*/  IADD3 R20, P0, R26, R0, RZ ;  /* 0x000000001a147210 */ /* 0x000fe20007f1e0ff */
[----:B------:R-:W-:Y:S04]  /*8a170*/  @P1 STG.E.U8 desc[UR58][R18.64], R8 ;  /* 0x0000000812001986 */ /* 0x000fe8000c10113a */
[----:B------:R0:W-:Y:S01]  /*8a180*/  @P2 STG.E.U8 desc[UR58][R10.64], R16 ;  /* 0x000000100a002986 */ /* 0x0001e2000c10113a */
[----:B------:R-:W-:Y:S01]  /*8a190*/  IMAD.X R21, R9, 0x1, R3, P0 ;  /* 0x0000000109157824 */ /* 0x000fe200000e0603 */
[----:B0-----:R-:W-:Y:S02]  /*8a1a0*/  PRMT R16, R24, 0x7772, RZ ;  /* 0x0000777218107816 */ /* 0x001fe400000000ff */
[----:B------:R-:W-:-:S02]  /*8a1b0*/  IADD3 R8, P0, R26, R2, RZ ;  /* 0x000000021a087210 */ /* 0x000fc40007f1e0ff */
[----:B------:R-:W3:Y:S04]  /*8a1c0*/  LDL.LU R26, [R1+0x830] ;  /* 0x00083000011a7983 */ /* 0x000ee80000300800 */
[----:B------:R0:W-:Y:S04]  /*8a1d0*/  @P3 STG.E.U8 desc[UR58][R20.64], R16 ;  /* 0x0000001014003986 */ /* 0x0001e8000c10113a */
[----:B0-----:R-:W4:Y:S01]  /*8a1e0*/  LDL.LU R21, [R1+0xe4] ;  /* 0x0000e40001157983 */ /* 0x001f220000300800 */
[C---:B------:R-:W-:Y:S02]  /*8a1f0*/  LOP3.LUT P4, RZ, R17.reuse, 0x10000000, RZ, 0xc0, !PT ;  /* 0x1000000011ff7812 */ /* 0x040fe4000788c0ff */
[----:B------:R-:W-:-:S02]  /*8a200*/  LOP3.LUT P5, RZ, R17, 0x20000000, RZ, 0xc0, !PT ;  /* 0x2000000011ff7812 */ /* 0x000fc400078ac0ff */
[C---:B------:R-:W-:Y:S02]  /*8a210*/  LOP3.LUT P6, RZ, R17.reuse, 0x40000000, RZ, 0xc0, !PT ;  /* 0x4000000011ff7812 */ /* 0x040fe400078cc0ff */
[----:B------:R-:W-:Y:S01]  /*8a220*/  LOP3.LUT P1, RZ, R17, 0x80000000, RZ, 0xc0, !PT ;  /* 0x8000000011ff7812 */ /* 0x000fe2000782c0ff */
[----:B------:R-:W-:Y:S01]  /*8a230*/  IMAD.X R9, R9, 0x1, R4, P0 ;  /* 0x0000000109097824 */ /* 0x000fe200000e0604 */
[----:B------:R-:W-:Y:S02]  /*8a240*/  SHF.R.S32.HI R17, RZ, 0x1f, R23 ;  /* 0x0000001fff117819 */ /* 0x000fe40000011417 */
[----:B------:R-:W-:-:S05]  /*8a250*/  IADD3 R10, P0, R23, R0, RZ ;  /* 0x00000000170a7210 */ /* 0x000fca0007f1e0ff */
[----:B------:R-:W-:Y:S01]  /*8a260*/  IMAD.X R11, R17, 0x1, R3, P0 ;  /* 0x00000001110b7824 */ /* 0x000fe200000e0603 */
[----:B------:R-:W-:Y:S02]  /*8a270*/  IADD3 R16, P0, R23, R2, RZ ;  /* 0x0000000217107210 */ /* 0x000fe40007f1e0ff */
[----:B------:R-:W3:Y:S04]  /*8a280*/  LDL.LU R23, [R1+0x820] ;  /* 0x0008200001177983 */ /* 0x000ee80000300800 */
[----:B------:R-:W3:Y:S01]  /*8a290*/  LDL.LU R22, [R1+0xe8] ;  /* 0x0000e80001167983 */ /* 0x000ee20000300800 */
[----:B------:R-:W-:Y:S01]  /*8a2a0*/  PRMT R18, R24, 0x7773, RZ ;  /* 0x0000777318127816 */ /* 0x000fe200000000ff */
[----:B------:R-:W-:-:S04]  /*8a2b0*/  IMAD.X R17, R17, 0x1, R4, P0 ;  /* 0x0000000111117824 */ /* 0x000fc800000e0604 */
[----:B------:R2:W-:Y:S02]  /*8a2c0*/  @P4 STG.E.U8 desc[UR58][R8.64], R18 ;  /* 0x0000001208004986 */ /* 0x0005e4000c10113a */
[----:B--2---:R-:W-:Y:S02]  /*8a2d0*/  SHF.R.S32.HI R18, RZ, 0x1f, R25 ;  /* 0x0000001fff127819 */ /* 0x004fe40000011419 */
[----:B------:R-:W-:-:S05]  /*8a2e0*/  IADD3 R8, P0, R25, R0, RZ ;  /* 0x0000000019087210 */ /* 0x000fca0007f1e0ff */
[----:B------:R-:W-:Y:S01]  /*8a2f0*/  IMAD.X R9, R18, 0x1, R3, P0 ;  /* 0x0000000112097824 */ /* 0x000fe200000e0603 */
[----:B----4-:R-:W-:-:S05]  /*8a300*/  PRMT R19, R21, 0x7770, RZ ;  /* 0x0000777015137816 */ /* 0x010fca00000000ff */
        /* <DEDUP_REMOVED lines=8> */
[----:B---3--:R-:W-:Y:S02]  /*8a390*/  SHF.R.S32.HI R18, RZ, 0x1f, R26 ;  /* 0x0000001fff127819 */ /* 0x008fe4000001141a */
[----:B------:R-:W-:-:S05]  /*8a3a0*/  IADD3 R16, P0, R26, R0, RZ ;  /* 0x000000001a107210 */ /* 0x000fca0007f1e0ff */
[----:B------:R-:W-:Y:S01]  /*8a3b0*/  IMAD.X R17, R18, 0x1, R3, P0 ;  /* 0x0000000112117824 */ /* 0x000fe200000e0603 */
[----:B0-----:R-:W-:Y:S02]  /*8a3c0*/  IADD3 R8, P0, R26, R2, RZ ;  /* 0x000000021a087210 */ /* 0x001fe40007f1e0ff */
[----:B------:R-:W3:Y:S04]  /*8a3d0*/  LDL.LU R26, [R1+0x800] ;  /* 0x00080000011a7983 */ /* 0x000ee80000300800 */
[----:B------:R-:W4:Y:S01]  /*8a3e0*/  LDL.LU R24, [R1+0xec] ;  /* 0x0000ec0001187983 */ /* 0x000f220000300800 */
[C---:B------:R-:W-:Y:S02]  /*8a3f0*/  LOP3.LUT P2, RZ, R15.reuse, 0x1, RZ, 0xc0, !PT ;  /* 0x000000010fff7812 */ /* 0x040fe4000784c0ff */
[----:B------:R-:W-:Y:S01]  /*8a400*/  LOP3.LUT P3, RZ, R15, 0x2, RZ, 0xc0, !PT ;  /* 0x000000020fff7812 */ /* 0x000fe2000786c0ff */
[----:B------:R-:W-:Y:S01]  /*8a410*/  IMAD.X R9, R18, 0x1, R4, P0 ;  /* 0x0000000112097824 */ /* 0x000fe200000e0604 */
[----:B------:R-:W-:-:S02]  /*8a420*/  PRMT R18, R21, 0x7773, RZ ;  /* 0x0000777315127816 */ /* 0x000fc400000000ff */
[----:B------:R-:W-:-:S07]  /*8a430*/  PRMT R19, R22, 0x7770, RZ ;  /* 0x0000777016137816 */ /* 0x000fce00000000ff */
[----:B------:R0:W-:Y:S04]  /*8a440*/  @P2 STG.E.U8 desc[UR58][R10.64], R18 ;  /* 0x000000120a002986 */ /* 0x0001e8000c10113a */
[----:B------:R1:W-:Y:S01]  /*8a450*/  @P3 STG.E.U8 desc[UR58][R16.64], R19 ;  /* 0x0000001310003986 */ /* 0x0003e2000c10113a */
[----:B0-----:R-:W-:Y:S02]  /*8a460*/  SHF.R.S32.HI R18, RZ, 0x1f, R23 ;  /* 0x0000001fff127819 */ /* 0x001fe40000011417 */
[----:B------:R-:W-:-:S05]  /*8a470*/  IADD3 R10, P0, R23, R0, RZ ;  /* 0x00000000170a7210 */ /* 0x000fca0007f1e0ff */
[C---:B------:R-:W-:Y:S01]  /*8a480*/  IMAD.X R11, R18.reuse, 0x1, R3, P0 ;  /* 0x00000001120b7824 */ /* 0x040fe200000e0603 */
        /* <DEDUP_REMOVED lines=11> */
[----:B--2---:R-:W-:Y:S02]  /*8a540*/  SHF.R.S32.HI R18, RZ, 0x1f, R25 ;  /* 0x0000001fff127819 */ /* 0x004fe40000011419 */
        /* <DEDUP_REMOVED lines=10> */
[----:B----4-:R-:W-:-:S03]  /*8a5f0*/  PRMT R19, R24, 0x7770, RZ ;  /* 0x0000777018137816 */ /* 0x010fc600000000ff */
[----:B------:R-:W-:Y:S02]  /*8a600*/  IMAD.X R17, R18, 0x1, R3, P0 ;  /* 0x0000000112117824 */ /* 0x000fe400000e0603 */
[----:B------:R0:W-:Y:S02]  /*8a610*/  @P1 STG.E.U8 desc[UR58][R8.64], R19 ;  /* 0x0000001308001986 */ /* 0x0001e4000c10113a */
[----:B0-----:R-:W-:Y:S02]  /*8a620*/  IADD3 R8, P0, R26, R2, RZ ;  /* 0x000000021a087210 */ /* 0x001fe40007f1e0ff */
[----:B------:R-:W3:Y:S01]  /*8a630*/  LDL.LU R26, [R1+0x7d0] ;  /* 0x0007d000011a7983 */ /* 0x000ee20000300800 */
[C---:B------:R-:W-:Y:S02]  /*8a640*/  LOP3.LUT P2, RZ, R15.reuse, 0x40, RZ, 0xc0, !PT ;  /* 0x000000400fff7812 */ /* 0x040fe4000784c0ff */
[----:B------:R-:W-:Y:S01]  /*8a650*/  LOP3.LUT P3, RZ, R15, 0x80, RZ, 0xc0, !PT ;  /* 0x000000800fff7812 */ /* 0x000fe2000786c0ff */
[----:B------:R-:W-:Y:S01]  /*8a660*/  IMAD.X R9, R18, 0x1, R4, P0 ;  /* 0x0000000112097824 */ /* 0x000fe200000e0604 */
[----:B------:R-:W-:-:S02]  /*8a670*/  PRMT R18, R24, 0x7771, RZ ;  /* 0x0000777118127816 */ /* 0x000fc400000000ff */
[----:B------:R-:W-:Y:S01]  /*8a680*/  PRMT R19, R24, 0x7772, RZ ;  /* 0x0000777218137816 */ /* 0x000fe200000000ff */
[----:B------:R-:W4:Y:S06]  /*8a690*/  LDL.LU R21, [R1+0x7c0] ;  /* 0x0007c00001157983 */ /* 0x000f2c0000300800 */
[----:B------:R0:W-:Y:S04]  /*8a6a0*/  @P2 STG.E.U8 desc[UR58][R10.64], R18 ;  /* 0x000000120a002986 */ /* 0x0001e8000c10113a */
[----:B------:R1:W-:Y:S01]  /*8a6b0*/  @P3 STG.E.U8 desc[UR58][R16.64], R19 ;  /* 0x0000001310003986 */ /* 0x0003e2000c10113a */
[----:B0-----:R-:W-:-:S02]  /*8a6c0*/  SHF.R.S32.HI R18, RZ, 0x1f, R23 ;  /* 0x0000001fff127819 */ /* 0x001fc40000011417 */
[----:B------:R-:W-:-:S05]  /*8a6d0*/  IADD3 R10, P0, R23, R0, RZ ;  /* 0x00000000170a7210 */ /* 0x000fca0007f1e0ff */
[----:B------:R-:W-:Y:S01]  /*8a6e0*/  IMAD.X R11, R18, 0x1, R3, P0 ;  /* 0x00000001120b7824 */ /* 0x000fe200000e0603 */
[----:B-1----:R-:W-:-:S05]  /*8a6f0*/  IADD3 R16, P0, R23, R2, RZ ;  /* 0x0000000217107210 */ /* 0x002fca0007f1e0ff */
[----:B------:R-:W-:Y:S01]  /*8a700*/  IMAD.X R17, R18, 0x1, R4, P0 ;  /* 0x0000000112117824 */ /* 0x000fe200000e0604 */
[----:B------:R-:W-:Y:S02]  /*8a710*/  PRMT R18, R24, 0x7773, RZ ;  /* 0x0000777318127816 */ /* 0x000fe400000000ff */
[----:B------:R-:W4:Y:S01]  /*8a720*/  LDL.LU R24, [R1+0xf4] ;  /* 0x0000f40001187983 */ /* 0x000f220000300800 */
[C---:B------:R-:W-:Y:S02]  /*8a730*/  LOP3.LUT P4, RZ, R15.reuse, 0x100, RZ, 0xc0, !PT ;  /* 0x000001000fff7812 */ /* 0x040fe4000788c0ff */
[C---:B------:R-:W-:Y:S01]  /*8a740*/  LOP3.LUT P5, RZ, R15.reuse, 0x200, RZ, 0xc0, !PT ;  /* 0x000002000fff7812 */ /* 0x040fe200078ac0ff */
[----:B------:R-:W4:Y:S01]  /*8a750*/  LDL.LU R23, [R1+0x7b0] ;  /* 0x0007b00001177983 */ /* 0x000f220000300800 */
        /* <DEDUP_REMOVED lines=8> */
[----:B0-----:R-:W-:Y:S02]  /*8a7e0*/  IADD3 R10, P0, R25, R2, RZ ;  /* 0x00000002190a7210 */ /* 0x001fe40007f1e0ff */
[----:B------:R-:W-:Y:S01]  /*8a7f0*/  PRMT R19, R20, 0x7772, RZ ;  /* 0x0000777214137816 */ /* 0x000fe200000000ff */
[----:B------:R-:W2:Y:S02]  /*8a800*/  LDL.LU R25, [R1+0x7a0] ;  /* 0x0007a00001197983 */ /* 0x000ea40000300800 */
[----:B------:R-:W-:Y:S01]  /*8a810*/  IMAD.X R11, R18, 0x1, R4, P0 ;  /* 0x00000001120b7824 */ /* 0x000fe200000e0604 */
[----:B------:R-:W-:-:S05]  /*8a820*/  PRMT R18, R20, 0x7771, RZ ;  /* 0x0000777114127816 */ /* 0x000fca00000000ff */
[----:B------:R3:W-:Y:S04]  /*8a830*/  @P6 STG.E.U8 desc[UR58][R16.64], R18 ;  /* 0x0000001210006986 */ /* 0x0007e8000c10113a */
[----:B------:R0:W-:Y:S01]  /*8a840*/  @P1 STG.E.U8 desc[UR58][R8.64], R19 ;  /* 0x0000001308001986 */ /* 0x0001e2000c10113a */
[----:B---3--:R-:W-:Y:S02]  /*8a850*/  SHF.R.S32.HI R18, RZ, 0x1f, R26 ;  /* 0x0000001fff127819 */ /* 0x008fe4000001141a */
[----:B------:R-:W-:-:S05]  /*8a860*/  IADD3 R16, P0, R26, R0, RZ ;  /* 0x000000001a107210 */ /* 0x000fca0007f1e0ff */
[----:B------:R-:W-:Y:S01]  /*8a870*/  IMAD.X R17, R18, 0x1, R3, P0 ;  /* 0x0000000112117824 */ /* 0x000fe200000e0603 */
[----:B0-----:R-:W-:Y:S02]  /*8a880*/  IADD3 R8, P0, R26, R2, RZ ;  /* 0x000000021a087210 */ /* 0x001fe40007f1e0ff */
[----:B------:R-:W3:Y:S04]  /*8a890*/  LDL.LU R26, [R1+0x790] ;  /* 0x00079000011a7983 */ /* 0x000ee80000300800 */
[----:B------:R-:W3:Y:S01]  /*8a8a0*/  LDL.LU R22, [R1+0xf8] ;  /* 0x0000f80001167983 */ /* 0x000ee20000300800 */
        /* <DEDUP_REMOVED lines=24> */
[C---:B------:R-:W-:Y:S01]  /*8aa30*/  LOP3.LUT P1, RZ, R15.reuse, 0x20000, RZ, 0xc0, !PT ;  /* 0x000200000fff7812 */ /* 0x040fe2000782c0ff */
[----:B------:R-:W-:Y:S01]  /*8aa40*/  IMAD.X R11, R18, 0x1, R4, P0 ;  /* 0x00000001120b7824 */ /* 0x000fe200000e0604 */
[----:B------:R-:W-:Y:S02]  /*8aa50*/  PRMT R18, R24, 0x7773, RZ ;  /* 0x0000777318127816 */ /* 0x000fe400000000ff */
[----:B------:R-:W-:-:S07]  /*8aa60*/  LOP3.LUT P2, RZ, R15, 0x40000, RZ, 0xc0, !PT ;  /* 0x000400000fff7812 */ /* 0x000fce000784c0ff */
[----:B------:R2:W-:Y:S01]  /*8aa70*/  @P6 STG.E.U8 desc[UR58][R16.64], R18 ;  /* 0x0000001210006986 */ /* 0x0005e2000c10113a */
[----:B------:R-:W-:Y:S02]  /*8aa80*/  LOP3.LUT P3, RZ, R15, 0x80000, RZ, 0xc0, !PT ;  /* 0x000800000fff7812 */ /* 0x000fe4000786c0ff */
[----:B--2---:R-:W-:Y:S02]  /*8aa90*/  SHF.R.S32.HI R16, RZ, 0x1f, R25 ;  /* 0x0000001fff107819 */ /* 0x004fe40000011419 */
[----:B------:R-:W-:-:S05]  /*8aaa0*/  IADD3 R18, P0, R25, R0, RZ ;  /* 0x0000000019127210 */ /* 0x000fca0007f1e0ff */
[----:B------:R-:W-:Y:S01]  /*8aab0*/  IMAD.X R19, R16, 0x1, R3, P0 ;  /* 0x0000000110137824 */ /* 0x000fe200000e0603 */
[----:B---3--:R-:W-:-:S05]  /*8aac0*/  PRMT R17, R22, 0x7770, RZ ;  /* 0x0000777016117816 */ /* 0x008fca00000000ff */
[----:B------:R0:W-:Y:S02]  /*8aad0*/  @P1 STG.E.U8 desc[UR58][R8.64], R17 ;  /* 0x0000001108001986 */ /* 0x0001e4000c10113a */
[----:B0-----:R-:W-:Y:S02]  /*8aae0*/  IADD3 R8, P0, R25, R2, RZ ;  /* 0x0000000219087210 */ /* 0x001fe40007f1e0ff */
[----:B------:R-:W2:Y:S03]  /*8aaf0*/  LDL.LU R25, [R1+0x798] ;  /* 0x0007980001197983 */ /* 0x000ea60000300800 */
[----:B------:R-:W-:Y:S01]  /*8ab00*/  IMAD.X R9, R16, 0x1, R4, P0 ;  /* 0x0000000110097824 */ /* 0x000fe200000e0604 */
[----:B------:R-:W-:-:S05]  /*8ab10*/  PRMT R16, R22, 0x7771, RZ ;  /* 0x0000777116107816 */ /* 0x000fca00000000ff */
[----:B------:R0:W-:Y:S02]  /*8ab20*/  @P2 STG.E.U8 desc[UR58][R10.64], R16 ;  /* 0x000000100a002986 */ /* 0x0001e4000c10113a */
[----:B0-----:R-:W-:Y:S02]  /*8ab30*/  SHF.R.S32.HI R10, RZ, 0x1f, R26 ;  /* 0x0000001fff0a7819 */ /* 0x001fe4000001141a */
[----:B------:R-:W-:Y:S02]  /*8ab40*/  IADD3 R16, P0, R26, R0, RZ ;  /* 0x000000001a107210 */ /* 0x000fe40007f1e0ff */
[----:B------:R-:W-:-:S03]  /*8ab50*/  PRMT R11, R22, 0x7772, RZ ;  /* 0x00007772160b7816 */ /* 0x000fc600000000ff */
[----:B------:R-:W-:Y:S02]  /*8ab60*/  IMAD.X R17, R10, 0x1, R3, P0 ;  /* 0x000000010a117824 */ /* 0x000fe400000e0603 */
[----:B------:R0:W-:Y:S02]  /*8ab70*/  @P3 STG.E.U8 desc[UR58][R18.64], R11 ;  /* 0x0000000b12003986 */ /* 0x0001e4000c10113a */
[----:B0-----:R-:W-:Y:S02]  /*8ab80*/  IADD3 R18, P0, R26, R2, RZ ;  /* 0x000000021a127210 */ /* 0x001fe40007f1e0ff */
[----:B------:R-:W3:Y:S04]  /*8ab90*/  LDL.LU R26, [R1+0x780] ;  /* 0x00078000011a7983 */ /* 0x000ee80000300800 */
[----:B------:R-:W3:Y:S01]  /*8aba0*/  LDL.LU R24, [R1+0x100] ;  /* 0x0001000001187983 */ /* 0x000ee20000300800 */
[----:B------:R-:W-:-:S02]  /*8abb0*/  LOP3.LUT P4, RZ, R15, 0x100000, RZ, 0xc0, !PT ;  /* 0x001000000fff7812 */ /* 0x000fc4000788c0ff */
[----:B------:R-:W-:Y:S01]  /*8abc0*/  LOP3.LUT P5, RZ, R15, 0x200000, RZ, 0xc0, !PT ;  /* 0x002000000fff7812 */ /* 0x000fe200078ac0ff */
[----:B------:R-:W-:Y:S01]  /*8abd0*/  IMAD.X R19, R10, 0x1, R4, P0 ;  /* 0x000000010a137824 */ /* 0x000fe200000e0604 */
[----:B------:R-:W-:-:S09]  /*8abe0*/  PRMT R10, R22, 0x7773, RZ ;  /* 0x00007773160a7816 */ /* 0x000fd200000000ff */
[----:B------:R4:W-:Y:S02]  /*8abf0*/  @P4 STG.E.U8 desc[UR58][R8.64], R10 ;  /* 0x0000000a08004986 */ /* 0x0009e4000c10113a */
[----:B----4-:R-:W-:Y:S02]  /*8ac00*/  SHF.R.S32.HI R9, RZ, 0x1f, R23 ;  /* 0x0000001fff097819 */ /* 0x010fe40000011417 */
[----:B------:R-:W-:Y:S02]  /*8ac10*/  IADD3 R10, P0, R23, R0, RZ ;  /* 0x00000000170a7210 */ /* 0x000fe40007f1e0ff */
[----:B------:R-:W-:-:S03]  /*8ac20*/  PRMT R8, R14, 0x7770, RZ ;  /* 0x000077700e087816 */ /* 0x000fc600000000ff */
[----:B------:R-:W-:Y:S02]  /*8ac30*/  IMAD.X R11, R9, 0x1, R3, P0 ;  /* 0x00000001090b7824 */ /* 0x000fe400000e0603 */
[----:B------:R0:W-:Y:S01]  /*8ac40*/  @P5 STG.E.U8 desc[UR58][R16.64], R8 ;  /* 0x0000000810005986 */ /* 0x0001e2000c10113a */
[----:B------:R-:W-:Y:S02]  /*8ac50*/  LOP3.LUT P6, RZ, R15, 0x400000, RZ, 0xc0, !PT ;  /* 0x004000000fff7812 */ /* 0x000fe400078cc0ff */
[----:B0-----:R-:W-:Y:S02]  /*8ac60*/  IADD3 R8, P0, R23, R2, RZ ;  /* 0x0000000217087210 */ /* 0x001fe40007f1e0ff */
[----:B------:R-:W4:Y:S01]  /*8ac70*/  LDL.LU R23, [R1+0x770] ;  /* 0x0007700001177983 */ /* 0x000f220000300800 */
[----:B------:R-:W-:Y:S02]  /*8ac80*/  LOP3.LUT P1, RZ, R15, 0x800000, RZ, 0xc0, !PT ;  /* 0x008000000fff7812 */ /* 0x000fe4000782c0ff */
[----:B------:R-:W-:Y:S01]  /*8ac90*/  PRMT R16, R14, 0x7771, RZ ;  /* 0x000077710e107816 */ /* 0x000fe200000000ff */
[----:B------:R-:W-:-:S05]  /*8aca0*/  IMAD.X R9, R9, 0x1, R4, P0 ;  /* 0x0000000109097824 */ /* 0x000fca00000e0604 */
[----:B------:R0:W-:Y:S01]  /*8acb0*/  @P6 STG.E.U8 desc[UR58][R18.64], R16 ;  /* 0x0000001012006986 */ /* 0x0001e2000c10113a */
        /* <DEDUP_REMOVED lines=11> */
[----:B------:R-:W2:Y:S01]  /*8ad70*/  LDL.LU R21, [R1+0x104] ;  /* 0x0001040001157983 */ /* 0x000ea20000300800 */
[----:B------:R-:W-:-:S03]  /*8ad80*/  IMAD.X R17, R17, 0x1, R4, P0 ;  /* 0x0000000111117824 */ /* 0x000fc600000e0604 */
[----:B------:R-:W2:Y:S01]  /*8ad90*/  LDL.LU R14, [R1+0x203c] ;  /* 0x00203c00010e7983 */ /* 0x000ea20000300800 */
[----:B---3--:R-:W-:Y:S02]  /*8ada0*/  SHF.R.S32.HI R9, RZ, 0x1f, R26 ;  /* 0x0000001fff097819 */ /* 0x008fe4000001141a */
[----:B------:R-:W-:Y:S02]  /*8adb0*/  IADD3 R10, P0, R26, R0, RZ ;  /* 0x000000001a0a7210 */ /* 0x000fe40007f1e0ff */
[----:B------:R-:W-:-:S03]  /*8adc0*/  PRMT R8, R24, 0x7770, RZ ;  /* 0x0000777018087816 */ /* 0x000fc600000000ff */
[----:B------:R-:W-:Y:S02]  /*8add0*/  IMAD.X R11, R9, 0x1, R3, P0 ;  /* 0x00000001090b7824 */ /* 0x000fe400000e0603 */
[----:B------:R0:W-:Y:S02]  /*8ade0*/  @P3 STG.E.U8 desc[UR58][R18.64], R8 ;  /* 0x0000000812003986 */ /* 0x0001e4000c10113a */
[----:B0-----:R-:W-:Y:S02]  /*8adf0*/  IADD3 R8, P0, R26, R2, RZ ;  /* 0x000000021a087210 */ /* 0x001fe40007f1e0ff */
[----:B------:R-:W3:Y:S01]  /*8ae00*/  LDL.LU R26, [R1+0x750] ;  /* 0x00075000011a7983 */ /* 0x000ee20000300800 */
[C---:B------:R-:W-:Y:S02]  /*8ae10*/  LOP3.LUT P4, RZ, R15.reuse, 0x4000000, RZ, 0xc0, !PT ;  /* 0x040000000fff7812 */ /* 0x040fe4000788c0ff */
[C---:B------:R-:W-:Y:S02]  /*8ae20*/  LOP3.LUT P5, RZ, R15.reuse, 0x8000000, RZ, 0xc0, !PT ;  /* 0x080000000fff7812 */ /* 0x040fe400078ac0ff */
[----:B------:R-:W-:-:S02]  /*8ae30*/  LOP3.LUT P6, RZ, R15, 0x10000000, RZ, 0xc0, !PT ;  /* 0x100000000fff7812 */ /* 0x000fc400078cc0ff */
[C---:B------:R-:W-:Y:S02]  /*8ae40*/  LOP3.LUT P1, RZ, R15.reuse, 0x20000000, RZ, 0xc0, !PT ;  /* 0x200000000fff7812 */ /* 0x040fe4000782c0ff */
[C---:B------:R-:W-:Y:S02]  /*8ae50*/  LOP3.LUT P2, RZ, R15.reuse, 0x40000000, RZ, 0xc0, !PT ;  /* 0x400000000fff7812 */ /* 0x040fe4000784c0ff */
[----:B------:R-:W-:Y:S02]  /*8ae60*/  LOP3.LUT P3, RZ, R15, 0x80000000, RZ, 0xc0, !PT ;  /* 0x800000000fff7812 */ /* 0x000fe4000786c0ff */
[C---:B------:R-:W-:Y:S01]  /*8ae70*/  PRMT R15, R24.reuse, 0x7771, RZ ;  /* 0x00007771180f7816 */ /* 0x040fe200000000ff */
[----:B------:R-:W-:Y:S01]  /*8ae80*/  IMAD.X R9, R9, 0x1, R4, P0 ;  /* 0x0000000109097824 */ /* 0x000fe200000e0604 */
        /* <DEDUP_REMOVED lines=9> */
[----:B------:R-:W-:Y:S01]  /*8af20*/  IMAD.X R11, R15, 0x1, R4, P0 ;  /* 0x000000010f0b7824 */ /* 0x000fe200000e0604 */
[----:B------:R-:W-:-:S05]  /*8af30*/  PRMT R15, R24, 0x7773, RZ ;  /* 0x00007773180f7816 */ /* 0x000fca00000000ff */
[----:B------:R2:W-:Y:S02]  /*8af40*/  @P6 STG.E.U8 desc[UR58][R8.64], R15 ;  /* 0x0000000f08006986 */ /* 0x0005e4000c10113a */
[----:B--2---:R-:W-:Y:S02]  /*8af50*/  SHF.R.S32.HI R15, RZ, 0x1f, R25 ;  /* 0x0000001fff0f7819 */ /* 0x004fe40000011419 */
[----:B------:R-:W-:Y:S02]  /*8af60*/  IADD3 R8, P0, R25, R0, RZ ;  /* 0x0000000019087210 */ /* 0x000fe40007f1e0ff */
[----:B------:R-:W-:-:S03]  /*8af70*/  PRMT R18, R21, 0x7770, RZ ;  /* 0x0000777015127816 */ /* 0x000fc600000000ff */
        /* <DEDUP_REMOVED lines=15> */
[C---:B------:R-:W-:Y:S02]  /*8b070*/  LOP3.LUT P4, RZ, R14.reuse, 0x1, RZ, 0xc0, !PT ;  /* 0x000000010eff7812 */ /* 0x040fe4000788c0ff */
        /* <DEDUP_REMOVED lines=9> */
[C---:B------:R-:W-:Y:S02]  /*8b110*/  LOP3.LUT P6, RZ, R14.reuse, 0x4, RZ, 0xc0, !PT ;  /* 0x000000040eff7812 */ /* 0x040fe400078cc0ff */
[----:B0-----:R-:W-:Y:S02]  /*8b120*/  IADD3 R10, P0, R23, R2, RZ ;  /* 0x00000002170a7210 */ /* 0x001fe40007f1e0ff */
[----:B------:R-:W4:Y:S01]  /*8b130*/  LDL.LU R23, [R1+0x710] ;  /* 0x0007100001177983 */ /* 0x000f220000300800 */
[----:B------:R-:W-:Y:S02]  /*8b140*/  LOP3.LUT P1, RZ, R14, 0x8, RZ, 0xc0, !PT ;  /* 0x000000080eff7812 */ /* 0x000fe4000782c0ff */
[----:B------:R-:W-:Y:S01]  /*8b150*/  IMAD.X R11, R15, 0x1, R4, P0 ;  /* 0x000000010f0b7824 */ /* 0x000fe200000e0604 */
[----:B------:R-:W-:-:S02]  /*8b160*/  PRMT R15, R22, 0x7771, RZ ;  /* 0x00007771160f7816 */ /* 0x000fc400000000ff */
[----:B------:R-:W-:-:S03]  /*8b170*/  PRMT R18, R22, 0x7772, RZ ;  /* 0x0000777216127816 */ /* 0x000fc600000000ff */
[----:B------:R2:W-:Y:S01]  /*8b180*/  @P6 STG.E.U8 desc[UR58][R8.64], R15 ;  /* 0x0000000f08006986 */ /* 0x0005e2000c10113a */
[----:B------:R-:W-:-:S04]  /*8b190*/  LOP3.LUT P2, RZ, R14, 0x10, RZ, 0xc0, !PT ;  /* 0x000000100eff7812 */ /* 0x000fc8000784c0ff */
[----:B------:R0:W-:Y:S01]  /*8b1a0*/  @P1 STG.E.U8 desc[UR58][R16.64], R18 ;  /* 0x0000001210001986 */ /* 0x0001e2000c10113a */
[----:B------:R-:W-:Y:S02]  /*8b1b0*/  LOP3.LUT P3, RZ, R14, 0x20, RZ, 0xc0, !PT ;  /* 0x000000200eff7812 */ /* 0x000fe4000786c0ff */
[----:B--2---:R-:W-:Y:S02]  /*8b1c0*/  SHF.R.S32.HI R15, RZ, 0x1f, R25 ;  /* 0x0000001fff0f7819 */ /* 0x004fe40000011419 */
[----:B------:R-:W-:-:S05]  /*8b1d0*/  IADD3 R8, P0, R25, R0, RZ ;  /* 0x0000000019087210 */ /* 0x000fca0007f1e0ff */
[----:B------:R-:W-:Y:S01]  /*8b1e0*/  IMAD.X R9, R15, 0x1, R3, P0 ;  /* 0x000000010f097824 */ /* 0x000fe200000e0603 */
        /* <DEDUP_REMOVED lines=18> */
[----:B------:R-:W3:Y:S06]  /*8b310*/  LDL.LU R21, [R1+0x6e0] ;  /* 0x0006e00001157983 */ /* 0x000eec0000300800 */
[----:B------:R4:W-:Y:S04]  /*8b320*/  @P4 STG.E.U8 desc[UR58][R16.64], R15 ;  /* 0x0000000f10004986 */ /* 0x0009e8000c10113a */
[----:B------:R0:W-:Y:S01]  /*8b330*/  @P5 STG.E.U8 desc[UR58][R10.64], R18 ;  /* 0x000000120a005986 */ /* 0x0001e2000c10113a */
[----:B----4-:R-:W-:-:S02]  /*8b340*/  SHF.R.S32.HI R15, RZ, 0x1f, R23 ;  /* 0x0000001fff0f7819 */ /* 0x010fc40000011417 */
[----:B------:R-:W-:-:S05]  /*8b350*/  IADD3 R16, P0, R23, R0, RZ ;  /* 0x0000000017107210 */ /* 0x000fca0007f1e0ff */
[----:B------:R-:W-:Y:S01]  /*8b360*/  IMAD.X R17, R15, 0x1, R3, P0 ;  /* 0x000000010f117824 */ /* 0x000fe200000e0603 */
[----:B0-----:R-:W-:-:S05]  /*8b370*/  IADD3 R10, P0, R23, R2, RZ ;  /* 0x00000002170a7210 */ /* 0x001fca0007f1e0ff */
        /* <DEDUP_REMOVED lines=35> */
[----:B------:R-:W-:Y:S02]  /*8b5b0*/  IADD3 R16, P0, R21, R0, RZ ;  /* 0x0000000015107210 */ /* 0x000fe40007f1e0ff */
[----:B----4-:R-:W-:-:S03]  /*8b5c0*/  PRMT R18, R24, 0x7770, RZ ;  /* 0x0000777018127816 */ /* 0x010fc600000000ff */
        /* <DEDUP_REMOVED lines=46> */
[----:B----4-:R-:W-:Y:S02]  /*8b8b0*/  SHF.R.S32.HI R15, RZ, 0x1f, R23 ;  /* 0x0000001fff0f7819 */ /* 0x010fe40000011417 */
[----:B------:R-:W-:-:S05]  /*8b8c0*/  IADD3 R8, P0, R23, R0, RZ ;  /* 0x0000000017087210 */ /* 0x000fca0007f1e0ff */
[----:B------:R-:W-:Y:S01]  /*8b8d0*/  IMAD.X R9, R15, 0x1, R3, P0 ;  /* 0x000000010f097824 */ /* 0x000fe200000e0603 */
[----:B0-----:R-:W-:Y:S02]  /*8b8e0*/  IADD3 R16, P0, R23, R2, RZ ;  /* 0x0000000217107210 */ /* 0x001fe40007f1e0ff */
[----:B------:R-:W4:Y:S01]  /*8b8f0*/  LDL.LU R23, [R1+0x670] ;  /* 0x0006700001177983 */ /* 0x000f220000300800 */
        /* <DEDUP_REMOVED lines=31> */
[----:B------:R-:W-:Y:S01]  /*8baf0*/  PRMT R14, R24, 0x7771, RZ ;  /* 0x00007771180e7816 */ /* 0x000fe200000000ff */
[----:B------:R-:W-:-:S04]  /*8bb00*/  IMAD.X R11, R15, 0x1, R4, P0 ;  /* 0x000000010f0b7824 */ /* 0x000fc800000e0604 */
[----:B------:R0:W-:Y:S01]  /*8bb10*/  @P6 STG.E.U8 desc[UR58][R8.64], R14 ;  /* 0x0000000e08006986 */ /* 0x0001e2000c10113a */
[----:B----4-:R-:W-:Y:S02]  /*8bb20*/  SHF.R.S32.HI R15, RZ, 0x1f, R23 ;  /* 0x0000001fff0f7819 */ /* 0x010fe40000011417 */
[----:B0-----:R-:W-:Y:S02]  /*8bb30*/  IADD3 R8, P0, R23, R0, RZ ;  /* 0x0000000017087210 */ /* 0x001fe40007f1e0ff */
[----:B------:R-:W-:-:S03]  /*8bb40*/  PRMT R14, R24, 0x7772, RZ ;  /* 0x00007772180e7816 */ /* 0x000fc600000000ff */
[----:B------:R-:W-:Y:S02]  /*8bb50*/  IMAD.X R9, R15, 0x1, R3, P0 ;  /* 0x000000010f097824 */ /* 0x000fe400000e0603 */
[----:B------:R0:W-:Y:S02]  /*8bb60*/  @P1 STG.E.U8 desc[UR58][R16.64], R14 ;  /* 0x0000000e10001986 */ /* 0x0001e4000c10113a */
[----:B0-----:R-:W-:Y:S02]  /*8bb70*/  IADD3 R14, P0, R23, R2, RZ ;  /* 0x00000002170e7210 */ /* 0x001fe40007f1e0ff */
[----:B------:R-:W4:Y:S04]  /*8bb80*/  LDL.LU R23, [R1+0x640] ;  /* 0x0006400001177983 */ /* 0x000f280000300800 */
[----:B------:R-:W4:Y:S01]  /*8bb90*/  LDL.LU R22, [R1+0x128] ;  /* 0x0001280001167983 */ /* 0x000f220000300800 */
[----:B------:R-:W-:Y:S01]  /*8bba0*/  PRMT R16, R24, 0x7773, RZ ;  /* 0x0000777318107816 */ /* 0x000fe200000000ff */
[----:B------:R-:W-:-:S04]  /*8bbb0*/  IMAD.X R15, R15, 0x1, R4, P0 ;  /* 0x000000010f0f7824 */ /* 0x000fc800000e0604 */
        /* <DEDUP_REMOVED lines=22> */
[----:B------:R-:W-:-:S09]  /*8bd20*/  PRMT R16, R21, 0x7773, RZ ;  /* 0x0000777315107816 */ /* 0x000fd200000000ff */
[----:B------:R4:W-:Y:S01]  /*8bd30*/  @P6 STG.E.U8 desc[UR58][R8.64], R16 ;  /* 0x0000001008006986 */ /* 0x0009e2000c10113a */
[C---:B------:R-:W-:Y:S02]  /*8bd40*/  LOP3.LUT P2, RZ, R13.reuse, 0x4, RZ, 0xc0, !PT ;  /* 0x000000040dff7812 */ /* 0x040fe4000784c0ff */
[----:B------:R-:W-:Y:S02]  /*8bd50*/  LOP3.LUT P3, RZ, R13, 0x8, RZ, 0xc0, !PT ;  /* 0x000000080dff7812 */ /* 0x000fe4000786c0ff */
[----:B----4-:R-:W-:Y:S02]  /*8bd60*/  SHF.R.S32.HI R16, RZ, 0x1f, R23 ;  /* 0x0000001fff107819 */ /* 0x010fe40000011417 */
[----:B------:R-:W-:Y:S02]  /*8bd70*/  IADD3 R8, P0, R23, R0, RZ ;  /* 0x0000000017087210 */ /* 0x000fe40007f1e0ff */
[----:B------:R-:W-:-:S03]  /*8bd80*/  PRMT R17, R22, 0x7770, RZ ;  /* 0x0000777016117816 */ /* 0x000fc600000000ff */
[C---:B------:R-:W-:Y:S02]  /*8bd90*/  IMAD.X R9, R16.reuse, 0x1, R3, P0 ;  /* 0x0000000110097824 */ /* 0x040fe400000e0603 */
[----:B------:R0:W-:Y:S02]  /*8bda0*/  @P1 STG.E.U8 desc[UR58][R14.64], R17 ;  /* 0x000000110e001986 */ /* 0x0001e4000c10113a */
[----:B0-----:R-:W-:Y:S02]  /*8bdb0*/  IADD3 R14, P0, R23, R2, RZ ;  /* 0x00000002170e7210 */ /* 0x001fe40007f1e0ff */
[----:B------:R-:W4:Y:S03]  /*8bdc0*/  LDL.LU R23, [R1+0x610] ;  /* 0x0006100001177983 */ /* 0x000f260000300800 */
[----:B------:R-:W-:Y:S01]  /*8bdd0*/  IMAD.X R15, R16, 0x1, R4, P0 ;  /* 0x00000001100f7824 */ /* 0x000fe200000e0604 */
[----:B------:R-:W-:-:S02]  /*8bde0*/  PRMT R16, R22, 0x7771, RZ ;  /* 0x0000777116107816 */ /* 0x000fc400000000ff */
[----:B------:R-:W-:-:S03]  /*8bdf0*/  PRMT R17, R22, 0x7772, RZ ;  /* 0x0000777216117816 */ /* 0x000fc600000000ff */
[----:B------:R2:W-:Y:S01]  /*8be00*/  @P2 STG.E.U8 desc[UR58][R10.64], R16 ;  /* 0x000000100a002986 */ /* 0x0005e2000c10113a */
[----:B------:R-:W-:-:S03]  /*8be10*/  LOP3.LUT P4, RZ, R13, 0x10, RZ, 0xc0, !PT ;  /* 0x000000100dff7812 */ /* 0x000fc6000788c0ff */
        /* <DEDUP_REMOVED lines=26> */
[----:B------:R-:W-:-:S02]  /*8bfc0*/  LOP3.LUT P2, RZ, R13, 0x100, RZ, 0xc0, !PT ;  /* 0x000001000dff7812 */ /* 0x000fc4000784c0ff */
[----:B------:R-:W-:Y:S02]  /*8bfd0*/  LOP3.LUT P3, RZ, R13, 0x200, RZ, 0xc0, !PT ;  /* 0x000002000dff7812 */ /* 0x000fe4000786c0ff */
[----:B----4-:R-:W-:Y:S02]  /*8bfe0*/  SHF.R.S32.HI R16, RZ, 0x1f, R23 ;  /* 0x0000001fff107819 */ /* 0x010fe40000011417 */
[----:B------:R-:W-:-:S05]  /*8bff0*/  IADD3 R8, P0, R23, R0, RZ ;  /* 0x0000000017087210 */ /* 0x000fca0007f1e0ff */
[----:B------:R-:W-:Y:S01]  /*8c000*/  IMAD.X R9, R16, 0x1, R3, P0 ;  /* 0x0000000110097824 */ /* 0x000fe200000e0603 */
[----:B0-----:R-:W-:-:S05]  /*8c010*/  IADD3 R14, P0, R23, R2, RZ ;  /* 0x00000002170e7210 */ /* 0x001fca0007f1e0ff */
[----:B------:R-:W-:Y:S01]  /*8c020*/  IMAD.X R15, R16, 0x1, R4, P0 ;  /* 0x00000001100f7824 */ /* 0x000fe200000e0604 */
[----:B------:R-:W-:Y:S02]  /*8c030*/  PRMT R16, R24, 0x7773, RZ ;  /* 0x0000777318107816 */ /* 0x000fe400000000ff */
[----:B------:R-:W4:Y:S04]  /*8c040*/  LDL.LU R24, [R1+0x134] ;  /* 0x0001340001187983 */ /* 0x000f280000300800 */
[----:B------:R2:W-:Y:S01]  /*8c050*/  @P2 STG.E.U8 desc[UR58][R10.64], R16 ;  /* 0x000000100a002986 */ /* 0x0005e2000c10113a */
[----:B------:R-:W-:-:S03]  /*8c060*/  LOP3.LUT P4, RZ, R13, 0x400, RZ, 0xc0, !PT ;  /* 0x000004000dff7812 */ /* 0x000fc6000788c0ff */
[----:B------:R-:W4:Y:S01]  /*8c070*/  LDL.LU R23, [R1+0x5d0] ;  /* 0x0005d00001177983 */ /* 0x000f220000300800 */
        /* <DEDUP_REMOVED lines=37> */
[----:B------:R-:W-:Y:S02]  /*8c2d0*/  LOP3.LUT P4, RZ, R13, 0x10000, RZ, 0xc0, !PT ;  /* 0x000100000dff7812 */ /* 0x000fe4000788c0ff */
[----:B0-----:R-:W-:Y:S02]  /*8c2e0*/  SHF.R.S32.HI R16, RZ, 0x1f, R23 ;  /* 0x0000001fff107819 */ /* 0x001fe40000011417 */
[----:B------:R-:W-:-:S05]  /*8c2f0*/  IADD3 R10, P0, R23, R0, RZ ;  /* 0x00000000170a7210 */ /* 0x000fca0007f1e0ff */
[C---:B------:R-:W-:Y:S01]  /*8c300*/  IMAD.X R11, R16.reuse, 0x1, R3, P0 ;  /* 0x00000001100b7824 */ /* 0x040fe200000e0603 */
[----:B-1----:R-:W-:Y:S02]  /*8c310*/  IADD3 R8, P0, R23, R2, RZ ;  /* 0x0000000217087210 */ /* 0x002fe40007f1e0ff */
[----:B------:R-:W4:Y:S01]  /*8c320*/  LDL.LU R23, [R1+0x5b4] ;  /* 0x0005b40001177983 */ /* 0x000f220000300800 */
[----:B------:R-:W-:Y:S02]  /*8c330*/  LOP3.LUT P5, RZ, R13, 0x20000, RZ, 0xc0, !PT ;  /* 0x000200000dff7812 */ /* 0x000fe400078ac0ff */
[----:B------:R-:W-:Y:S01]  /*8c340*/  IMAD.X R9, R16, 0x1, R4, P0 ;  /* 0x0000000110097824 */ /* 0x000fe200000e0604 */
[----:B------:R-:W-:-:S05]  /*8c350*/  PRMT R16, R24, 0x7773, RZ ;  /* 0x0000777318107816 */ /* 0x000fca00000000ff */
[----:B------:R2:W-:Y:S01]  /*8c360*/  @P4 STG.E.U8 desc[UR58][R14.64], R16 ;  /* 0x000000100e004986 */ /* 0x0005e2000c10113a */
[C---:B------:R-:W-:Y:S02]  /*8c370*/  LOP3.LUT P6, RZ, R13.reuse, 0x40000, RZ, 0xc0, !PT ;  /* 0x000400000dff7812 */ /* 0x040fe400078cc0ff */
        /* <DEDUP_REMOVED lines=26> */
[C---:B------:R-:W-:Y:S02]  /*8c520*/  LOP3.LUT P4, RZ, R13.reuse, 0x400000, RZ, 0xc0, !PT ;  /* 0x004000000dff7812 */ /* 0x040fe4000788c0ff */
[----:B------:R-:W-:Y:S02]  /*8c530*/  LOP3.LUT P5, RZ, R13, 0x800000, RZ, 0xc0, !PT ;  /* 0x008000000dff7812 */ /* 0x000fe400078ac0ff */
[----:B----4-:R-:W-:Y:S02]  /*8c540*/  SHF.R.S32.HI R16, RZ, 0x1f, R23 ;  /* 0x0000001fff107819 */ /* 0x010fe40000011417 */
[----:B------:R-:W-:-:S05]  /*8c550*/  IADD3 R10, P0, R23, R0, RZ ;  /* 0x00000000170a7210 */ /* 0x000fca0007f1e0ff */
[C---:B------:R-:W-:Y:S01]  /*8c560*/  IMAD.X R11, R16.reuse, 0x1, R3, P0 ;  /* 0x00000001100b7824 */ /* 0x040fe200000e0603 */
[----:B0-----:R-:W-:Y:S02]  /*8c570*/  IADD3 R8, P0, R23, R2, RZ ;  /* 0x0000000217087210 */ /* 0x001fe40007f1e0ff */
[----:B------:R-:W4:Y:S03]  /*8c580*/  LDL.LU R23, [R1+0x580] ;  /* 0x0005800001177983 */ /* 0x000f260000300800 */
[----:B------:R-:W-:Y:S01]  /*8c590*/  IMAD.X R9, R16, 0x1, R4, P0 ;  /* 0x0000000110097824 */ /* 0x000fe200000e0604 */
[C---:B------:R-:W-:Y:S02]  /*8c5a0*/  PRMT R16, R12.reuse, 0x7771, RZ ;  /* 0x000077710c107816 */ /* 0x040fe400000000ff */
[----:B------:R-:W-:-:S03]  /*8c5b0*/  PRMT R17, R12, 0x7772, RZ ;  /* 0x000077720c117816 */ /* 0x000fc600000000ff */
[----:B------:R2:W-:Y:S04]  /*8c5c0*/  @P4 STG.E.U8 desc[UR58][R14.64], R16 ;  /* 0x000000100e004986 */ /* 0x0005e8000c10113a */
[----:B------:R0:W-:Y:S01]  /*8c5d0*/  @P5 STG.E.U8 desc[UR58][R10.64], R17 ;  /* 0x000000110a005986 */ /* 0x0001e2000c10113a */
[C---:B------:R-:W-:Y:S02]  /*8c5e0*/  LOP3.LUT P6, RZ, R13.reuse, 0x1000000, RZ, 0xc0, !PT ;  /* 0x010000000dff7812 */ /* 0x040fe400078cc0ff */
[----:B------:R-:W-:Y:S02]  /*8c5f0*/  LOP3.LUT P1, RZ, R13, 0x2000000, RZ, 0xc0, !PT ;  /* 0x020000000dff7812 */ /* 0x000fe4000782c0ff */
[----:B--2---:R-:W-:Y:S02]  /*8c600*/  SHF.R.S32.HI R16, RZ, 0x1f, R25 ;  /* 0x0000001fff107819 */ /* 0x004fe40000011419 */
[----:B------:R-:W-:-:S05]  /*8c610*/  IADD3 R14, P0, R25, R0, RZ ;  /* 0x00000000190e7210 */ /* 0x000fca0007f1e0ff */
[C---:B------:R-:W-:Y:S01]  /*8c620*/  IMAD.X R15, R16.reuse, 0x1, R3, P0 ;  /* 0x00000001100f7824 */ /* 0x040fe200000e0603 */
[----:B0-----:R-:W-:Y:S02]  /*8c630*/  IADD3 R10, P0, R25, R2, RZ ;  /* 0x00000002190a7210 */ /* 0x001fe40007f1e0ff */
[----:B------:R-:W2:Y:S03]  /*8c640*/  LDL.LU R25, [R1+0x570] ;  /* 0x0005700001197983 */ /* 0x000ea60000300800 */
[----:B------:R-:W-:Y:S01]  /*8c650*/  IMAD.X R11, R16, 0x1, R4, P0 ;  /* 0x00000001100b7824 */ /* 0x000fe200000e0604 */
[----:B------:R-:W-:Y:S02]  /*8c660*/  PRMT R16, R12, 0x7773, RZ ;  /* 0x000077730c107816 */ /* 0x000fe400000000ff */
[----:B------:R-:W2:Y:S04]  /*8c670*/  LDL.LU R12, [R1+0x2034] ;  /* 0x00203400010c7983 */ /* 0x000ea80000300800 */
        /* <DEDUP_REMOVED lines=95> */
[----:B0-----:R-:W-:Y:S02]  /*8cc70*/  IADD3 R8, P0, R23, R2, RZ ;  /* 0x0000000217087210 */ /* 0x001fe40007f1e0ff */
[----:B------:R-:W-:-:S03]  /*8cc80*/  LOP3.LUT P4, RZ, R12, 0x100, RZ, 0xc0, !PT ;  /* 0x000001000cff7812 */ /* 0x000fc6000788c0ff */
[----:B------:R-:W-:Y:S01]  /*8cc90*/  IMAD.X R9, R13, 0x1, R4, P0 ;  /* 0x000000010d097824 */ /* 0x000fe200000e0604 */
[----:B------:R-:W-:Y:S02]  /*8cca0*/  PRMT R13, R24, 0x7773, RZ ;  /* 0x00007773180d7816 */ /* 0x000fe400000000ff */
[----:B------:R-:W4:Y:S01]  /*8ccb0*/  LDL.LU R24, [R1+0x154] ;  /* 0x0001540001187983 */ /* 0x000f220000300800 */
[----:B------:R-:W-:-:S03]  /*8ccc0*/  LOP3.LUT P5, RZ, R12, 0x200, RZ, 0xc0, !PT ;  /* 0x000002000cff7812 */ /* 0x000fc600078ac0ff */
[----:B------:R-:W4:Y:S04]  /*8ccd0*/  LDL.LU R23, [R1+0x844] ;  /* 0x0008440001177983 */ /* 0x000f280000300800 */
[----:B------:R2:W-:Y:S01]  /*8cce0*/  @P4 STG.E.U8 desc[UR58][R14.64], R13 ;  /* 0x0000000d0e004986 */ /* 0x0005e2000c10113a */
[C---:B------:R-:W-:Y:S02]  /*8ccf0*/  LOP3.LUT P6, RZ, R12.reuse, 0x400, RZ, 0xc0, !PT ;  /* 0x000004000cff7812 */ /* 0x040fe400078cc0ff */
[----:B------:R-:W-:Y:S02]  /*8cd00*/  LOP3.LUT P1, RZ, R12, 0x800, RZ, 0xc0, !PT ;  /* 0x000008000cff7812 */ /* 0x000fe4000782c0ff */
[----:B--2---:R-:W-:Y:S02]  /*8cd10*/  SHF.R.S32.HI R13, RZ, 0x1f, R25 ;  /* 0x0000001fff0d7819 */ /* 0x004fe40000011419 */
[----:B------:R-:W-:-:S02]  /*8cd20*/  IADD3 R14, P0, R25, R0, RZ ;  /* 0x00000000190e7210 */ /* 0x000fc40007f1e0ff */
        /* <DEDUP_REMOVED lines=37> */
[----:B------:R-:W-:Y:S01]  /*8cf80*/  IMAD.X R15, R13, 0x1, R3, P0 ;  /* 0x000000010d0f7824 */ /* 0x000fe200000e0603 */
        /* <DEDUP_REMOVED lines=72> */
[----:B------:R4:W-:Y:S02]  /*8d410*/  @P4 STG.E.U8 desc[UR58][R14.64], R12 ;  /* 0x0000000c0e004986 */ /* 0x0009e4000c10113a */
[----:B----4-:R-:W-:Y:S02]  /*8d420*/  SHF.R.S32.HI R14, RZ, 0x1f, R23 ;  /* 0x0000001fff0e7819 */ /* 0x010fe40000011417 */
[----:B------:R-:W-:Y:S02]  /*8d430*/  IADD3 R12, P0, R23, R0, RZ ;  /* 0x00000000170c7210 */ /* 0x000fe40007f1e0ff */
[----:B------:R-:W-:-:S03]  /*8d440*/  PRMT R15, R24, 0x7772, RZ ;  /* 0x00007772180f7816 */ /* 0x000fc600000000ff */
[C---:B------:R-:W-:Y:S02]  /*8d450*/  IMAD.X R13, R14.reuse, 0x1, R3, P0 ;  /* 0x000000010e0d7824 */ /* 0x040fe400000e0603 */
[----:B------:R0:W-:Y:S02]  /*8d460*/  @P5 STG.E.U8 desc[UR58][R10.64], R15 ;  /* 0x0000000f0a005986 */ /* 0x0001e4000c10113a */
        /* <DEDUP_REMOVED lines=65> */
[----:B------:R-:W-:Y:S02]  /*8d880*/  PRMT R15, R24, 0x7772, RZ ;  /* 0x00007772180f7816 */ /* 0x000fe400000000ff */
[C---:B------:R-:W-:Y:S01]  /*8d890*/  LOP3.LUT P6, RZ, R7.reuse, 0x100, RZ, 0xc0, !PT ;  /* 0x0000010007ff7812 */ /* 0x040fe200078cc0ff */
[----:B------:R-:W3:Y:S04]  /*8d8a0*/  LDL.LU R21, [R1+0xc10] ;  /* 0x000c100001157983 */ /* 0x000ee80000300800 */
[----:B------:R4:W-:Y:S04]  /*8d8b0*/  @P4 STG.E.U8 desc[UR58][R12.64], R14 ;  /* 0x0000000e0c004986 */ /* 0x0009e8000c10113a */
[----:B------:R0:W-:Y:S01]  /*8d8c0*/  @P5 STG.E.U8 desc[UR58][R10.64], R15 ;  /* 0x0000000f0a005986 */ /* 0x0001e2000c10113a */
[----:B------:R-:W-:-:S02]  /*8d8d0*/  LOP3.LUT P1, RZ, R7, 0x200, RZ, 0xc0, !PT ;  /* 0x0000020007ff7812 */ /* 0x000fc4000782c0ff */
        /* <DEDUP_REMOVED lines=26> */
[----:B0-----:R-:W-:Y:S01]  /*8da80*/  IADD3 R8, P0, R26, R2, RZ ;  /* 0x000000021a087210 */ /* 0x001fe20007f1e0ff */
[----:B------:R-:W-:Y:S02]  /*8da90*/  IMAD.MOV.U32 R26, RZ, RZ, R27 ;  /* 0x000000ffff1a7224 */ /* 0x000fe400078e001b */
        /* <DEDUP_REMOVED lines=195> */
[----:B------:R-:W-:Y:S01]  /*8e6d0*/  IMAD.MOV.U32 R25, RZ, RZ, R26 ;  /* 0x000000ffff197224 */ /* 0x000fe200078e001a */
[----:B---3--:R-:W-:Y:S02]  /*8e6e0*/  SHF.R.S32.HI R7, RZ, 0x1f, R27 ;  /* 0x0000001fff077819 */ /* 0x008fe4000001141b */
[----:B------:R-:W-:-:S05]  /*8e6f0*/  IADD3 R12, P0, R27, R0, RZ ;  /* 0x000000001b0c7210 */ /* 0x000fca0007f1e0ff */
[----:B------:R-:W-:Y:S01]  /*8e700*/  IMAD.X R13, R7, 0x1, R3, P0 ;  /* 0x00000001070d7824 */ /* 0x000fe200000e0603 */
[----:B0-----:R-:W-:Y:S02]  /*8e710*/  IADD3 R10, P0, R27, R2, RZ ;  /* 0x000000021b0a7210 */ /* 0x001fe40007f1e0ff */
[----:B------:R-:W2:Y:S04]  /*8e720*/  LDL.LU R27, [R1+0xc2c] ;  /* 0x000c2c00011b7983 */ /* 0x000ea80000300800 */
[----:B------:R-:W3:Y:S04]  /*8e730*/  LDL.LU R26, [R1+0xc14] ;  /* 0x000c1400011a7983 */ /* 0x000ee80000300800 */
[----:B------:R-:W3:Y:S01]  /*8e740*/  LDL.LU R22, [R1+0x198] ;  /* 0x0001980001167983 */ /* 0x000ee20000300800 */
[----:B------:R-:W-:-:S02]  /*8e750*/  LOP3.LUT P6, RZ, R6, 0x1000, RZ, 0xc0, !PT ;  /* 0x0000100006ff7812 */ /* 0x000fc400078cc0ff */
[----:B------:R-:W-:Y:S01]  /*8e760*/  LOP3.LUT P1, RZ, R6, 0x2000, RZ, 0xc0, !PT ;  /* 0x0000200006ff7812 */ /* 0x000fe2000782c0ff */
[----:B------:R-:W-:Y:S01]  /*8e770*/  IMAD.X R11, R7, 0x1, R4, P0 ;  /* 0x00000001070b7824 */ /* 0x000fe200000e0604 */
[----:B------:R-:W-:Y:S02]  /*8e780*/  PRMT R7, R20, 0x7773, RZ ;  /* 0x0000777314077816 */ /* 0x000fe400000000ff */
        /* <DEDUP_REMOVED lines=12> */
[----:B------:R0:W-:Y:S01]  /*8e850*/  @P2 STG.E.U8 desc[UR58][R10.64], R7 ;  /* 0x000000070a002986 */ /* 0x0001e2000c10113a */
[----:B------:R-:W-:-:S03]  /*8e860*/  LOP3.LUT P4, RZ, R6, 0x10000, RZ, 0xc0, !PT ;  /* 0x0001000006ff7812 */ /* 0x000fc6000788c0ff */
[----:B------:R1:W-:Y:S01]  /*8e870*/  @P3 STG.E.U8 desc[UR58][R8.64], R14 ;  /* 0x0000000e08003986 */ /* 0x0003e2000c10113a */
        /* <DEDUP_REMOVED lines=12> */
[----:B------:R-:W-:Y:S02]  /*8e940*/  IADD3 R12, P0, R27, R0, RZ ;  /* 0x000000001b0c7210 */ /* 0x000fe40007f1e0ff */
[----:B---3--:R-:W-:-:S03]  /*8e950*/  PRMT R14, R22, 0x7770, RZ ;  /* 0x00007770160e7816 */ /* 0x008fc600000000ff */
        /* <DEDUP_REMOVED lines=35> */
[C---:B------:R-:W-:Y:S02]  /*8eb90*/  LOP3.LUT P1, RZ, R6.reuse, 0x2000000, RZ, 0xc0, !PT ;  /* 0x0200000006ff7812 */ /* 0x040fe4000782c0ff */
[C---:B------:R-:W-:Y:S02]  /*8eba0*/  LOP3.LUT P2, RZ, R6.reuse, 0x4000000, RZ, 0xc0, !PT ;  /* 0x0400000006ff7812 */ /* 0x040fe4000784c0ff */
[----:B------:R-:W-:-:S02]  /*8ebb0*/  LOP3.LUT P3, RZ, R6, 0x8000000, RZ, 0xc0, !PT ;  /* 0x0800000006ff7812 */ /* 0x000fc4000786c0ff */
[C---:B------:R-:W-:Y:S02]  /*8ebc0*/  LOP3.LUT P4, RZ, R6.reuse, 0x10000000, RZ, 0xc0, !PT ;  /* 0x1000000006ff7812 */ /* 0x040fe4000788c0ff */
[----:B------:R-:W-:Y:S02]  /*8ebd0*/  LOP3.LUT P5, RZ, R6, 0x20000000, RZ, 0xc0, !PT ;  /* 0x2000000006ff7812 */ /* 0x000fe400078ac0ff */
[----:B--2---:R-:W-:Y:S02]  /*8ebe0*/  SHF.R.S32.HI R7, RZ, 0x1f, R27 ;  /* 0x0000001fff077819 */ /* 0x004fe4000001141b */
[----:B------:R-:W-:-:S05]  /*8ebf0*/  IADD3 R12, P0, R27, R0, RZ ;  /* 0x000000001b0c7210 */ /* 0x000fca0007f1e0ff */
[----:B------:R-:W-:Y:S01]  /*8ec00*/  IMAD.X R13, R7, 0x1, R3, P0 ;  /* 0x00000001070d7824 */ /* 0x000fe200000e0603 */
[----:B0-----:R-:W-:Y:S02]  /*8ec10*/  IADD3 R10, P0, R27, R2, RZ ;  /* 0x000000021b0a7210 */ /* 0x001fe40007f1e0ff */
[----:B------:R-:W2:Y:S03]  /*8ec20*/  LDL.LU R27, [R1+0xc0c] ;  /* 0x000c0c00011b7983 */ /* 0x000ea60000300800 */
[----:B------:R-:W-:Y:S01]  /*8ec30*/  IMAD.X R11, R7, 0x1, R4, P0 ;  /* 0x00000001070b7824 */ /* 0x000fe200000e0604 */
[----:B------:R-:W-:Y:S02]  /*8ec40*/  PRMT R7, R5, 0x7773, RZ ;  /* 0x0000777305077816 */ /* 0x000fe400000000ff */
[----:B------:R-:W2:Y:S04]  /*8ec50*/  LDL.LU R5, [R1+0x2028] ;  /* 0x0020280001057983 */ /* 0x000ea80000300800 */
[----:B------:R-:W2:Y:S04]  /*8ec60*/  LDL.LU R21, [R1+0x1a4] ;  /* 0x0001a40001157983 */ /* 0x000ea80000300800 */
[----:B------:R3:W-:Y:S01]  /*8ec70*/  @P6 STG.E.U8 desc[UR58][R8.64], R7 ;  /* 0x0000000708006986 */ /* 0x0007e2000c10113a */
[----:B------:R-:W-:-:S02]  /*8ec80*/  LOP3.LUT P6, RZ, R6, 0x40000000, RZ, 0xc0, !PT ;  /* 0x4000000006ff7812 */ /* 0x000fc400078cc0ff */
[----:B---3--:R-:W-:Y:S02]  /*8ec90*/  SHF.R.S32.HI R7, RZ, 0x1f, R26 ;  /* 0x0000001fff077819 */ /* 0x008fe4000001141a */
[----:B------:R-:W-:Y:S02]  /*8eca0*/  PRMT R14, R24, 0x7770, RZ ;  /* 0x00007770180e7816 */ /* 0x000fe400000000ff */
[----:B------:R-:W-:-:S03]  /*8ecb0*/  IADD3 R8, P0, R26, R0, RZ ;  /* 0x000000001a087210 */ /* 0x000fc60007f1e0ff */
[----:B------:R0:W-:Y:S02]  /*8ecc0*/  @P1 STG.E.U8 desc[UR58][R12.64], R14 ;  /* 0x0000000e0c001986 */ /* 0x0001e4000c10113a */
[C---:B------:R-:W-:Y:S01]  /*8ecd0*/  IMAD.X R9, R7.reuse, 0x1, R3, P0 ;  /* 0x0000000107097824 */ /* 0x040fe200000e0603 */
[----:B------:R-:W-:Y:S02]  /*8ece0*/  LOP3.LUT P1, RZ, R6, 0x80000000, RZ, 0xc0, !PT ;  /* 0x8000000006ff7812 */ /* 0x000fe4000782c0ff */
[----:B------:R-:W-:Y:S02]  /*8ecf0*/  IADD3 R6, P0, R26, R2, RZ ;  /* 0x000000021a067210 */ /* 0x000fe40007f1e0ff */
[----:B------:R-:W3:Y:S01]  /*8ed00*/  LDL.LU R26, [R1+0xbec] ;  /* 0x000bec00011a7983 */ /* 0x000ee20000300800 */
[C---:B0-----:R-:W-:Y:S02]  /*8ed10*/  PRMT R12, R24.reuse, 0x7771, RZ ;  /* 0x00007771180c7816 */ /* 0x041fe400000000ff */
[----:B------:R-:W-:Y:S01]  /*8ed20*/  IMAD.X R7, R7, 0x1, R4, P0 ;  /* 0x0000000107077824 */ /* 0x000fe200000e0604 */
[----:B------:R-:W-:-:S02]  /*8ed30*/  PRMT R13, R24, 0x7772, RZ ;  /* 0x00007772180d7816 */ /* 0x000fc400000000ff */
[----:B------:R4:W-:Y:S04]  /*8ed40*/  @P2 STG.E.U8 desc[UR58][R10.64], R12 ;  /* 0x0000000c0a002986 */ /* 0x0009e8000c10113a */
[----:B------:R0:W-:Y:S01]  /*8ed50*/  @P3 STG.E.U8 desc[UR58][R8.64], R13 ;  /* 0x0000000d08003986 */ /* 0x0001e2000c10113a */
[----:B----4-:R-:W-:Y:S02]  /*8ed60*/  SHF.R.S32.HI R12, RZ, 0x1f, R23 ;  /* 0x0000001fff0c7819 */ /* 0x010fe40000011417 */
[----:B------:R-:W-:-:S05]  /*8ed70*/  IADD3 R10, P0, R23, R0, RZ ;  /* 0x00000000170a7210 */ /* 0x000fca0007f1e0ff */
[C---:B------:R-:W-:Y:S01]  /*8ed80*/  IMAD.X R11, R12.reuse, 0x1, R3, P0 ;  /* 0x000000010c0b7824 */ /* 0x040fe200000e0603 */
        /* <DEDUP_REMOVED lines=77> */
[----:B------:R-:W-:-:S05]  /*8f260*/  PRMT R12, R24, 0x7773, RZ ;  /* 0x00007773180c7816 */ /* 0x000fca00000000ff */
[----:B------:R2:W-:Y:S01]  /*8f270*/  @P4 STG.E.U8 desc[UR58][R6.64], R12 ;  /* 0x0000000c06004986 */ /* 0x0005e2000c10113a */
        /* <DEDUP_REMOVED lines=19> */
[----:B------:R-:W4:Y:S04]  /*8f3b0*/  LDL.LU R23, [R1+0xba8] ;  /* 0x000ba80001177983 */ /* 0x000f280000300800 */
[----:B------:R-:W4:Y:S01]  /*8f3c0*/  LDL.LU R24, [R1+0x1b8] ;  /* 0x0001b80001187983 */ /* 0x000f220000300800 */
[----:B------:R-:W-:-:S02]  /*8f3d0*/  LOP3.LUT P2, RZ, R5, 0x1000, RZ, 0xc0, !PT ;  /* 0x0000100005ff7812 */ /* 0x000fc4000784c0ff */
[C---:B------:R-:W-:Y:S01]  /*8f3e0*/  LOP3.LUT P3, RZ, R5.reuse, 0x2000, RZ, 0xc0, !PT ;  /* 0x0000200005ff7812 */ /* 0x040fe2000786c0ff */
[----:B------:R-:W-:Y:S01]  /*8f3f0*/  IMAD.X R7, R12, 0x1, R4, P0 ;  /* 0x000000010c077824 */ /* 0x000fe200000e0604 */
[----:B------:R-:W-:Y:S02]  /*8f400*/  PRMT R12, R20, 0x7773, RZ ;  /* 0x00007773140c7816 */ /* 0x000fe400000000ff */
[----:B------:R-:W-:Y:S02]  /*8f410*/  PRMT R13, R22, 0x7770, RZ ;  /* 0x00007770160d7816 */ /* 0x000fe400000000ff */
[----:B------:R-:W-:-:S05]  /*8f420*/  LOP3.LUT P4, RZ, R5, 0x4000, RZ, 0xc0, !PT ;  /* 0x0000400005ff7812 */ /* 0x000fca000788c0ff */
[----:B------:R0:W-:Y:S04]  /*8f430*/  @P2 STG.E.U8 desc[UR58][R10.64], R12 ;  /* 0x0000000c0a002986 */ /* 0x0001e8000c10113a */
[----:B------:R1:W-:Y:S01]  /*8f440*/  @P3 STG.E.U8 desc[UR58][R8.64], R13 ;  /* 0x0000000d08003986 */ /* 0x0003e2000c10113a */
[----:B------:R-:W-:Y:S02]  /*8f450*/  LOP3.LUT P5, RZ, R5, 0x8000, RZ, 0xc0, !PT ;  /* 0x0000800005ff7812 */ /* 0x000fe400078ac0ff */
[----:B0-----:R-:W-:Y:S02]  /*8f460*/  SHF.R.S32.HI R12, RZ, 0x1f, R21 ;  /* 0x0000001fff0c7819 */ /* 0x001fe40000011415 */
[----:B------:R-:W-:-:S05]  /*8f470*/  IADD3 R10, P0, R21, R0, RZ ;  /* 0x00000000150a7210 */ /* 0x000fca0007f1e0ff */
[----:B------:R-:W-:Y:S01]  /*8f480*/  IMAD.X R11, R12, 0x1, R3, P0 ;  /* 0x000000010c0b7824 */ /* 0x000fe200000e0603 */
[----:B-1----:R-:W-:-:S05]  /*8f490*/  IADD3 R8, P0, R21, R2, RZ ;  /* 0x0000000215087210 */ /* 0x002fca0007f1e0ff */
        /* <DEDUP_REMOVED lines=35> */
[----:B------:R-:W4:Y:S04]  /*8f6d0*/  LDL.LU R23, [R1+0xbb4] ;  /* 0x000bb40001177983 */ /* 0x000f280000300800 */
[----:B------:R-:W4:Y:S01]  /*8f6e0*/  LDL.LU R22, [R1+0x1c0] ;  /* 0x0001c00001167983 */ /* 0x000f220000300800 */
[----:B------:R-:W-:Y:S01]  /*8f6f0*/  IMAD.X R9, R12, 0x1, R4, P0 ;  /* 0x000000010c097824 */ /* 0x000fe200000e0604 */
[----:B------:R-:W-:Y:S02]  /*8f700*/  PRMT R12, R24, 0x7773, RZ ;  /* 0x00007773180c7816 */ /* 0x000fe400000000ff */
[----:B------:R-:W-:-:S03]  /*8f710*/  PRMT R13, R28, 0x7770, RZ ;  /* 0x000077701c0d7816 */ /* 0x000fc600000000ff */
[----:B------:R-:W-:Y:S04]  /*8f720*/  @P4 STG.E.U8 desc[UR58][R6.64], R12 ;  /* 0x0000000c06004986 */ /* 0x000fe8000c10113a */
[----:B------:R0:W-:Y:S01]  /*8f730*/  @P5 STG.E.U8 desc[UR58][R10.64], R13 ;  /* 0x0000000d0a005986 */ /* 0x0001e2000c10113a */
[C---:B------:R-:W-:Y:S02]  /*8f740*/  LOP3.LUT P6, RZ, R5.reuse, 0x2000000, RZ, 0xc0, !PT ;  /* 0x0200000005ff7812 */ /* 0x040fe400078cc0ff */
[----:B------:R-:W-:Y:S02]  /*8f750*/  LOP3.LUT P1, RZ, R5, 0x400000, RZ, 0xc0, !PT ;  /* 0x0040000005ff7812 */ /* 0x000fe4000782c0ff */
[----:B0-----:R-:W-:Y:S02]  /*8f760*/  PRMT R13, R28, 0x7772, RZ ;  /* 0x000077721c0d7816 */ /* 0x001fe400000000ff */
[----:B--2---:R-:W-:-:S02]  /*8f770*/  SHF.R.S32.HI R12, RZ, 0x1f, R27 ;  /* 0x0000001fff0c7819 */ /* 0x004fc4000001141b */
[----:B------:R-:W-:-:S05]  /*8f780*/  IADD3 R6, P0, R27, R0, RZ ;  /* 0x000000001b067210 */ /* 0x000fca0007f1e0ff */
[C---:B------:R-:W-:Y:S01]  /*8f790*/  IMAD.X R7, R12.reuse, 0x1, R3, P0 ;  /* 0x000000010c077824 */ /* 0x040fe200000e0603 */
[----:B------:R-:W-:Y:S02]  /*8f7a0*/  IADD3 R10, P0, R27, R2, RZ ;  /* 0x000000021b0a7210 */ /* 0x000fe40007f1e0ff */
[----:B------:R-:W2:Y:S03]  /*8f7b0*/  LDL.LU R27, [R1+0xb94] ;  /* 0x000b9400011b7983 */ /* 0x000ea60000300800 */
        /* <DEDUP_REMOVED lines=14> */
[C---:B------:R-:W-:Y:S01]  /*8f8a0*/  LOP3.LUT P4, RZ, R5.reuse, 0x10000000, RZ, 0xc0, !PT ;  /* 0x1000000005ff7812 */ /* 0x040fe2000788c0ff */
[----:B------:R-:W3:Y:S06]  /*8f8b0*/  LDL.LU R28, [R1+0x2024] ;  /* 0x00202400011c7983 */ /* 0x000eec0000300800 */
[----:B------:R4:W-:Y:S01]  /*8f8c0*/  @P2 STG.E.U8 desc[UR58][R10.64], R12 ;  /* 0x0000000c0a002986 */ /* 0x0009e2000c10113a */
[C---:B------:R-:W-:Y:S02]  /*8f8d0*/  LOP3.LUT P5, RZ, R5.reuse, 0x1000000, RZ, 0xc0, !PT ;  /* 0x0100000005ff7812 */ /* 0x040fe400078ac0ff */
[----:B------:R-:W-:-:S02]  /*8f8e0*/  LOP3.LUT P6, RZ, R5, 0x4000000, RZ, 0xc0, !PT ;  /* 0x0400000005ff7812 */ /* 0x000fc400078cc0ff */
[----:B----4-:R-:W-:Y:S02]  /*8f8f0*/  SHF.R.S32.HI R12, RZ, 0x1f, R23 ;  /* 0x0000001fff0c7819 */ /* 0x010fe40000011417 */
[----:B------:R-:W-:Y:S02]  /*8f900*/  IADD3 R10, P0, R23, R0, RZ ;  /* 0x00000000170a7210 */ /* 0x000fe40007f1e0ff */
[----:B------:R-:W-:-:S03]  /*8f910*/  PRMT R13, R22, 0x7770, RZ ;  /* 0x00007770160d7816 */ /* 0x000fc600000000ff */
[----:B------:R-:W-:Y:S02]  /*8f920*/  IMAD.X R11, R12, 0x1, R3, P0 ;  /* 0x000000010c0b7824 */ /* 0x000fe400000e0603 */
[----:B------:R0:W-:Y:S01]  /*8f930*/  @P3 STG.E.U8 desc[UR58][R8.64], R13 ;  /* 0x0000000d08003986 */ /* 0x0001e2000c10113a */
[C---:B------:R-:W-:Y:S02]  /*8f940*/  LOP3.LUT P1, RZ, R5.reuse, 0x20000000, RZ, 0xc0, !PT ;  /* 0x2000000005ff7812 */ /* 0x040fe4000782c0ff */
[C---:B------:R-:W-:Y:S02]  /*8f950*/  LOP3.LUT P2, RZ, R5.reuse, 0x40000000, RZ, 0xc0, !PT ;  /* 0x4000000005ff7812 */ /* 0x040fe4000784c0ff */
[----:B------:R-:W-:Y:S02]  /*8f960*/  LOP3.LUT P3, RZ, R5, 0x80000000, RZ, 0xc0, !PT ;  /* 0x8000000005ff7812 */ /* 0x000fe4000786c0ff */
[----:B------:R-:W-:Y:S02]  /*8f970*/  PRMT R5, R22, 0x7771, RZ ;  /* 0x0000777116057816 */ /* 0x000fe400000000ff */
[----:B0-----:R-:W-:-:S02]  /*8f980*/  IADD3 R8, P0, R23, R2, RZ ;  /* 0x0000000217087210 */ /* 0x001fc40007f1e0ff */
[----:B------:R-:W4:Y:S04]  /*8f990*/  LDL.LU R23, [R1+0xae8] ;  /* 0x000ae80001177983 */ /* 0x000f280000300800 */
[----:B------:R2:W-:Y:S01]  /*8f9a0*/  @P4 STG.E.U8 desc[UR58][R6.64], R5 ;  /* 0x0000000506004986 */ /* 0x0005e2000c10113a */
[----:B------:R-:W-:Y:S01]  /*8f9b0*/  IMAD.X R9, R12, 0x1, R4, P0 ;  /* 0x000000010c097824 */ /* 0x000fe200000e0604 */
[----:B------:R-:W-:-:S05]  /*8f9c0*/  PRMT R12, R22, 0x7772, RZ ;  /* 0x00007772160c7816 */ /* 0x000fca00000000ff */
[----:B------:R0:W-:Y:S01]  /*8f9d0*/  @P5 STG.E.U8 desc[UR58][R10.64], R12 ;  /* 0x0000000c0a005986 */ /* 0x0001e2000c10113a */
        /* <DEDUP_REMOVED lines=16> */
[----:B------:R-:W-:Y:S02]  /*8fae0*/  PRMT R12, R24, 0x7772, RZ ;  /* 0x00007772180c7816 */ /* 0x000fe400000000ff */
[----:B------:R-:W-:Y:S01]  /*8faf0*/  LOP3.LUT P4, RZ, R28, 0x1, RZ, 0xc0, !PT ;  /* 0x000000011cff7812 */ /* 0x000fe2000788c0ff */
[----:B------:R-:W-:Y:S01]  /*8fb00*/  IMAD.X R7, R5, 0x1, R4, P0 ;  /* 0x0000000105077824 */ /* 0x000fe200000e0604 */
[----:B------:R-:W-:Y:S01]  /*8fb10*/  PRMT R5, R24, 0x7771, RZ ;  /* 0x0000777118057816 */ /* 0x000fe200000000ff */
        /* <DEDUP_REMOVED lines=76> */
[----:B0-----:R-:W-:Y:S02]  /*8ffe0*/  SHF.R.S32.HI R5, RZ, 0x1f, R23 ;  /* 0x0000001fff057819 */ /* 0x001fe40000011417 */
[----:B------:R-:W-:-:S05]  /*8fff0*/  IADD3 R10, P0, R23, R0, RZ ;  /* 0x00000000170a7210 */ /* 0x000fca0007f1e0ff */
[----:B------:R-:W-:Y:S01]  /*90000*/  IMAD.X R11, R5, 0x1, R3, P0 ;  /* 0x00000001050b7824 */ /* 0x000fe200000e0603 */
[----:B-1----:R-:W-:Y:S02]  /*90010*/  IADD3 R8, P0, R23, R2, RZ ;  /* 0x0000000217087210 */ /* 0x002fe40007f1e0ff */
[----:B------:R-:W4:Y:S04]  /*90020*/  LDL.LU R23, [R1+0x9f8] ;  /* 0x0009f80001177983 */ /* 0x000f280000300800 */
[----:B------:R-:W4:Y:S01]  /*90030*/  LDL.LU R22, [R1+0x1d8] ;  /* 0x0001d80001167983 */ /* 0x000f220000300800 */
[----:B------:R-:W-:Y:S01]  /*90040*/  LOP3.LUT P5, RZ, R28, 0x2000, RZ, 0xc0, !PT ;  /* 0x000020001cff7812 */ /* 0x000fe200078ac0ff */
[----:B------:R-:W-:Y:S01]  /*90050*/  IMAD.X R9, R5, 0x1, R4, P0 ;  /* 0x0000000105097824 */ /* 0x000fe200000e0604 */
[----:B------:R-:W-:-:S02]  /*90060*/  PRMT R5, R24, 0x7773, RZ ;  /* 0x0000777318057816 */ /* 0x000fc400000000ff */
[----:B------:R-:W-:-:S03]  /*90070*/  PRMT R12, R29, 0x7770, RZ ;  /* 0x000077701d0c7816 */ /* 0x000fc600000000ff */
[----:B------:R-:W-:Y:S01]  /*90080*/  @P4 STG.E.U8 desc[UR58][R6.64], R5 ;  /* 0x0000000506004986 */ /* 0x000fe2000c10113a */
[----:B------:R-:W-:-:S05]  /*90090*/  LOP3.LUT P6, RZ, R28, 0x4000, RZ, 0xc0, !PT ;  /* 0x000040001cff7812 */ /* 0x000fca00078cc0ff */
[----:B------:R0:W-:Y:S01]  /*900a0*/  @P5 STG.E.U8 desc[UR58][R10.64], R12 ;  /* 0x0000000c0a005986 */ /* 0x0001e2000c10113a */
[----:B------:R-:W-:Y:S02]  /*900b0*/  LOP3.LUT P1, RZ, R28, 0x8000, RZ, 0xc0, !PT ;  /* 0x000080001cff7812 */ /* 0x000fe4000782c0ff */
[----:B0-----:R-:W-:Y:S02]  /*900c0*/  PRMT R12, R29, 0x7772, RZ ;  /* 0x000077721d0c7816 */ /* 0x001fe400000000ff */
[----:B--2---:R-:W-:Y:S02]  /*900d0*/  SHF.R.S32.HI R5, RZ, 0x1f, R27 ;  /* 0x0000001fff057819 */ /* 0x004fe4000001141b */
[----:B------:R-:W-:-:S05]  /*900e0*/  IADD3 R6, P0, R27, R0, RZ ;  /* 0x000000001b067210 */ /* 0x000fca0007f1e0ff */
[----:B------:R-:W-:Y:S01]  /*900f0*/  IMAD.X R7, R5, 0x1, R3, P0 ;  /* 0x0000000105077824 */ /* 0x000fe200000e0603 */
        /* <DEDUP_REMOVED lines=19> */
[----:B------:R-:W-:Y:S02]  /*90230*/  LOP3.LUT P5, RZ, R28, 0x80000, RZ, 0xc0, !PT ;  /* 0x000800001cff7812 */ /* 0x000fe400078ac0ff */
[----:B----4-:R-:W-:-:S02]  /*90240*/  SHF.R.S32.HI R5, RZ, 0x1f, R23 ;  /* 0x0000001fff057819 */ /* 0x010fc40000011417 */
[----:B------:R-:W-:Y:S02]  /*90250*/  IADD3 R10, P0, R23, R0, RZ ;  /* 0x00000000170a7210 */ /* 0x000fe40007f1e0ff */
[----:B------:R-:W-:-:S03]  /*90260*/  PRMT R12, R22, 0x7770, RZ ;  /* 0x00007770160c7816 */ /* 0x000fc600000000ff */
[----:B------:R-:W-:Y:S02]  /*90270*/  IMAD.X R11, R5, 0x1, R3, P0 ;  /* 0x00000001050b7824 */ /* 0x000fe400000e0603 */
[----:B------:R0:W-:Y:S02]  /*90280*/  @P3 STG.E.U8 desc[UR58][R8.64], R12 ;  /* 0x0000000c08003986 */ /* 0x0001e4000c10113a */
[----:B0-----:R-:W-:Y:S02]  /*90290*/  IADD3 R8, P0, R23, R2, RZ ;  /* 0x0000000217087210 */ /* 0x001fe40007f1e0ff */
[----:B------:R-:W4:Y:S01]  /*902a0*/  LDL.LU R23, [R1+0x94c] ;  /* 0x00094c0001177983 */ /* 0x000f220000300800 */
[----:B------:R-:W-:-:S03]  /*902b0*/  PRMT R12, R22, 0x7772, RZ ;  /* 0x00007772160c7816 */ /* 0x000fc600000000ff */
[----:B------:R-:W4:Y:S01]  /*902c0*/  LDL.LU R18, [R1+0x20] ;  /* 0x0000200001127983 */ /* 0x000f220000300800 */
[----:B------:R-:W-:Y:S01]  /*902d0*/  IMAD.X R9, R5, 0x1, R4, P0 ;  /* 0x0000000105097824 */ /* 0x000fe200000e0604 */
[----:B------:R-:W-:-:S05]  /*902e0*/  PRMT R5, R22, 0x7771, RZ ;  /* 0x0000777116057816 */ /* 0x000fca00000000ff */
        /* <DEDUP_REMOVED lines=37> */
[----:B------:R2:W-:Y:S01]  /*90540*/  @P4 STG.E.U8 desc[UR58][R6.64], R5 ;  /* 0x0000000506004986 */ /* 0x0005e2000c10113a */
[----:B------:R-:W-:Y:S02]  /*90550*/  LOP3.LUT P6, RZ, R29, 0x40000000, RZ, 0xc0, !PT ;  /* 0x400000001dff7812 */ /* 0x000fe400078cc0ff */
        /* <DEDUP_REMOVED lines=19> */
[----:B------:R-:W-:Y:S02]  /*90690*/  LOP3.LUT P2, RZ, R28, 0x4000000, RZ, 0xc0, !PT ;  /* 0x040000001cff7812 */ /* 0x000fe4000784c0ff */
        /* <DEDUP_REMOVED lines=16> */
[----:B------:R2:W-:Y:S04]  /*907a0*/  @P4 STG.E.U8 desc[UR58][R6.64], R5 ;  /* 0x0000000506004986 */ /* 0x0005e8000c10113a */
[----:B------:R0:W-:Y:S01]  /*907b0*/  @P5 STG.E.U8 desc[UR58][R10.64], R12 ;  /* 0x0000000c0a005986 */ /* 0x0001e2000c10113a */
[----:B------:R-:W-:Y:S02]  /*907c0*/  LOP3.LUT P6, RZ, R28, 0x10000000, RZ, 0xc0, !PT ;  /* 0x100000001cff7812 */ /* 0x000fe400078cc0ff */
        /* <DEDUP_REMOVED lines=17> */
[----:B------:R-:W-:Y:S02]  /*908e0*/  LOP3.LUT P2, RZ, R18, 0x40, RZ, 0xc0, !PT ;  /* 0x0000004012ff7812 */ /* 0x000fe4000784c0ff */
        /* <DEDUP_REMOVED lines=100> */
[----:B------:R-:W2:Y:S01]  /*90f30*/  LDL.LU R27, [R1+0x83c] ;  /* 0x00083c00011b7983 */ /* 0x000ea20000300800 */
[----:B------:R-:W-:-:S03]  /*90f40*/  PRMT R12, R20, 0x7772, RZ ;  /* 0x00007772140c7816 */ /* 0x000fc600000000ff */
[----:B------:R-:W2:Y:S01]  /*90f50*/  LDL.LU R24, [R1+0x24] ;  /* 0x0000240001187983 */ /* 0x000ea20000300800 */
        /* <DEDUP_REMOVED lines=202> */
[----:B------:R-:W-:Y:S01]  /*91c00*/  LOP3.LUT P4, RZ, R29, 0x400000, RZ, 0xc0, !PT ;  /* 0x004000001dff7812 */ /* 0x000fe2000788c0ff */
[----:B------:R-:W3:Y:S04]  /*91c10*/  LDL.LU R20, [R1+0x28] ;  /* 0x0000280001147983 */ /* 0x000ee80000300800 */
[----:B------:R4:W-:Y:S04]  /*91c20*/  @P2 STG.E.U8 desc[UR58][R10.64], R5 ;  /* 0x000000050a002986 */ /* 0x0009e8000c10113a */
[----:B------:R0:W-:Y:S01]  /*91c30*/  @P3 STG.E.U8 desc[UR58][R8.64], R12 ;  /* 0x0000000c08003986 */ /* 0x0001e2000c10113a */
[----:B------:R-:W-:-:S02]  /*91c40*/  LOP3.LUT P5, RZ, R24, 0x2000000, RZ, 0xc0, !PT ;  /* 0x0200000018ff7812 */ /* 0x000fc400078ac0ff */
        /* <DEDUP_REMOVED lines=274> */
[C---:B------:R-:W-:Y:S02]  /*92d70*/  LOP3.LUT P6, RZ, R18.reuse, 0x10000000, RZ, 0xc0, !PT ;  /* 0x1000000012ff7812 */ /* 0x040fe400078cc0ff */
[----:B------:R-:W-:Y:S02]  /*92d80*/  LOP3.LUT P3, RZ, R18, 0x80000000, RZ, 0xc0, !PT ;  /* 0x8000000012ff7812 */ /* 0x000fe4000786c0ff */
[----:B------:R-:W-:Y:S02]  /*92d90*/  LOP3.LUT P1, RZ, R19, 0x20, RZ, 0xc0, !PT ;  /* 0x0000002013ff7812 */ /* 0x000fe4000782c0ff */
[----:B--2---:R-:W-:-:S02]  /*92da0*/  SHF.R.S32.HI R5, RZ, 0x1f, R27 ;  /* 0x0000001fff057819 */ /* 0x004fc4000001141b */
        /* <DEDUP_REMOVED lines=16> */
[----:B------:R-:W-:Y:S01]  /*92eb0*/  IMAD.X R7, R5, 0x1, R4, P0 ;  /* 0x0000000105077824 */ /* 0x000fe200000e0604 */
[----:B------:R-:W-:-:S02]  /*92ec0*/  PRMT R5, R21, 0x7771, RZ ;  /* 0x0000777115057816 */ /* 0x000fc400000000ff */
[----:B------:R-:W-:Y:S02]  /*92ed0*/  PRMT R12, R21, 0x7772, RZ ;  /* 0x00007772150c7816 */ /* 0x000fe400000000ff */
[----:B------:R-:W-:-:S06]  /*92ee0*/  LOP3.LUT P4, RZ, R24, 0x1, RZ, 0xc0, !PT ;  /* 0x0000000118ff7812 */ /* 0x000fcc000788c0ff */
        /* <DEDUP_REMOVED lines=178> */
[----:B------:R-:W-:Y:S02]  /*93a10*/  LOP3.LUT P5, RZ, R24, 0x80000000, RZ, 0xc0, !PT ;  /* 0x8000000018ff7812 */ /* 0x000fe400078ac0ff */
[----:B---3--:R-:W-:Y:S02]  /*93a20*/  SHF.R.S32.HI R5, RZ, 0x1f, R26 ;  /* 0x0000001fff057819 */ /* 0x008fe4000001141a */
[----:B------:R-:W-:-:S05]  /*93a30*/  IADD3 R8, P0, R26, R0, RZ ;  /* 0x000000001a087210 */ /* 0x000fca0007f1e0ff */
[----:B------:R-:W-:Y:S01]  /*93a40*/  IMAD.X R9, R5, 0x1, R3, P0 ;  /* 0x0000000105097824 */ /* 0x000fe200000e0603 */
[----:B0-----:R-:W-:Y:S02]  /*93a50*/  IADD3 R6, P0, R26, R2, RZ ;  /* 0x000000021a067210 */ /* 0x001fe40007f1e0ff */
[----:B------:R-:W3:Y:S04]  /*93a60*/  LDL.LU R26, [R1+0x674] ;  /* 0x00067400011a7983 */ /* 0x000ee80000300800 */
[----:B------:R-:W3:Y:S01]  /*93a70*/  LDL.LU R24, [R1+0x26c] ;  /* 0x00026c0001187983 */ /* 0x000ee20000300800 */
[----:B------:R-:W-:Y:S01]  /*93a80*/  LOP3.LUT P3, RZ, R21, 0x20, RZ, 0xc0, !PT ;  /* 0x0000002015ff7812 */ /* 0x000fe2000786c0ff */
[----:B------:R-:W-:Y:S01]  /*93a90*/  IMAD.X R7, R5, 0x1, R4, P0 ;  /* 0x0000000105077824 */ /* 0x000fe200000e0604 */
[----:B------:R-:W-:-:S05]  /*93aa0*/  PRMT R5, R18, 0x7773, RZ ;  /* 0x0000777312057816 */ /* 0x000fca00000000ff */
        /* <DEDUP_REMOVED lines=135> */
[----:B------:R-:W4:Y:S01]  /*94320*/  LDL.LU R24, [R1+0x44] ;  /* 0x0000440001187983 */ /* 0x000f220000300800 */
        /* <DEDUP_REMOVED lines=23> */
[----:B------:R-:W4:Y:S03]  /*944a0*/  LDL.LU R22, [R1+0x6c4] ;  /* 0x0006c40001167983 */ /* 0x000f260000300800 */
[----:B------:R-:W-:Y:S01]  /*944b0*/  IMAD.X R9, R5, 0x1, R4, P0 ;  /* 0x0000000105097824 */ /* 0x000fe200000e0604 */
[C---:B------:R-:W-:Y:S02]  /*944c0*/  PRMT R5, R17.reuse, 0x7771, RZ ;  /* 0x0000777111057816 */ /* 0x040fe400000000ff */
        /* <DEDUP_REMOVED lines=36> */
[----:B------:R-:W-:Y:S01]  /*94710*/  LOP3.LUT P5, RZ, R24, 0x4, RZ, 0xc0, !PT ;  /* 0x0000000418ff7812 */ /* 0x000fe200078ac0ff */
[----:B------:R-:W-:Y:S01]  /*94720*/  IMAD.X R9, R5, 0x1, R4, P0 ;  /* 0x0000000105097824 */ /* 0x000fe200000e0604 */
[----:B------:R-:W-:-:S05]  /*94730*/  PRMT R5, R23, 0x7773, RZ ;  /* 0x0000777317057816 */ /* 0x000fca00000000ff */
        /* <DEDUP_REMOVED lines=85> */
[----:B------:R-:W2:Y:S01]  /*94c90*/  LDL R18, [R1+0xc4] ;  /* 0x0000c40001127983 */ /* 0x000ea20000100800 */
        /* <DEDUP_REMOVED lines=283> */
[C---:B------:R-:W-:Y:S02]  /*95e50*/  LOP3.LUT P1, RZ, R21.reuse, 0x800000, RZ, 0xc0, !PT ;  /* 0x0080000015ff7812 */ /* 0x040fe4000782c0ff */
[----:B------:R-:W-:-:S02]  /*95e60*/  LOP3.LUT P2, RZ, R21, 0x1000000, RZ, 0xc0, !PT ;  /* 0x0100000015ff7812 */ /* 0x000fc4000784c0ff */
        /* <DEDUP_REMOVED lines=121> */
[C---:B------:R-:W-:Y:S02]  /*96600*/  LOP3.LUT P1, RZ, R24.reuse, 0x800000, RZ, 0xc0, !PT ;  /* 0x0080000018ff7812 */ /* 0x040fe4000782c0ff */
[C---:B------:R-:W-:Y:S02]  /*96610*/  LOP3.LUT P2, RZ, R24.reuse, 0x2000000, RZ, 0xc0, !PT ;  /* 0x0200000018ff7812 */ /* 0x040fe4000784c0ff */
[C---:B------:R-:W-:Y:S02]  /*96620*/  LOP3.LUT P3, RZ, R24.reuse, 0x8000000, RZ, 0xc0, !PT ;  /* 0x0800000018ff7812 */ /* 0x040fe4000786c0ff */
[C---:B------:R-:W-:Y:S02]  /*96630*/  LOP3.LUT P4, RZ, R24.reuse, 0x10000000, RZ, 0xc0, !PT ;  /* 0x1000000018ff7812 */ /* 0x040fe4000788c0ff */
[----:B------:R-:W-:Y:S02]  /*96640*/  LOP3.LUT P5, RZ, R24, 0x40000000, RZ, 0xc0, !PT ;  /* 0x4000000018ff7812 */ /* 0x000fe400078ac0ff */
[----:B------:R-:W4:Y:S01]  /*96650*/  LDL.LU R24, [R1+0x9dc] ;  /* 0x0009dc0001187983 */ /* 0x000f220000300800 */
[----:B--2---:R-:W-:-:S02]  /*96660*/  SHF.R.S32.HI R5, RZ, 0x1f, R27 ;  /* 0x0000001fff057819 */ /* 0x004fc4000001141b */
        /* <DEDUP_REMOVED lines=19> */
[----:B------:R-:W-:-:S03]  /*967a0*/  IMAD.MOV.U32 R21, RZ, RZ, R25 ;  /* 0x000000ffff157224 */ /* 0x000fc600078e0019 */
[----:B------:R-:W3:Y:S01]  /*967b0*/  LDL.LU R25, [R1+0xa9c] ;  /* 0x000a9c0001197983 */ /* 0x000ee20000300800 */
[----:B----4-:R-:W-:Y:S02]  /*967c0*/  SHF.R.S32.HI R5, RZ, 0x1f, R22 ;  /* 0x0000001fff057819 */ /* 0x010fe40000011416 */
[----:B------:R-:W-:-:S05]  /*967d0*/  IADD3 R10, P0, R22, R0, RZ ;  /* 0x00000000160a7210 */ /* 0x000fca0007f1e0ff */
[C---:B------:R-:W-:Y:S01]  /*967e0*/  IMAD.X R11, R5.reuse, 0x1, R3, P0 ;  /* 0x00000001050b7824 */ /* 0x040fe200000e0603 */
[----:B0-----:R-:W-:Y:S02]  /*967f0*/  IADD3 R8, P0, R22, R2, RZ ;  /* 0x0000000216087210 */ /* 0x001fe40007f1e0ff */
[----:B------:R-:W4:Y:S03]  /*96800*/  LDL.LU R22, [R1+0x9e0] ;  /* 0x0009e00001167983 */ /* 0x000f260000300800 */
[----:B------:R-:W-:Y:S01]  /*96810*/  IMAD.X R9, R5, 0x1, R4, P0 ;  /* 0x0000000105097824 */ /* 0x000fe200000e0604 */
[----:B------:R-:W-:Y:S02]  /*96820*/  PRMT R5, R23, 0x7773, RZ ;  /* 0x0000777317057816 */ /* 0x000fe400000000ff */
[C---:B------:R-:W-:Y:S01]  /*96830*/  LOP3.LUT P6, RZ, R18.reuse, 0x1, RZ, 0xc0, !PT ;  /* 0x0000000112ff7812 */ /* 0x040fe200078cc0ff */
[----:B------:R-:W4:Y:S04]  /*96840*/  LDL.LU R23, [R1+0xa18] ;  /* 0x000a180001177983 */ /* 0x000f280000300800 */
[----:B------:R0:W-:Y:S01]  /*96850*/  @P4 STG.E.U8 desc[UR58][R6.64], R5 ;  /* 0x0000000506004986 */ /* 0x0001e2000c10113a */
[----:B------:R-:W-:-:S02]  /*96860*/  LOP3.LUT P1, RZ, R18, 0x2, RZ, 0xc0, !PT ;  /* 0x0000000212ff7812 */ /* 0x000fc4000782c0ff */
[----:B0-----:R-:W-:Y:S02]  /*96870*/  SHF.R.S32.HI R5, RZ, 0x1f, R24 ;  /* 0x0000001fff057819 */ /* 0x001fe40000011418 */
[----:B------:R-:W-:-:S05]  /*96880*/  IADD3 R6, P0, R24, R0, RZ ;  /* 0x0000000018067210 */ /* 0x000fca0007f1e0ff */
[----:B------:R-:W-:Y:S01]  /*96890*/  IMAD.X R7, R5, 0x1, R3, P0 ;  /* 0x0000000105077824 */ /* 0x000fe200000e0603 */
[----:B--2---:R-:W-:-:S05]  /*968a0*/  PRMT R12, R27, 0x7770, RZ ;  /* 0x000077701b0c7816 */ /* 0x004fca00000000ff */
        /* <DEDUP_REMOVED lines=11> */
[----:B------:R-:W2:Y:S03]  /*96960*/  LDL.LU R26, [R1+0xadc] ;  /* 0x000adc00011a7983 */ /* 0x000ea60000300800 */
[----:B------:R-:W-:Y:S01]  /*96970*/  IMAD.X R7, R5, 0x1, R4, P0 ;  /* 0x0000000105077824 */ /* 0x000fe200000e0604 */
[----:B------:R-:W-:Y:S02]  /*96980*/  PRMT R5, R27, 0x7773, RZ ;  /* 0x000077731b057816 */ /* 0x000fe400000000ff */
[----:B------:R-:W3:Y:S04]  /*96990*/  LDL.LU R27, [R1+0xad0] ;  /* 0x000ad000011b7983 */ /* 0x000ee80000300800 */
[----:B------:R-:W3:Y:S01]  /*969a0*/  LDL.LU R24, [R1+0x9e4] ;  /* 0x0009e40001187983 */ /* 0x000ee20000300800 */
[----:B------:R-:W-:-:S02]  /*969b0*/  LOP3.LUT P2, RZ, R18, 0x8, RZ, 0xc0, !PT ;  /* 0x0000000812ff7812 */ /* 0x000fc4000784c0ff */
[C---:B------:R-:W-:Y:S02]  /*969c0*/  LOP3.LUT P3, RZ, R18.reuse, 0x10, RZ, 0xc0, !PT ;  /* 0x0000001012ff7812 */ /* 0x040fe4000786c0ff */
[----:B------:R-:W-:-:S09]  /*969d0*/  LOP3.LUT P4, RZ, R18, 0x40, RZ, 0xc0, !PT ;  /* 0x0000004012ff7812 */ /* 0x000fd2000788c0ff */
        /* <DEDUP_REMOVED lines=8> */
[C---:B------:R-:W-:Y:S01]  /*96a60*/  PRMT R12, R22.reuse, 0x7772, RZ ;  /* 0x00007772160c7816 */ /* 0x040fe200000000ff */
[----:B------:R-:W4:Y:S02]  /*96a70*/  LDL.LU R25, [R1+0xb88] ;  /* 0x000b880001197983 */ /* 0x000f240000300800 */
[----:B------:R-:W-:Y:S01]  /*96a80*/  IMAD.X R9, R5, 0x1, R4, P0 ;  /* 0x0000000105097824 */ /* 0x000fe200000e0604 */
[----:B------:R-:W-:-:S05]  /*96a90*/  PRMT R5, R22, 0x7771, RZ ;  /* 0x0000777116057816 */ /* 0x000fca00000000ff */
[----:B------:R0:W-:Y:S01]  /*96aa0*/  @P4 STG.E.U8 desc[UR58][R6.64], R5 ;  /* 0x0000000506004986 */ /* 0x0001e2000c10113a */
[----:B------:R-:W-:-:S03]  /*96ab0*/  LOP3.LUT P6, RZ, R18, 0x200, RZ, 0xc0, !PT ;  /* 0x0000020012ff7812 */ /* 0x000fc600078cc0ff */
[----:B------:R1:W-:Y:S01]  /*96ac0*/  @P5 STG.E.U8 desc[UR58][R10.64], R12 ;  /* 0x0000000c0a005986 */ /* 0x0003e2000c10113a */
[----:B0-----:R-:W-:Y:S02]  /*96ad0*/  SHF.R.S32.HI R5, RZ, 0x1f, R23 ;  /* 0x0000001fff057819 */ /* 0x001fe40000011417 */
[----:B------:R-:W-:-:S05]  /*96ae0*/  IADD3 R6, P0, R23, R0, RZ ;  /* 0x0000000017067210 */ /* 0x000fca0007f1e0ff */
[----:B------:R-:W-:Y:S01]  /*96af0*/  IMAD.X R7, R5, 0x1, R3, P0 ;  /* 0x0000000105077824 */ /* 0x000fe200000e0603 */
[----:B-1----:R-:W-:Y:S02]  /*96b00*/  IADD3 R10, P0, R23, R2, RZ ;  /* 0x00000002170a7210 */ /* 0x002fe40007f1e0ff */
[----:B------:R-:W4:Y:S03]  /*96b10*/  LDL.LU R23, [R1+0xae4] ;  /* 0x000ae40001177983 */ /* 0x000f260000300800 */
        /* <DEDUP_REMOVED lines=8> */
[----:B------:R-:W-:Y:S02]  /*96ba0*/  LOP3.LUT P0, RZ, R18, 0x800, RZ, 0xc0, !PT ;  /* 0x0000080012ff7812 */ /* 0x000fe4000780c0ff */
[----:B---3--:R-:W-:-:S11]  /*96bb0*/  PRMT R12, R24, 0x7770, RZ ;  /* 0x00007770180c7816 */ /* 0x008fd600000000ff */
        /* <DEDUP_REMOVED lines=14> */
[----:B------:R-:W-:-:S03]  /*96ca0*/  IMAD.MOV.U32 R20, RZ, RZ, R21 ;  /* 0x000000ffff147224 */ /* 0x000fc600078e0015 */
[----:B------:R-:W3:Y:S01]  /*96cb0*/  LDL.LU R21, [R1+0x9fc] ;  /* 0x0009fc0001157983 */ /* 0x000ee20000300800 */
[----:B------:R-:W-:Y:S01]  /*96cc0*/  LOP3.LUT P3, RZ, R18, 0x10000, RZ, 0xc0, !PT ;  /* 0x0001000012ff7812 */ /* 0x000fe2000786c0ff */
[----:B------:R-:W-:Y:S01]  /*96cd0*/  IMAD.X R9, R5, 0x1, R4, P0 ;  /* 0x0000000105097824 */ /* 0x000fe200000e0604 */
[----:B------:R-:W-:Y:S02]  /*96ce0*/  PRMT R5, R24, 0x7773, RZ ;  /* 0x0000777318057816 */ /* 0x000fe400000000ff */
[C---:B------:R-:W-:Y:S01]  /*96cf0*/  LOP3.LUT P4, RZ, R18.reuse, 0x20000, RZ, 0xc0, !PT ;  /* 0x0002000012ff7812 */ /* 0x040fe2000788c0ff */
[----:B------:R-:W3:Y:S01]  /*96d00*/  LDL.LU R22, [R1+0xa98] ;  /* 0x000a980001167983 */ /* 0x000ee20000300800 */
[----:B------:R-:W-:-:S07]  /*96d10*/  LOP3.LUT P5, RZ, R18, 0x80000, RZ, 0xc0, !PT ;  /* 0x0008000012ff7812 */ /* 0x000fce00078ac0ff */
[----:B------:R4:W-:Y:S01]  /*96d20*/  @P3 STG.E.U8 desc[UR58][R6.64], R5 ;  /* 0x0000000506003986 */ /* 0x0009e2000c10113a */
[----:B------:R-:W-:Y:S02]  /*96d30*/  LOP3.LUT P6, RZ, R18, 0x100000, RZ, 0xc0, !PT ;  /* 0x0010000012ff7812 */ /* 0x000fe400078cc0ff */
[----:B----4-:R-:W-:Y:S02]  /*96d40*/  SHF.R.S32.HI R5, RZ, 0x1f, R25 ;  /* 0x0000001fff057819 */ /* 0x010fe40000011419 */
[----:B------:R-:W-:-:S05]  /*96d50*/  IADD3 R6, P0, R25, R0, RZ ;  /* 0x0000000019067210 */ /* 0x000fca0007f1e0ff */
[----:B------:R-:W-:Y:S01]  /*96d60*/  IMAD.X R7, R5, 0x1, R3, P0 ;  /* 0x0000000105077824 */ /* 0x000fe200000e0603 */
[----:B------:R-:W-:Y:S02]  /*96d70*/  IADD3 R24, P0, R25, R2, RZ ;  /* 0x0000000219187210 */ /* 0x000fe40007f1e0ff */
[----:B------:R-:W-:-:S03]  /*96d80*/  PRMT R12, R20, 0x7770, RZ ;  /* 0x00007770140c7816 */ /* 0x000fc600000000ff */
[----:B------:R-:W-:Y:S01]  /*96d90*/  IMAD.X R25, R5, 0x1, R4, P0 ;  /* 0x0000000105197824 */ /* 0x000fe200000e0604 */
[----:B------:R-:W-:Y:S01]  /*96da0*/  PRMT R5, R20, 0x7771, RZ ;  /* 0x0000777114057816 */ /* 0x000fe200000000ff */
[----:B------:R0:W-:Y:S04]  /*96db0*/  @P4 STG.E.U8 desc[UR58][R10.64], R12 ;  /* 0x0000000c0a004986 */ /* 0x0001e8000c10113a */
[----:B------:R1:W-:Y:S04]  /*96dc0*/  @P5 STG.E.U8 desc[UR58][R8.64], R5 ;  /* 0x0000000508005986 */ /* 0x0003e8000c10113a */
[----:B------:R-:W-:Y:S01]  /*96dd0*/  STL.64 [R1+0x2010], R24 ;  /* 0x0020101801007387 */ /* 0x000fe20000100a00 */
[----:B0-----:R-:W-:-:S02]  /*96de0*/  IADD3 R12, P0, R23, R0, RZ ;  /* 0x00000000170c7210 */ /* 0x001fc40007f1e0ff */
[----:B-1----:R-:W-:Y:S02]  /*96df0*/  SHF.R.S32.HI R5, RZ, 0x1f, R23 ;  /* 0x0000001fff057819 */ /* 0x002fe40000011417 */
[----:B------:R-:W-:-:S03]  /*96e00*/  PRMT R8, R20, 0x7772, RZ ;  /* 0x0000777214087816 */ /* 0x000fc600000000ff */
[----:B------:R-:W-:Y:S02]  /*96e10*/  IMAD.X R13, R5, 0x1, R3, P0 ;  /* 0x00000001050d7824 */ /* 0x000fe400000e0603 */
[----:B------:R0:W-:Y:S02]  /*96e20*/  @P6 STG.E.U8 desc[UR58][R6.64], R8 ;  /* 0x0000000806006986 */ /* 0x0001e4000c10113a */
[----:B0-----:R-:W-:Y:S02]  /*96e30*/  IADD3 R8, P0, R23, R2, RZ ;  /* 0x0000000217087210 */ /* 0x001fe40007f1e0ff */
[----:B------:R-:W4:Y:S03]  /*96e40*/  LDL.LU R23, [R1+0x9c4] ;  /* 0x0009c40001177983 */ /* 0x000f260000300800 */
[----:B------:R-:W-:Y:S01]  /*96e50*/  IMAD.X R9, R5, 0x1, R4, P0 ;  /* 0x0000000105097824 */ /* 0x000fe200000e0604 */
[----:B--2---:R-:W-:-:S02]  /*96e60*/  SHF.R.S32.HI R5, RZ, 0x1f, R26 ;  /* 0x0000001fff057819 */ /* 0x004fc4000001141a */
[----:B------:R-:W-:-:S05]  /*96e70*/  IADD3 R14, P0, R26, R0, RZ ;  /* 0x000000001a0e7210 */ /* 0x000fca0007f1e0ff */
[C---:B------:R-:W-:Y:S01]  /*96e80*/  IMAD.X R15, R5.reuse, 0x1, R3, P0 ;  /* 0x00000001050f7824 */ /* 0x040fe200000e0603 */
[----:B------:R-:W-:Y:S02]  /*96e90*/  IADD3 R24, P0, R26, R2, RZ ;  /* 0x000000021a187210 */ /* 0x000fe40007f1e0ff */
[----:B------:R-:W2:Y:S03]  /*96ea0*/  LDL.LU R26, [R1+0x9d8] ;  /* 0x0009d800011a7983 */ /* 0x000ea60000300800 */
[----:B------:R-:W-:Y:S01]  /*96eb0*/  IMAD.X R25, R5, 0x1, R4, P0 ;  /* 0x0000000105197824 */ /* 0x000fe200000e0604 */
[----:B---3--:R-:W-:Y:S02]  /*96ec0*/  SHF.R.S32.HI R5, RZ, 0x1f, R27 ;  /* 0x0000001fff057819 */ /* 0x008fe4000001141b */
[----:B------:R-:W-:-:S05]  /*96ed0*/  IADD3 R16, P0, R27, R0, RZ ;  /* 0x000000001b107210 */ /* 0x000fca0007f1e0ff */
[----:B------:R-:W-:Y:S01]  /*96ee0*/  IMAD.X R17, R5, 0x1, R3, P0 ;  /* 0x0000000105117824 */ /* 0x000fe200000e0603 */
[----:B------:R-:W-:Y:S02]  /*96ef0*/  IADD3 R6, P0, R27, R2, RZ ;  /* 0x000000021b067210 */ /* 0x000fe40007f1e0ff */
[----:B------:R-:W3:Y:S03]  /*96f00*/  LDL.LU R27, [R1+0x99c] ;  /* 0x00099c00011b7983 */ /* 0x000ee60000300800 */
[----:B------:R-:W-:Y:S01]  /*96f10*/  IMAD.X R7, R5, 0x1, R4, P0 ;  /* 0x0000000105077824 */ /* 0x000fe200000e0604 */
[----:B------:R-:W-:-:S04]  /*96f20*/  SHF.R.S32.HI R5, RZ, 0x1f, R19 ;  /* 0x0000001fff057819 */ /* 0x000fc80000011413 */
[----:B------:R0:W-:Y:S02]  /*96f30*/  STL.64 [R1+0x480], R6 ;  /* 0x0004800601007387 */ /* 0x0001e40000100a00 */
[----:B0-----:R-:W-:-:S05]  /*96f40*/  IADD3 R6, P0, R19, R0, RZ ;  /* 0x0000000013067210 */ /* 0x001fca0007f1e0ff */
[----:B------:R-:W-:-:S05]  /*96f50*/  IMAD.X R7, R5, 0x1, R3, P0 ;  /* 0x0000000105077824 */ /* 0x000fca00000e0603 */
[----:B------:R0:W-:Y:S02]  /*96f60*/  STL.64 [R1+0x468], R6 ;  /* 0x0004680601007387 */ /* 0x0001e40000100a00 */
[----:B0-----:R-:W-:Y:S02]  /*96f70*/  IADD3 R6, P0, R19, R2, RZ ;  /* 0x0000000213067210 */ /* 0x001fe40007f1e0ff */
        /* <DEDUP_REMOVED lines=18> */
[----:B----4-:R-:W-:-:S04]  /*970a0*/  SHF.R.S32.HI R5, RZ, 0x1f, R23 ;  /* 0x0000001fff057819 */ /* 0x010fc80000011417 */
[----:B------:R0:W-:Y:S02]  /*970b0*/  STL.64 [R1+0x438], R6 ;  /* 0x0004380601007387 */ /* 0x0001e40000100a00 */
[----:B0-----:R-:W-:-:S05]  /*970c0*/  IADD3 R6, P0, R23, R0, RZ ;  /* 0x0000000017067210 */ /* 0x001fca0007f1e0ff */
[----:B------:R-:W-:-:S05]  /*970d0*/  IMAD.X R7, R5, 0x1, R3, P0 ;  /* 0x0000000105077824 */ /* 0x000fca00000e0603 */
[----:B------:R0:W-:Y:S02]  /*970e0*/  STL.64 [R1+0x430], R6 ;  /* 0x0004300601007387 */ /* 0x0001e40000100a00 */
[----:B0-----:R-:W-:Y:S02]  /*970f0*/  IADD3 R6, P0, R23, R2, RZ ;  /* 0x0000000217067210 */ /* 0x001fe40007f1e0ff */
[----:B------:R-:W4:Y:S03]  /*97100*/  LDL.LU R23, [R1+0x944] ;  /* 0x0009440001177983 */ /* 0x000f260000300800 */
[----:B------:R-:W-:-:S05]  /*97110*/  IMAD.X R7, R5, 0x1, R4, P0 ;  /* 0x0000000105077824 */ /* 0x000fca00000e0604 */
[----:B------:R0:W-:Y:S01]  /*97120*/  STL.64 [R1+0x428], R6 ;  /* 0x0004280601007387 */ /* 0x0001e20000100a00 */
[----:B--2---:R-:W-:Y:S02]  /*97130*/  SHF.R.S32.HI R5, RZ, 0x1f, R26 ;  /* 0x0000001fff057819 */ /* 0x004fe4000001141a */
[----:B0-----:R-:W-:-:S05]  /*97140*/  IADD3 R6, P0, R26, R0, RZ ;  /* 0x000000001a067210 */ /* 0x001fca0007f1e0ff */
[----:B------:R-:W-:-:S05]  /*97150*/  IMAD.X R7, R5, 0x1, R3, P0 ;  /* 0x0000000105077824 */ /* 0x000fca00000e0603 */
[----:B------:R0:W-:Y:S02]  /*97160*/  STL.64 [R1+0x420], R6 ;  /* 0x0004200601007387 */ /* 0x0001e40000100a00 */
[----:B0-----:R-:W-:Y:S02]  /*97170*/  IADD3 R6, P0, R26, R2, RZ ;  /* 0x000000021a067210 */ /* 0x001fe40007f1e0ff */
[----:B------:R-:W2:Y:S03]  /*97180*/  LDL.LU R26, [R1+0x95c] ;  /* 0x00095c00011a7983 */ /* 0x000ea60000300800 */
[----:B------:R-:W-:Y:S01]  /*97190*/  IMAD.X R7, R5, 0x1, R4, P0 ;  /* 0x0000000105077824 */ /* 0x000fe200000e0604 */
[----:B---3--:R-:W-:-:S04]  /*971a0*/  SHF.R.S32.HI R5, RZ, 0x1f, R27 ;  /* 0x0000001fff057819 */ /* 0x008fc8000001141b */
        /* <DEDUP_REMOVED lines=46> */
[----:B------:R-:W-:-:S05]  /*97490*/  IMAD.X R7, R5, 0x1, R4, P0 ;  /* 0x0000000105077824 */ /* 0x000fca00000e0604 */
[----:B------:R0:W-:Y:S01]  /*974a0*/  STL.64 [R1+0x398], R6 ;  /* 0x0003980601007387 */ /* 0x0001e20000100a00 */
[----:B---3--:R-:W-:Y:S02]  /*974b0*/  SHF.R.S32.HI R5, RZ, 0x1f, R27 ;  /* 0x0000001fff057819 */ /* 0x008fe4000001141b */
[----:B0-----:R-:W-:-:S05]  /*974c0*/  IADD3 R6, P0, R27, R0, RZ ;  /* 0x000000001b067210 */ /* 0x001fca0007f1e0ff */
[----:B------:R-:W-:-:S05]  /*974d0*/  IMAD.X R7, R5, 0x1, R3, P0 ;  /* 0x0000000105077824 */ /* 0x000fca00000e0603 */
[----:B------:R0:W-:Y:S02]  /*974e0*/  STL.64 [R1+0x390], R6 ;  /* 0x0003900601007387 */ /* 0x0001e40000100a00 */
[----:B0-----:R-:W-:Y:S02]  /*974f0*/  IADD3 R6, P0, R27, R2, RZ ;  /* 0x000000021b067210 */ /* 0x001fe40007f1e0ff */
[----:B------:R-:W3:Y:S03]  /*97500*/  LDL.LU R27, [R1+0x898] ;  /* 0x00089800011b7983 */ /* 0x000ee60000300800 */
[----:B------:R-:W-:-:S05]  /*97510*/  IMAD.X R7, R5, 0x1, R4, P0 ;  /* 0x0000000105077824 */ /* 0x000fca00000e0604 */
[----:B------:R0:W-:Y:S01]  /*97520*/  STL.64 [R1+0x378], R6 ;  /* 0x0003780601007387 */ /* 0x0001e20000100a00 */
[----:B------:R-:W-:Y:S02]  /*97530*/  SHF.R.S32.HI R5, RZ, 0x1f, R19 ;  /* 0x0000001fff057819 */ /* 0x000fe40000011413 */
        /* <DEDUP_REMOVED lines=23> */
[----:B----4-:R-:W-:Y:S02]  /*976b0*/  SHF.R.S32.HI R5, RZ, 0x1f, R23 ;  /* 0x0000001fff057819 */ /* 0x010fe40000011417 */
        /* <DEDUP_REMOVED lines=329> */
[C---:B------:R-:W-:Y:S01]  /*98b50*/  IMAD.X R7, R5.reuse, 0x1, R3, P0 ;  /* 0x0000000105077824 */ /* 0x040fe200000e0603 */
[----:B------:R-:W-:Y:S02]  /*98b60*/  IADD3 R28, P0, R22, R2, RZ ;  /* 0x00000002161c7210 */ /* 0x000fe40007f1e0ff */
[----:B------:R-:W3:Y:S04]  /*98b70*/  LDL.LU R22, [R1+0x510] ;  /* 0x0005100001167983 */ /* 0x000ee80000300800 */
[----:B------:R0:W-:Y:S01]  /*98b80*/  STL.64 [R1], R6 ;  /* 0x0000000601007387 */ /* 0x0001e20000100a00 */
[----:B------:R-:W-:-:S05]  /*98b90*/  IMAD.X R29, R5, 0x1, R4, P0 ;  /* 0x00000001051d7824 */ /* 0x000fca00000e0604 */
[----:B------:R-:W-:Y:S01]  /*98ba0*/  STL.64 [R1+0x2008], R28 ;  /* 0x0020081c01007387 */ /* 0x000fe20000100a00 */
        /* <DEDUP_REMOVED lines=75> */
[----:B------:R0:W-:Y:S04]  /*99060*/  STL.64 [R1+0x358], R6 ;  /* 0x0003580601007387 */ /* 0x0001e80000100a00 */
[----:B------:R-:W3:Y:S01]  /*99070*/  LDL.LU R11, [R1+0x4d4] ;  /* 0x0004d400010b7983 */ /* 0x000ee20000300800 */
[----:B0-----:R-:W-:-:S05]  /*99080*/  IADD3 R6, P0, R19, R2, RZ ;  /* 0x0000000213067210 */ /* 0x001fca0007f1e0ff */
[----:B------:R-:W-:-:S05]  /*99090*/  IMAD.X R7, R5, 0x1, R4, P0 ;  /* 0x0000000105077824 */ /* 0x000fca00000e0604 */
[----:B------:R0:W-:Y:S01]  /*990a0*/  STL.64 [R1+0x388], R6 ;  /* 0x0003880601007387 */ /* 0x0001e20000100a00 */
[----:B------:R-:W-:Y:S02]  /*990b0*/  LOP3.LUT P6, RZ, R18, 0x400000, RZ, 0xc0, !PT ;  /* 0x0040000012ff7812 */ /* 0x000fe400078cc0ff */
        /* <DEDUP_REMOVED lines=16> */
[----:B----4-:R-:W-:Y:S02]  /*991c0*/  SHF.R.S32.HI R5, RZ, 0x1f, R23 ;  /* 0x0000001fff057819 */ /* 0x010fe40000011417 */
[----:B0-----:R-:W-:-:S05]  /*991d0*/  IADD3 R6, P0, R23, R0, RZ ;  /* 0x0000000017067210 */ /* 0x001fca0007f1e0ff */
[----:B------:R-:W-:-:S05]  /*991e0*/  IMAD.X R7, R5, 0x1, R3, P0 ;  /* 0x0000000105077824 */ /* 0x000fca00000e0603 */
[----:B------:R0:W-:Y:S04]  /*991f0*/  STL.64 [R1+0x410], R6 ;  /* 0x0004100601007387 */ /* 0x0001e80000100a00 */
[----:B------:R-:W4:Y:S01]  /*99200*/  LDL.LU R21, [R1+0x518] ;  /* 0x0005180001157983 */ /* 0x000f220000300800 */
[----:B0-----:R-:W-:-:S05]  /*99210*/  IADD3 R6, P0, R23, R2, RZ ;  /* 0x0000000217067210 */ /* 0x001fca0007f1e0ff */
[----:B------:R-:W-:-:S05]  /*99220*/  IMAD.X R7, R5, 0x1, R4, P0 ;  /* 0x0000000105077824 */ /* 0x000fca00000e0604 */
[----:B------:R0:W-:Y:S01]  /*99230*/  STL.64 [R1+0x408], R6 ;  /* 0x0004080601007387 */ /* 0x0001e20000100a00 */
[----:B--2---:R-:W-:Y:S02]  /*99240*/  SHF.R.S32.HI R5, RZ, 0x1f, R26 ;  /* 0x0000001fff057819 */ /* 0x004fe4000001141a */
[----:B0-----:R-:W-:-:S05]  /*99250*/  IADD3 R6, P0, R26, R0, RZ ;  /* 0x000000001a067210 */ /* 0x001fca0007f1e0ff */
[----:B------:R-:W-:-:S05]  /*99260*/  IMAD.X R7, R5, 0x1, R3, P0 ;  /* 0x0000000105077824 */ /* 0x000fca00000e0603 */
[----:B------:R0:W-:Y:S04]  /*99270*/  STL.64 [R1+0x448], R6 ;  /* 0x0004480601007387 */ /* 0x0001e80000100a00 */
[----:B------:R-:W2:Y:S01]  /*99280*/  LDL.LU R22, [R1+0x550] ;  /* 0x0005500001167983 */ /* 0x000ea20000300800 */
[----:B0-----:R-:W-:-:S05]  /*99290*/  IADD3 R6, P0, R26, R2, RZ ;  /* 0x000000021a067210 */ /* 0x001fca0007f1e0ff */
[----:B------:R-:W-:-:S05]  /*992a0*/  IMAD.X R7, R5, 0x1, R4, P0 ;  /* 0x0000000105077824 */ /* 0x000fca00000e0604 */
[----:B------:R0:W-:Y:S04]  /*992b0*/  STL.64 [R1+0x478], R6 ;  /* 0x0004780601007387 */ /* 0x0001e80000100a00 */
[----:B------:R-:W2:Y:S01]  /*992c0*/  LDL.LU R23, [R1+0x57c] ;  /* 0x00057c0001177983 */ /* 0x000ea20000300800 */
[----:B---3--:R-:W-:Y:S02]  /*992d0*/  SHF.R.S32.HI R5, RZ, 0x1f, R27 ;  /* 0x0000001fff057819 */ /* 0x008fe4000001141b */
[----:B0-----:R-:W-:-:S05]  /*992e0*/  IADD3 R6, P0, R27, R0, RZ ;  /* 0x000000001b067210 */ /* 0x001fca0007f1e0ff */
[----:B------:R-:W-:Y:S01]  /*992f0*/  IMAD.X R7, R5, 0x1, R3, P0 ;  /* 0x0000000105077824 */ /* 0x000fe200000e0603 */
[----:B------:R-:W-:-:S04]  /*99300*/  IADD3 R26, P0, R27, R2, RZ ;  /* 0x000000021b1a7210 */ /* 0x000fc80007f1e0ff */
[----:B------:R0:W-:Y:S01]  /*99310*/  STL.64 [R1+0x470], R6 ;  /* 0x0004700601007387 */ /* 0x0001e20000100a00 */
[----:B------:R-:W-:-:S05]  /*99320*/  IMAD.X R27, R5, 0x1, R4, P0 ;  /* 0x00000001051b7824 */ /* 0x000fca00000e0604 */
[----:B------:R-:W-:Y:S01]  /*99330*/  STL.64 [R1+0x1ff8], R26 ;  /* 0x001ff81a01007387 */ /* 0x000fe20000100a00 */
        /* <DEDUP_REMOVED lines=39> */
[----:B------:R-:W-:-:S04]  /*995b0*/  SHF.R.S32.HI R5, RZ, 0x1f, R23 ;  /* 0x0000001fff057819 */ /* 0x000fc80000011417 */
[----:B------:R0:W-:Y:S02]  /*995c0*/  STL.64 [R1+0x500], R6 ;  /* 0x0005000601007387 */ /* 0x0001e40000100a00 */
        /* <DEDUP_REMOVED lines=47> */
[----:B------:R-:W-:Y:S02]  /*998c0*/  SHF.R.S32.HI R5, RZ, 0x1f, R23 ;  /* 0x0000001fff057819 */ /* 0x000fe40000011417 */
        /* <DEDUP_REMOVED lines=458> */
[----:B------:R0:W-:Y:S02]  /*9b570*/  STL.64 [R1+0x8f8], R6 ;  /* 0x0008f80601007387 */ /* 0x0001e40000100a00 */
[----:B0-----:R-:W-:-:S05]  /*9b580*/  IADD3 R6, P0, R19, R2, RZ ;  /* 0x0000000213067210 */ /* 0x001fca0007f1e0ff */
[----:B------:R-:W-:-:S05]  /*9b590*/  IMAD.X R7, R5, 0x1, R4, P0 ;  /* 0x0000000105077824 */ /* 0x000fca00000e0604 */
[----:B------:R0:W-:Y:S01]  /*9b5a0*/  STL.64 [R1+0x900], R6 ;  /* 0x0009000601007387 */ /* 0x0001e20000100a00 */
[----:B----4-:R-:W-:Y:S02]  /*9b5b0*/  SHF.R.S32.HI R5, RZ, 0x1f, R21 ;  /* 0x0000001fff057819 */ /* 0x010fe40000011415 */
[----:B0-----:R-:W-:-:S05]  /*9b5c0*/  IADD3 R6, P0, R21, R0, RZ ;  /* 0x0000000015067210 */ /* 0x001fca0007f1e0ff */
[----:B------:R-:W-:-:S05]  /*9b5d0*/  IMAD.X R7, R5, 0x1, R3, P0 ;  /* 0x0000000105077824 */ /* 0x000fca00000e0603 */
[----:B------:R0:W-:Y:S02]  /*9b5e0*/  STL.64 [R1+0x910], R6 ;  /* 0x0009100601007387 */ /* 0x0001e40000100a00 */
        /* <DEDUP_REMOVED lines=11> */
[----:B------:R-:W4:Y:S01]  /*9b6a0*/  LDL.LU R19, [R1+0xd38] ;  /* 0x000d380001137983 */ /* 0x000f220000300800 */
[----:B------:R-:W-:Y:S02]  /*9b6b0*/  SHF.R.S32.HI R5, RZ, 0x1f, R23 ;  /* 0x0000001fff057819 */ /* 0x000fe40000011417 */
[----:B0-----:R-:W-:-:S05]  /*9b6c0*/  IADD3 R6, P0, R23, R0, RZ ;  /* 0x0000000017067210 */ /* 0x001fca0007f1e0ff */
[----:B------:R-:W-:Y:S01]  /*9b6d0*/  IMAD.X R7, R5, 0x1, R3, P0 ;  /* 0x0000000105077824 */ /* 0x000fe200000e0603 */
[----:B------:R-:W-:Y:S01]  /*9b6e0*/  IADD3 R22, P0, R23, R2, RZ ;  /* 0x0000000217167210 */ /* 0x000fe20007f1e0ff */
[----:B------:R-:W-:-:S04]  /*9b6f0*/  IMAD.MOV.U32 R29, RZ, RZ, R20 ;  /* 0x000000ffff1d7224 */ /* 0x000fc800078e0014 */
[----:B------:R-:W-:Y:S01]  /*9b700*/  IMAD.X R23, R5, 0x1, R4, P0 ;  /* 0x0000000105177824 */ /* 0x000fe200000e0604 */
[----:B------:R0:W-:Y:S04]  /*9b710*/  STL.64 [R1+0x8f0], R6 ;  /* 0x0008f00601007387 */ /* 0x0001e80000100a00 */
[----:B------:R-:W-:Y:S01]  /*9b720*/  STL [R1+0x1fcc], R23 ;  /* 0x001fcc1701007387 */ /* 0x000fe20000100800 */
[----:B---3--:R-:W-:Y:S02]  /*9b730*/  SHF.R.S32.HI R5, RZ, 0x1f, R10 ;  /* 0x0000001fff057819 */ /* 0x008fe4000001140a */
[----:B------:R-:W-:-:S05]  /*9b740*/  IADD3 R20, P0, R10, R0, RZ ;  /* 0x000000000a147210 */ /* 0x000fca0007f1e0ff */
[----:B------:R-:W-:Y:S01]  /*9b750*/  IMAD.X R21, R5, 0x1, R3, P0 ;  /* 0x0000000105157824 */ /* 0x000fe200000e0603 */
[----:B0-----:R-:W-:-:S05]  /*9b760*/  IADD3 R6, P0, R10, R2, RZ ;  /* 0x000000020a067210 */ /* 0x001fca0007f1e0ff */
[----:B------:R-:W-:Y:S01]  /*9b770*/  IMAD.X R7, R5, 0x1, R4, P0 ;  /* 0x0000000105077824 */ /* 0x000fe200000e0604 */
[----:B------:R-:W-:Y:S04]  /*9b780*/  STL.64 [R1+0x1fd0], R20 ;  /* 0x001fd01401007387 */ /* 0x000fe80000100a00 */
[----:B------:R0:W-:Y:S02]  /*9b790*/  STL.64 [R1+0x1fd8], R6 ;  /* 0x001fd80601007387 */ /* 0x0001e40000100a00 */
[----:B0-----:R-:W-:Y:S02]  /*9b7a0*/  IMAD.MOV.U32 R6, RZ, RZ, R8 ;  /* 0x000000ffff067224 */ /* 0x001fe400078e0008 */
[----:B------:R-:W-:Y:S01]  /*9b7b0*/  IMAD.MOV.U32 R7, RZ, RZ, R9 ;  /* 0x000000ffff077224 */ /* 0x000fe200078e0009 */
[----:B------:R-:W-:-:S02]  /*9b7c0*/  SHF.R.S32.HI R5, RZ, 0x1f, R11 ;  /* 0x0000001fff057819 */ /* 0x000fc4000001140b */
[----:B------:R-:W-:-:S05]  /*9b7d0*/  IADD3 R8, P0, R11, R0, RZ ;  /* 0x000000000b087210 */ /* 0x000fca0007f1e0ff */
[----:B------:R-:W-:Y:S01]  /*9b7e0*/  IMAD.X R9, R5, 0x1, R3, P0 ;  /* 0x0000000105097824 */ /* 0x000fe200000e0603 */
[----:B------:R-:W-:-:S05]  /*9b7f0*/  IADD3 R10, P0, R11, R2, RZ ;  /* 0x000000020b0a7210 */ /* 0x000fca0007f1e0ff */
[----:B------:R-:W-:Y:S01]  /*9b800*/  IMAD.X R11, R5, 0x1, R4, P0 ;  /* 0x00000001050b7824 */ /* 0x000fe200000e0604 */
[----:B------:R0:W-:Y:S04]  /*9b810*/  STL.64 [R1+0x1fe0], R8 ;  /* 0x001fe00801007387 */ /* 0x0001e80000100a00 */
[----:B------:R-:W3:Y:S01]  /*9b820*/  LDL.LU R26, [R1+0xd40] ;  /* 0x000d4000011a7983 */ /* 0x000ee20000300800 */
[----:B0-----:R-:W-:-:S03]  /*9b830*/  IMAD.MOV.U32 R8, RZ, RZ, R24 ;  /* 0x000000ffff087224 */ /* 0x001fc600078e0018 */
[----:B------:R-:W3:Y:S04]  /*9b840*/  LDL.LU R24, [R1+0xd44] ;  /* 0x000d440001187983 */ /* 0x000ee80000300800 */
[----:B------:R0:W-:Y:S02]  /*9b850*/  STL.64 [R1+0x1fe8], R10 ;  /* 0x001fe80a01007387 */ /* 0x0001e40000100a00 */
[----:B0-----:R-:W-:Y:S02]  /*9b860*/  IMAD.MOV.U32 R10, RZ, RZ, R12 ;  /* 0x000000ffff0a7224 */ /* 0x001fe400078e000c */
[----:B------:R-:W-:Y:S02]  /*9b870*/  IMAD.MOV.U32 R11, RZ, RZ, R13 ;  /* 0x000000ffff0b7224 */ /* 0x000fe400078e000d */
[----:B------:R-:W-:-:S02]  /*9b880*/  IMAD.MOV.U32 R28, RZ, RZ, R14 ;  /* 0x000000ffff1c7224 */ /* 0x000fc400078e000e */
[----:B------:R-:W-:Y:S02]  /*9b890*/  IMAD.MOV.U32 R27, RZ, RZ, R29 ;  /* 0x000000ffff1b7224 */ /* 0x000fe400078e001d */
[----:B------:R-:W-:Y:S02]  /*9b8a0*/  IMAD.MOV.U32 R29, RZ, RZ, R15 ;  /* 0x000000ffff1d7224 */ /* 0x000fe400078e000f */
[----:B------:R-:W-:Y:S02]  /*9b8b0*/  IMAD.MOV.U32 R20, RZ, RZ, R16 ;  /* 0x000000ffff147224 */ /* 0x000fe400078e0010 */
[----:B------:R-:W-:Y:S02]  /*9b8c0*/  IMAD.MOV.U32 R21, RZ, RZ, R17 ;  /* 0x000000ffff157224 */ /* 0x000fe400078e0011 */
[----:B------:R-:W-:Y:S01]  /*9b8d0*/  IMAD.MOV.U32 R9, RZ, RZ, R25 ;  /* 0x000000ffff097224 */ /* 0x000fe200078e0019 */
[----:B--2---:R-:W-:Y:S02]  /*9b8e0*/  SHF.R.S32.HI R5, RZ, 0x1f, R18 ;  /* 0x0000001fff057819 */ /* 0x004fe40000011412 */
[----:B------:R-:W-:-:S05]  /*9b8f0*/  IADD3 R12, P0, R18, R0, RZ ;  /* 0x00000000120c7210 */ /* 0x000fca0007f1e0ff */
[----:B------:R-:W-:-:S05]  /*9b900*/  IMAD.X R13, R5, 0x1, R3, P0 ;  /* 0x00000001050d7824 */ /* 0x000fca00000e0603 */
[----:B------:R0:W-:Y:S04]  /*9b910*/  STL.64 [R1+0x1ff0], R12 ;  /* 0x001ff00c01007387 */ /* 0x0001e80000100a00 */
[----:B0-----:R-:W2:Y:S04]  /*9b920*/  LDL.LU R13, [R1+0xd3c] ;  /* 0x000d3c00010d7983 */ /* 0x001ea80000300800 */
[----:B------:R-:W3:Y:S01]  /*9b930*/  LDL.LU R23, [R1+0xd48] ;  /* 0x000d480001177983 */ /* 0x000ee20000300800 */
[----:B------:R-:W-:-:S05]  /*9b940*/  IADD3 R14, P0, R18, R2, RZ ;  /* 0x00000002120e7210 */ /* 0x000fca0007f1e0ff */
[----:B------:R-:W-:Y:S01]  /*9b950*/  IMAD.X R15, R5, 0x1, R4, P0 ;  /* 0x00000001050f7824 */ /* 0x000fe200000e0604 */
[----:B----4-:R-:W-:Y:S02]  /*9b960*/  SHF.R.S32.HI R5, RZ, 0x1f, R19 ;  /* 0x0000001fff057819 */ /* 0x010fe40000011413 */
[----:B------:R-:W-:-:S05]  /*9b970*/  IADD3 R16, P0, R19, R0, RZ ;  /* 0x0000000013107210 */ /* 0x000fca0007f1e0ff */
[----:B------:R-:W-:Y:S01]  /*9b980*/  IMAD.X R17, R5, 0x1, R3, P0 ;  /* 0x0000000105117824 */ /* 0x000fe200000e0603 */
[----:B------:R0:W-:Y:S04]  /*9b990*/  STL.64 [R1+0x2000], R14 ;  /* 0x0020000e01007387 */ /* 0x0001e80000100a00 */
[----:B------:R-:W-:Y:S04]  /*9b9a0*/  STL.64 [R1+0x2018], R16 ;  /* 0x0020181001007387 */ /* 0x000fe80000100a00 */
[----:B------:R-:W4:Y:S01]  /*9b9b0*/  LDL.LU R25, [R1+0xd4c] ;  /* 0x000d4c0001197983 */ /* 0x000f220000300800 */
[----:B------:R-:W-:-:S05]  /*9b9c0*/  IADD3 R18, P0, R19, R2, RZ ;  /* 0x0000000213127210 */ /* 0x000fca0007f1e0ff */
[----:B------:R-:W-:-:S05]  /*9b9d0*/  IMAD.X R19, R5, 0x1, R4, P0 ;  /* 0x0000000105137824 */ /* 0x000fca00000e0604 */
[----:B------:R-:W-:Y:S01]  /*9b9e0*/  STL [R1+0x1fc8], R19 ;  /* 0x001fc81301007387 */ /* 0x000fe20000100800 */
[----:B--2---:R-:W-:Y:S02]  /*9b9f0*/  SHF.R.S32.HI R5, RZ, 0x1f, R13 ;  /* 0x0000001fff057819 */ /* 0x004fe4000001140d */
[----:B0-----:R-:W-:-:S05]  /*9ba00*/  IADD3 R14, P0, R13, R0, RZ ;  /* 0x000000000d0e7210 */ /* 0x001fca0007f1e0ff */
[----:B------:R-:W-:Y:S01]  /*9ba10*/  IMAD.X R15, R5, 0x1, R3, P0 ;  /* 0x00000001050f7824 */ /* 0x000fe200000e0603 */
[----:B------:R-:W-:-:S05]  /*9ba20*/  IADD3 R12, P0, R13, R2, RZ ;  /* 0x000000020d0c7210 */ /* 0x000fca0007f1e0ff */
[----:B------:R-:W-:Y:S01]  /*9ba30*/  IMAD.X R13, R5, 0x1, R4, P0 ;  /* 0x00000001050d7824 */ /* 0x000fe200000e0604 */
[----:B------:R0:W-:Y:S01]  /*9ba40*/  STL.64 [R1+0x970], R14 ;  /* 0x0009700e01007387 */ /* 0x0001e20000100a00 */
[----:B---3--:R-:W-:-:S03]  /*9ba50*/  SHF.R.S32.HI R5, RZ, 0x1f, R26 ;  /* 0x0000001fff057819 */ /* 0x008fc6000001141a */
[----:B------:R1:W-:Y:S01]  /*9ba60*/  STL.64 [R1+0x968], R12 ;  /* 0x0009680c01007387 */ /* 0x0003e20000100a00 */
[----:B0-----:R-:W-:-:S03]  /*9ba70*/  IADD3 R14, P0, R26, R0, RZ ;  /* 0x000000001a0e7210 */ /* 0x001fc60007f1e0ff */
[----:B-1----:R-:W2:Y:S02]  /*9ba80*/  LDL.LU R12, [R1+0xd50] ;  /* 0x000d5000010c7983 */ /* 0x002ea40000300800 */
[----:B------:R-:W-:-:S05]  /*9ba90*/  IMAD.X R15, R5, 0x1, R3, P0 ;  /* 0x00000001050f7824 */ /* 0x000fca00000e0603 */
[----:B------:R0:W-:Y:S02]  /*9baa0*/  STL.64 [R1+0x960], R14 ;  /* 0x0009600e01007387 */ /* 0x0001e40000100a00 */
[----:B0-----:R-:W-:-:S05]  /*9bab0*/  IADD3 R14, P0, R26, R2, RZ ;  /* 0x000000021a0e7210 */ /* 0x001fca0007f1e0ff */
[----:B------:R-:W-:Y:S01]  /*9bac0*/  IMAD.X R15, R5, 0x1, R4, P0 ;  /* 0x00000001050f7824 */ /* 0x000fe200000e0604 */
[----:B------:R-:W-:-:S04]  /*9bad0*/  SHF.R.S32.HI R5, RZ, 0x1f, R24 ;  /* 0x0000001fff057819 */ /* 0x000fc80000011418 */
[----:B------:R0:W-:Y:S04]  /*9bae0*/  STL.64 [R1+0x988], R14 ;  /* 0x0009880e01007387 */ /* 0x0001e80000100a00 */
[----:B------:R-:W3:Y:S01]  /*9baf0*/  LDL.LU R26, [R1+0xd54] ;  /* 0x000d5400011a7983 */ /* 0x000ee20000300800 */
        /* <DEDUP_REMOVED lines=10> */
[----:B------:R0:W-:Y:S04]  /*9bba0*/  STL.64 [R1+0x9a0], R14 ;  /* 0x0009a00e01007387 */ /* 0x0001e80000100a00 */
[----:B------:R-:W3:Y:S01]  /*9bbb0*/  LDL.LU R13, [R1+0xd5c] ;  /* 0x000d5c00010d7983 */ /* 0x000ee20000300800 */
[----:B0-----:R-:W-:-:S05]  /*9bbc0*/  IADD3 R14, P0, R23, R2, RZ ;  /* 0x00000002170e7210 */ /* 0x001fca0007f1e0ff */
[----:B------:R-:W-:Y:S01]  /*9bbd0*/  IMAD.X R15, R5, 0x1, R4, P0 ;  /* 0x00000001050f7824 */ /* 0x000fe200000e0604 */
[----:B----4-:R-:W-:-:S04]  /*9bbe0*/  SHF.R.S32.HI R5, RZ, 0x1f, R25 ;  /* 0x0000001fff057819 */ /* 0x010fc80000011419 */
[----:B------:R0:W-:Y:S02]  /*9bbf0*/  STL.64 [R1+0x998], R14 ;  /* 0x0009980e01007387 */ /* 0x0001e40000100a00 */
[----:B0-----:R-:W-:-:S05]  /*9bc00*/  IADD3 R14, P0, R25, R0, RZ ;  /* 0x00000000190e7210 */ /* 0x001fca0007f1e0ff */
[----:B------:R-:W-:-:S05]  /*9bc10*/  IMAD.X R15, R5, 0x1, R3, P0 ;  /* 0x00000001050f7824 */ /* 0x000fca00000e0603 */
[----:B------:R0:W-:Y:S02]  /*9bc20*/  STL.64 [R1+0x9a8], R14 ;  /* 0x0009a80e01007387 */ /* 0x0001e40000100a00 */
[----:B0-----:R-:W-:Y:S02]  /*9bc30*/  IADD3 R14, P0, R25, R2, RZ ;  /* 0x00000002190e7210 */ /* 0x001fe40007f1e0ff */
[----:B------:R-:W4:Y:S04]  /*9bc40*/  LDL.LU R25, [R1+0xd60] ;  /* 0x000d600001197983 */ /* 0x000f280000300800 */
[----:B------:R-:W4:Y:S01]  /*9bc50*/  LDL.LU R23, [R1+0xd64] ;  /* 0x000d640001177983 */ /* 0x000f220000300800 */
[----:B------:R-:W-:-:S05]  /*9bc60*/  IMAD.X R15, R5, 0x1, R4, P0 ;  /* 0x00000001050f7824 */ /* 0x000fca00000e0604 */
[----:B------:R0:W-:Y:S01]  /*9bc70*/  STL.64 [R1+0x9b8], R14 ;  /* 0x0009b80e01007387 */ /* 0x0001e20000100a00 */
[----:B--2---:R-:W-:Y:S02]  /*9bc80*/  SHF.R.S32.HI R5, RZ, 0x1f, R12 ;  /* 0x0000001fff057819 */ /* 0x004fe4000001140c */
[----:B0-----:R-:W-:-:S05]  /*9bc90*/  IADD3 R14, P0, R12, R0, RZ ;  /* 0x000000000c0e7210 */ /* 0x001fca0007f1e0ff */
[----:B------:R-:W-:-:S05]  /*9bca0*/  IMAD.X R15, R5, 0x1, R3, P0 ;  /* 0x00000001050f7824 */ /* 0x000fca00000e0603 */
[----:B------:R0:W-:Y:S02]  /*9bcb0*/  STL.64 [R1+0x9b0], R14 ;  /* 0x0009b00e01007387 */ /* 0x0001e40000100a00 */
[----:B0-----:R-:W-:-:S05]  /*9bcc0*/  IADD3 R14, P0, R12, R2, RZ ;  /* 0x000000020c0e7210 */ /* 0x001fca0007f1e0ff */
[----:B------:R-:W-:Y:S01]  /*9bcd0*/  IMAD.X R15, R5, 0x1, R4, P0 ;  /* 0x00000001050f7824 */ /* 0x000fe200000e0604 */
[----:B---3--:R-:W-:-:S04]  /*9bce0*/  SHF.R.S32.HI R5, RZ, 0x1f, R26 ;  /* 0x0000001fff057819 */ /* 0x008fc8000001141a */
[----:B------:R0:W-:Y:S02]  /*9bcf0*/  STL.64 [R1+0x9c0], R14 ;  /* 0x0009c00e01007387 */ /* 0x0001e40000100a00 */
        /* <DEDUP_REMOVED lines=9> */
[----:B------:R-:W-:Y:S01]  /*9bd90*/  IMAD.X R15, R5, 0x1, R3, P0 ;  /* 0x00000001050f7824 */ /* 0x000fe200000e0603 */
[----:B------:R-:W-:-:S04]  /*9bda0*/  IADD3 R16, P0, R24, R2, RZ ;  /* 0x0000000218107210 */ /* 0x000fc80007f1e0ff */
[----:B------:R0:W-:Y:S01]  /*9bdb0*/  STL.64 [R1+0x990], R14 ;  /* 0x0009900e01007387 */ /* 0x0001e20000100a00 */
[----:B------:R-:W-:Y:S01]  /*9bdc0*/  IMAD.X R17, R5, 0x1, R4, P0 ;  /* 0x0000000105117824 */ /* 0x000fe200000e0604 */
[----:B------:R-:W-:Y:S02]  /*9bdd0*/  SHF.R.S32.HI R5, RZ, 0x1f, R13 ;  /* 0x0000001fff057819 */ /* 0x000fe4000001140d */
[----:B0-----:R-:W3:Y:S04]  /*9bde0*/  LDL.LU R15, [R1+0xd70] ;  /* 0x000d7000010f7983 */ /* 0x001ee80000300800 */
[----:B------:R-:W3:Y:S04]  /*9bdf0*/  LDL.LU R24, [R1+0xd6c] ;  /* 0x000d6c0001187983 */ /* 0x000ee80000300800 */
[----:B------:R0:W-:Y:S02]  /*9be00*/  STL.64 [R1+0x9d8], R16 ;  /* 0x0009d81001007387 */ /* 0x0001e40000100a00 */
[----:B0-----:R-:W-:-:S05]  /*9be10*/  IADD3 R16, P0, R13, R0, RZ ;  /* 0x000000000d107210 */ /* 0x001fca0007f1e0ff */
[----:B------:R-:W-:Y:S01]  /*9be20*/  IMAD.X R17, R5, 0x1, R3, P0 ;  /* 0x0000000105117824 */ /* 0x000fe200000e0603 */
[----:B------:R-:W-:-:S05]  /*9be30*/  IADD3 R12, P0, R13, R2, RZ ;  /* 0x000000020d0c7210 */ /* 0x000fca0007f1e0ff */
[----:B------:R-:W-:Y:S01]  /*9be40*/  IMAD.X R13, R5, 0x1, R4, P0 ;  /* 0x00000001050d7824 */ /* 0x000fe200000e0604 */
[----:B------:R-:W-:Y:S04]  /*9be50*/  STL.64 [R1+0x9f0], R16 ;  /* 0x0009f01001007387 */ /* 0x000fe80000100a00 */
[----:B------:R0:W-:Y:S01]  /*9be60*/  STL.64 [R1+0x9e0], R12 ;  /* 0x0009e00c01007387 */ /* 0x0001e20000100a00 */
[----:B----4-:R-:W-:Y:S02]  /*9be70*/  SHF.R.S32.HI R5, RZ, 0x1f, R25 ;  /* 0x0000001fff057819 */ /* 0x010fe40000011419 */
[----:B0-----:R-:W-:-:S05]  /*9be80*/  IADD3 R12, P0, R25, R0, RZ ;  /* 0x00000000190c7210 */ /* 0x001fca0007f1e0ff */
[----:B------:R-:W-:-:S05]  /*9be90*/  IMAD.X R13, R5, 0x1, R3, P0 ;  /* 0x00000001050d7824 */ /* 0x000fca00000e0603 */
[----:B------:R0:W-:Y:S02]  /*9bea0*/  STL.64 [R1+0xa10], R12 ;  /* 0x000a100c01007387 */ /* 0x0001e40000100a00 */
[----:B0-----:R-:W-:Y:S02]  /*9beb0*/  IADD3 R12, P0, R25, R2, RZ ;  /* 0x00000002190c7210 */ /* 0x001fe40007f1e0ff */
[----:B------:R-:W4:Y:S03]  /*9bec0*/  LDL.LU R25, [R1+0xd98] ;  /* 0x000d980001197983 */ /* 0x000f260000300800 */
[----:B------:R-:W-:Y:S01]  /*9bed0*/  IMAD.X R13, R5, 0x1, R4, P0 ;  /* 0x00000001050d7824 */ /* 0x000fe200000e0604 */
[----:B------:R-:W-:-:S04]  /*9bee0*/  SHF.R.S32.HI R5, RZ, 0x1f, R23 ;  /* 0x0000001fff057819 */ /* 0x000fc80000011417 */
[----:B------:R0:W-:Y:S02]  /*9bef0*/  STL.64 [R1+0x9f8], R12 ;  /* 0x0009f80c01007387 */ /* 0x0001e40000100a00 */
[----:B0-----:R-:W-:-:S05]  /*9bf00*/  IADD3 R12, P0, R23, R0, RZ ;  /* 0x00000000170c7210 */ /* 0x001fca0007f1e0ff */
[----:B------:R-:W-:Y:S01]  /*9bf10*/  IMAD.X R13, R5, 0x1, R3, P0 ;  /* 0x00000001050d7824 */ /* 0x000fe200000e0603 */
[----:B------:R-:W-:-:S05]  /*9bf20*/  IADD3 R16, P0, R23, R2, RZ ;  /* 0x0000000217107210 */ /* 0x000fca0007f1e0ff */
[----:B------:R-:W-:Y:S01]  /*9bf30*/  IMAD.X R17, R5, 0x1, R4, P0 ;  /* 0x0000000105117824 */ /* 0x000fe200000e0604 */
[----:B------:R0:W-:Y:S04]  /*9bf40*/  STL.64 [R1+0xa90], R12 ;  /* 0x000a900c01007387 */ /* 0x0001e80000100a00 */
[----:B------:R-:W4:Y:S04]  /*9bf50*/  LDL.LU R14, [R1+0xc4] ;  /* 0x0000c400010e7983 */ /* 0x000f280000300800 */
[----:B------:R1:W-:Y:S01]  /*9bf60*/  STL.64 [R1+0xa98], R16 ;  /* 0x000a981001007387 */ /* 0x0003e20000100a00 */
[----:B0-----:R-:W-:-:S02]  /*9bf70*/  IMAD.MOV.U32 R12, RZ, RZ, R8 ;  /* 0x000000ffff0c7224 */ /* 0x001fc400078e0008 */
[----:B------:R-:W-:Y:S02]  /*9bf80*/  IMAD.MOV.U32 R13, RZ, RZ, R9 ;  /* 0x000000ffff0d7224 */ /* 0x000fe400078e0009 */
[----:B------:R-:W-:Y:S02]  /*9bf90*/  IMAD.MOV.U32 R8, RZ, RZ, R20 ;  /* 0x000000ffff087224 */ /* 0x000fe400078e0014 */
[----:B------:R-:W-:Y:S01]  /*9bfa0*/  IMAD.MOV.U32 R9, RZ, RZ, R21 ;  /* 0x000000ffff097224 */ /* 0x000fe200078e0015 */
[----:B--2---:R-:W-:Y:S02]  /*9bfb0*/  SHF.R.S32.HI R5, RZ, 0x1f, R26 ;  /* 0x0000001fff057819 */ /* 0x004fe4000001141a */
[----:B-1----:R-:W-:-:S05]  /*9bfc0*/  IADD3 R16, P0, R26, R0, RZ ;  /* 0x000000001a107210 */ /* 0x002fca0007f1e0ff */
[----:B------:R-:W-:-:S05]  /*9bfd0*/  IMAD.X R17, R5, 0x1, R3, P0 ;  /* 0x0000000105117824 */ /* 0x000fca00000e0603 */
[----:B------:R0:W-:Y:S04]  /*9bfe0*/  STL.64 [R1+0xa18], R16 ;  /* 0x000a181001007387 */ /* 0x0001e80000100a00 */
[----:B------:R-:W2:Y:S04]  /*9bff0*/  LDL.LU R20, [R1+0x11d0] ;  /* 0x0011d00001147983 */ /* 0x000ea80000300800 */
[----:B------:R-:W2:Y:S01]  /*9c000*/  LDL.LU R21, [R1+0xd74] ;  /* 0x000d740001157983 */ /* 0x000ea20000300800 */
[----:B0-----:R-:W-:-:S05]  /*9c010*/  IADD3 R16, P0, R26, R2, RZ ;  /* 0x000000021a107210 */ /* 0x001fca0007f1e0ff */
        /* <DEDUP_REMOVED lines=8> */
[----:B------:R-:W-:Y:S01]  /*9c0a0*/  IMAD.X R17, R5, 0x1, R4, P0 ;  /* 0x0000000105117824 */ /* 0x000fe200000e0604 */
[----:B------:R-:W-:-:S04]  /*9c0b0*/  SHF.R.S32.HI R19, RZ, 0x1f, R15 ;  /* 0x0000001fff137819 */ /* 0x000fc8000001140f */
[----:B------:R0:W-:Y:S04]  /*9c0c0*/  STL.64 [R1+0xae0], R16 ;  /* 0x000ae01001007387 */ /* 0x0001e80000100a00 */
[----:B------:R-:W3:Y:S01]  /*9c0d0*/  LDL.LU R26, [R1+0xd7c] ;  /* 0x000d7c00011a7983 */ /* 0x000ee20000300800 */
[----:B0-----:R-:W-:-:S05]  /*9c0e0*/  IADD3 R16, P0, R15, R0, RZ ;  /* 0x000000000f107210 */ /* 0x001fca0007f1e0ff */
[----:B------:R-:W-:-:S05]  /*9c0f0*/  IMAD.X R17, R19, 0x1, R3, P0 ;  /* 0x0000000113117824 */ /* 0x000fca00000e0603 */
[----:B------:R0:W-:Y:S01]  /*9c100*/  STL.64 [R1+0xad8], R16 ;  /* 0x000ad81001007387 */ /* 0x0001e20000100a00 */
[----:B----4-:R-:W-:Y:S02]  /*9c110*/  SHF.R.S32.HI R5, RZ, 0x1f, R25 ;  /* 0x0000001fff057819 */ /* 0x010fe40000011419 */
[----:B0-----:R-:W-:-:S05]  /*9c120*/  IADD3 R16, P0, R25, R0, RZ ;  /* 0x0000000019107210 */ /* 0x001fca0007f1e0ff */
[----:B------:R-:W-:Y:S01]  /*9c130*/  IMAD.X R17, R5, 0x1, R3, P0 ;  /* 0x0000000105117824 */ /* 0x000fe200000e0603 */
[----:B------:R-:W-:-:S05]  /*9c140*/  IADD3 R24, P0, R25, R2, RZ ;  /* 0x0000000219187210 */ /* 0x000fca0007f1e0ff */
[----:B------:R-:W-:Y:S01]  /*9c150*/  IMAD.X R25, R5, 0x1, R4, P0 ;  /* 0x0000000105197824 */ /* 0x000fe200000e0604 */
[----:B------:R0:W-:Y:S04]  /*9c160*/  STL.64 [R1+0xae8], R16 ;  /* 0x000ae81001007387 */ /* 0x0001e80000100a00 */
[----:B0-----:R-:W4:Y:S04]  /*9c170*/  LDL.LU.64 R16, [R1+0x2018] ;  /* 0x0020180001107983 */ /* 0x001f280000300a00 */
[----:B------:R0:W-:Y:S04]  /*9c180*/  STL.64 [R1+0xab0], R24 ;  /* 0x000ab01801007387 */ /* 0x0001e80000100a00 */
[----:B0-----:R-:W2:Y:S01]  /*9c190*/  LDL.LU.64 R24, [R1+0x2010] ;  /* 0x0020100001187983 */ /* 0x001ea20000300a00 */
[----:B------:R-:W-:-:S03]  /*9c1a0*/  PRMT R5, R27, 0x7773, RZ ;  /* 0x000077731b057816 */ /* 0x000fc600000000ff */
[----:B------:R-:W4:Y:S01]  /*9c1b0*/  LDL.LU R27, [R1+0xd80] ;  /* 0x000d8000011b7983 */ /* 0x000f220000300800 */
[C---:B------:R-:W-:Y:S02]  /*9c1c0*/  LOP3.LUT P1, RZ, R14.reuse, 0x800000, RZ, 0xc0, !PT ;  /* 0x008000000eff7812 */ /* 0x040fe4000782c0ff */
[C---:B------:R-:W-:Y:S02]  /*9c1d0*/  LOP3.LUT P2, RZ, R14.reuse, 0x2000000, RZ, 0xc0, !PT ;  /* 0x020000000eff7812 */ /* 0x040fe4000784c0ff */
[C---:B------:R-:W-:Y:S02]  /*9c1e0*/  LOP3.LUT P3, RZ, R14.reuse, 0x8000000, RZ, 0xc0, !PT ;  /* 0x080000000eff7812 */ /* 0x040fe4000786c0ff */
[C---:B------:R-:W-:Y:S02]  /*9c1f0*/  LOP3.LUT P4, RZ, R14.reuse, 0x10000000, RZ, 0xc0, !PT ;  /* 0x100000000eff7812 */ /* 0x040fe4000788c0ff */
[----:B------:R-:W-:Y:S02]  /*9c200*/  LOP3.LUT P5, RZ, R14, 0x40000000, RZ, 0xc0, !PT ;  /* 0x400000000eff7812 */ /* 0x000fe400078ac0ff */
[----:B------:R-:W-:-:S05]  /*9c210*/  IADD3 R14, P0, R15, R2, RZ ;  /* 0x000000020f0e7210 */ /* 0x000fca0007f1e0ff */
[----:B------:R-:W-:Y:S01]  /*9c220*/  IMAD.X R15, R19, 0x1, R4, P0 ;  /* 0x00000001130f7824 */ /* 0x000fe200000e0604 */
[----:B--2---:R0:W-:Y:S01]  /*9c230*/  @P6 STG.E.U8 desc[UR58][R24.64], R5 ;  /* 0x0000000518006986 */ /* 0x0041e2000c10113a */
[----:B------:R-:W-:-:S03]  /*9c240*/  LOP3.LUT P6, RZ, R20, 0x400, RZ, 0xc0, !PT ;  /* 0x0000040014ff7812 */ /* 0x000fc600078cc0ff */
[----:B------:R-:W2:Y:S04]  /*9c250*/  LDL.LU R20, [R1+0x9ec] ;  /* 0x0009ec0001147983 */ /* 0x000ea80000300800 */
[----:B------:R1:W-:Y:S01]  /*9c260*/  STL.64 [R1+0x958], R14 ;  /* 0x0009580e01007387 */ /* 0x0003e20000100a00 */
[----:B0-----:R-:W-:Y:S02]  /*9c270*/  SHF.R.S32.HI R5, RZ, 0x1f, R21 ;  /* 0x0000001fff057819 */ /* 0x001fe40000011415 */
[----:B-1----:R-:W-:-:S05]  /*9c280*/  IADD3 R14, P0, R21, R0, RZ ;  /* 0x00000000150e7210 */ /* 0x002fca0007f1e0ff */
[----:B------:R-:W-:-:S05]  /*9c290*/  IMAD.X R15, R5, 0x1, R3, P0 ;  /* 0x00000001050f7824 */ /* 0x000fca00000e0603 */
[----:B------:R0:W-:Y:S01]  /*9c2a0*/  STL.64 [R1+0x950], R14 ;  /* 0x0009500e01007387 */ /* 0x0001e20000100a00 */
[----:B---3--:R-:W-:Y:S02]  /*9c2b0*/  SHF.R.S32.HI R24, RZ, 0x1f, R23 ;  /* 0x0000001fff187819 */ /* 0x008fe40000011417 */
[----:B0-----:R-:W-:-:S05]  /*9c2c0*/  IADD3 R14, P0, R21, R2, RZ ;  /* 0x00000002150e7210 */ /* 0x001fca0007f1e0ff */
[----:B------:R-:W-:-:S05]  /*9c2d0*/  IMAD.X R15, R5, 0x1, R4, P0 ;  /* 0x00000001050f7824 */ /* 0x000fca00000e0604 */
[----:B------:R0:W-:Y:S02]  /*9c2e0*/  STL.64 [R1+0x948], R14 ;  /* 0x0009480e01007387 */ /* 0x0001e40000100a00 */
        /* <DEDUP_REMOVED lines=10> */
[----:B------:R0:W-:Y:S02]  /*9c390*/  STL.64 [R1+0x930], R14 ;  /* 0x0009300e01007387 */ /* 0x0001e40000100a00 */
[----:B0-----:R-:W-:-:S05]  /*9c3a0*/  IADD3 R14, P0, R26, R2, RZ ;  /* 0x000000021a0e7210 */ /* 0x001fca0007f1e0ff */
[----:B------:R-:W-:Y:S01]  /*9c3b0*/  IMAD.X R15, R5, 0x1, R4, P0 ;  /* 0x00000001050f7824 */ /* 0x000fe200000e0604 */
[----:B----4-:R-:W-:Y:S02]  /*9c3c0*/  IADD3 R24, P0, R27, R0, RZ ;  /* 0x000000001b187210 */ /* 0x010fe40007f1e0ff */
[----:B------:R-:W-:-:S05]  /*9c3d0*/  SHF.R.S32.HI R0, RZ, 0x1f, R27 ;  /* 0x0000001fff007819 */ /* 0x000fca000001141b */
[C---:B------:R-:W-:Y:S01]  /*9c3e0*/  IMAD.X R25, R0.reuse, 0x1, R3, P0 ;  /* 0x0000000100197824 */ /* 0x040fe200000e0603 */
[----:B------:R-:W-:Y:S01]  /*9c3f0*/  IADD3 R2, P0, R27, R2, RZ ;  /* 0x000000021b027210 */ /* 0x000fe20007f1e0ff */
[----:B------:R-:W-:Y:S04]  /*9c400*/  STL.64 [R1+0x928], R14 ;  /* 0x0009280e01007387 */ /* 0x000fe80000100a00 */
[----:B------:R0:W-:Y:S01]  /*9c410*/  STL [R1+0x1fc0], R24 ;  /* 0x001fc01801007387 */ /* 0x0001e20000100800 */
[----:B------:R-:W-:-:S03]  /*9c420*/  IMAD.X R3, R0, 0x1, R4, P0 ;  /* 0x0000000100037824 */ /* 0x000fc600000e0604 */
[----:B0-----:R-:W4:Y:S04]  /*9c430*/  LDL.LU R24, [R1+0xbc] ;  /* 0x0000bc0001187983 */ /* 0x001f280000300800 */
[----:B------:R0:W-:Y:S04]  /*9c440*/  STL [R1+0x1fbc], R25 ;  /* 0x001fbc1901007387 */ /* 0x0001e80000100800 */
[----:B0-----:R-:W4:Y:S04]  /*9c450*/  LDL.LU R25, [R1+0xc0] ;  /* 0x0000c00001197983 */ /* 0x001f280000300800 */
[----:B------:R-:W4:Y:S04]  /*9c460*/  LDL.LU.64 R26, [R1+0x480] ;  /* 0x00048000011a7983 */ /* 0x000f280000300a00 */
[----:B------:R0:W-:Y:S04]  /*9c470*/  STL [R1+0x1fc4], R3 ;  /* 0x001fc40301007387 */ /* 0x0001e80000100800 */
[----:B0-----:R-:W3:Y:S01]  /*9c480*/  LDL.LU R3, [R1+0xb8] ;  /* 0x0000b80001037983 */ /* 0x001ee20000300800 */
[----:B------:R-:W-:-:S02]  /*9c490*/  IMAD.MOV.U32 R14, RZ, RZ, R12 ;  /* 0x000000ffff0e7224 */ /* 0x000fc400078e000c */
[----:B------:R-:W-:Y:S02]  /*9c4a0*/  IMAD.MOV.U32 R15, RZ, RZ, R13 ;  /* 0x000000ffff0f7224 */ /* 0x000fe400078e000d */
[----:B------:R-:W4:Y:S01]  /*9c4b0*/  LDL.LU.64 R12, [R1+0x468] ;  /* 0x00046800010c7983 */ /* 0x000f220000300a00 */
[C---:B--2---:R-:W-:Y:S02]  /*9c4c0*/  PRMT R5, R20.reuse, 0x7770, RZ ;  /* 0x0000777014057816 */ /* 0x044fe400000000ff */
[----:B------:R-:W-:-:S03]  /*9c4d0*/  PRMT R4, R20, 0x7771, RZ ;  /* 0x0000777114047816 */ /* 0x000fc600000000ff */
[----:B------:R0:W-:Y:S04]  /*9c4e0*/  @P1 STG.E.U8 desc[UR58][R10.64], R5 ;  /* 0x000000050a001986 */ /* 0x0001e8000c10113a */
[----:B------:R1:W-:Y:S04]  /*9c4f0*/  @P2 STG.E.U8 desc[UR58][R6.64], R4 ;  /* 0x0000000406002986 */ /* 0x0003e8000c10113a */
[----:B0-----:R-:W2:Y:S01]  /*9c500*/  LDL.LU.64 R10, [R1+0x460] ;  /* 0x00046000010a7983 */ /* 0x001ea20000300a00 */
[----:B-1----:R-:W-:-:S03]  /*9c510*/  PRMT R6, R20, 0x7772, RZ ;  /* 0x0000777214067816 */ /* 0x002fc600000000ff */
[----:B------:R-:W2:Y:S04]  /*9c520*/  LDL.LU R21, [R1+0xa64] ;  /* 0x000a640001157983 */ /* 0x000ea80000300800 */
[----:B------:R0:W-:Y:S01]  /*9c530*/  @P3 STG.E.U8 desc[UR58][R28.64], R6 ;  /* 0x000000061c003986 */ /* 0x0001e2000c10113a */
[----:B------:R-:W-:-:S03]  /*9c540*/  PRMT R5, R20, 0x7773, RZ ;  /* 0x0000777314057816 */ /* 0x000fc600000000ff */
[----:B0-----:R-:W2:Y:S04]  /*9c550*/  LDL.LU.64 R6, [R1+0x458] ;  /* 0x0004580001067983 */ /* 0x001ea80000300a00 */
[----:B------:R-:W2:Y:S04]  /*9c560*/  LDL.LU.64 R28, [R1+0x450] ;  /* 0x00045000011c7983 */ /* 0x000ea80000300a00 */
[----:B------:R-:W-:Y:S01]  /*9c570*/  @P4 STG.E.U8 desc[UR58][R14.64], R5 ;  /* 0x000000050e004986 */ /* 0x000fe2000c10113a */
[----:B---3--:R-:W-:-:S05]  /*9c580*/  VIADD R0, R3, 0x159 ;  /* 0x0000015903007836 */ /* 0x008fca0000000000 */
[----:B------:R-:W-:Y:S01]  /*9c590*/  ISETP.GE.AND P0, PT, R0, UR37, PT ;  /* 0x0000002500007c0c */ /* 0x000fe2000bf06270 */
[C---:B------:R-:W-:Y:S02]  /*9c5a0*/  VIADD R0, R3.reuse, 0x15a ;  /* 0x0000015a03007836 */ /* 0x040fe40000000000 */
[----:B------:R-:W-:-:S03]  /*9c5b0*/  VIADD R4, R3, 0x15b ;  /* 0x0000015b03047836 */ /* 0x000fc60000000000 */
[----:B------:R-:W-:Y:S02]  /*9c5c0*/  ISETP.GE.AND P1, PT, R0, UR39, PT ;  /* 0x0000002700007c0c */ /* 0x000fe4000bf26270 */
[C---:B------:R-:W-:Y:S02]  /*9c5d0*/  PRMT R0, R23.reuse, 0x7770, RZ ;  /* 0x0000777017007816 */ /* 0x040fe400000000ff */
[----:B------:R-:W-:Y:S02]  /*9c5e0*/  ISETP.GE.AND P2, PT, R4, UR41, PT ;  /* 0x0000002904007c0c */ /* 0x000fe4000bf46270 */
[----:B------:R-:W-:Y:S01]  /*9c5f0*/  PRMT R4, R23, 0x7771, RZ ;  /* 0x0000777117047816 */ /* 0x000fe200000000ff */
[----:B------:R0:W-:Y:S04]  /*9c600*/  @P5 STG.E.U8 desc[UR58][R8.64], R0 ;  /* 0x0000000008005986 */ /* 0x0001e8000c10113a */
[----:B----4-:R1:W-:Y:S04]  /*9c610*/  @P6 STG.E.U8 desc[UR58][R26.64], R4 ;  /* 0x000000041a006986 */ /* 0x0103e8000c10113a */
[----:B0-----:R-:W3:Y:S04]  /*9c620*/  LDL.LU.64 R8, [R1+0x440] ;  /* 0x0004400001087983 */ /* 0x001ee80000300a00 */
[----:B-1----:R-:W4:Y:S01]  /*9c630*/  LDL.LU.64 R26, [R1+0x438] ;  /* 0x00043800011a7983 */ /* 0x002f220000300a00 */
[----:B------:R-:W-:-:S02]  /*9c640*/  ISETP.LT.AND P4, PT, R24, UR6, !P0 ;  /* 0x0000000618007c0c */ /* 0x000fc4000c781270 */
[----:B------:R-:W-:Y:S02]  /*9c650*/  ISETP.LT.AND P0, PT, R25, UR4, !P0 ;  /* 0x0000000419007c0c */ /* 0x000fe4000c701270 */
[----:B------:R-:W-:Y:S01]  /*9c660*/  ISETP.LT.AND P5, PT, R24, UR10, !P1 ;  /* 0x0000000a18007c0c */ /* 0x000fe2000cfa1270 */
[C---:B------:R-:W-:Y:S02]  /*9c670*/  VIADD R0, R3.reuse, 0x15c ;  /* 0x0000015c03007836 */ /* 0x040fe40000000000 */
[----:B------:R-:W-:Y:S01]  /*9c680*/  VIADD R4, R3, 0x15d ;  /* 0x0000015d03047836 */ /* 0x000fe20000000000 */
[----:B------:R-:W-:Y:S02]  /*9c690*/  PRMT R5, R23, 0x7772, RZ ;  /* 0x0000777217057816 */ /* 0x000fe400000000ff */
[----:B------:R-:W-:Y:S01]  /*9c6a0*/  ISETP.LT.AND P6, PT, R25, UR8, !P1 ;  /* 0x0000000819007c0c */ /* 0x000fe2000cfc1270 */
[----:B------:R-:W4:Y:S01]  /*9c6b0*/  LDL.LU R20, [R1+0xa68] ;  /* 0x000a680001147983 */ /* 0x000f220000300800 */
[----:B------:R-:W-:-:S02]  /*9c6c0*/  ISETP.GE.AND P3, PT, R0, UR43, PT ;  /* 0x0000002b00007c0c */ /* 0x000fc4000bf66270 */
[----:B------:R-:W-:Y:S02]  /*9c6d0*/  PRMT R0, R23, 0x7773, RZ ;  /* 0x0000777317007816 */ /* 0x000fe400000000ff */
[----:B------:R-:W-:Y:S01]  /*9c6e0*/  ISETP.GE.AND P1, PT, R4, UR45, PT ;  /* 0x0000002d04007c0c */ /* 0x000fe2000bf26270 */
[----:B------:R-:W-:Y:S01]  /*9c6f0*/  ULDC UR4, c[0x0][0x228] ;  /* 0x00008a0000047ab9 */ /* 0x000fe20000000800 */
[----:B------:R-:W-:Y:S01]  /*9c700*/  ULDC UR6, c[0x0][0x228] ;  /* 0x00008a0000067ab9 */ /* 0x000fe20000000800 */
[----:B------:R0:W-:Y:S01]  /*9c710*/  @P4 STG.E.U8 desc[UR58][R12.64], R5 ;  /* 0x000000050c004986 */ /* 0x0001e2000c10113a */
[----:B------:R-:W-:Y:S01]  /*9c720*/  ISETP.LT.AND P4, PT, R24, UR16, !P2 ;  /* 0x0000001018007c0c */ /* 0x000fe2000d781270 */
[----:B------:R-:W-:Y:S02]  /*9c730*/  ULDC UR8, c[0x0][0x228] ;  /* 0x00008a0000087ab9 */ /* 0x000fe40000000800 */
[----:B0-----:R-:W4:Y:S01]  /*9c740*/  LDL.LU.64 R12, [R1+0x430] ;  /* 0x00043000010c7983 */ /* 0x001f220000300a00 */
[----:B------:R-:W-:-:S02]  /*9c750*/  ISETP.LT.AND P2, PT, R25, UR14, !P2 ;  /* 0x0000000e19007c0c */ /* 0x000fc4000d741270 */
[C---:B--2---:R-:W-:Y:S01]  /*9c760*/  PRMT R4, R21.reuse, 0x7770, RZ ;  /* 0x0000777015047816 */ /* 0x044fe200000000ff */
[----:B------:R0:W-:Y:S02]  /*9c770*/  @P0 STG.E.U8 desc[UR58][R10.64], R0 ;  /* 0x000000000a000986 */ /* 0x0001e4000c10113a */
[C---:B0-----:R-:W-:Y:S02]  /*9c780*/  PRMT R0, R21.reuse, 0x7771, RZ ;  /* 0x0000777115007816 */ /* 0x041fe400000000ff */
[----:B------:R0:W-:Y:S04]  /*9c790*/  @P5 STG.E.U8 desc[UR58][R6.64], R4 ;  /* 0x0000000406005986 */ /* 0x0001e8000c10113a */
[----:B------:R1:W-:Y:S04]  /*9c7a0*/  @P6 STG.E.U8 desc[UR58][R28.64], R0 ;  /* 0x000000001c006986 */ /* 0x0003e8000c10113a */
[----:B0-----:R-:W2:Y:S04]  /*9c7b0*/  LDL.LU.64 R6, [R1+0x428] ;  /* 0x0004280001067983 */ /* 0x001ea80000300a00 */
[----:B-1----:R-:W2:Y:S01]  /*9c7c0*/  LDL.LU.64 R28, [R1+0x420] ;  /* 0x00042000011c7983 */ /* 0x002ea20000300a00 */
[----:B------:R-:W-:Y:S01]  /*9c7d0*/  PRMT R5, R21, 0x7772, RZ ;  /* 0x0000777215057816 */ /* 0x000fe200000000ff */
[----:B------:R-:W-:-:S02]  /*9c7e0*/  VIADD R4, R3, 0x15f ;  /* 0x0000015f03047836 */ /* 0x000fc40000000000 */
[----:B------:R-:W2:Y:S04]  /*9c7f0*/  LDL.LU R23, [R1+0xa6c] ;  /* 0x000a6c0001177983 */ /* 0x000ea80000300800 */
[----:B------:R-:W2:Y:S04]  /*9c800*/  LDL.LU.64 R10, [R1+0x418] ;  /* 0x00041800010a7983 */ /* 0x000ea80000300a00 */
[----:B---3--:R0:W-:Y:S01]  /*9c810*/  @P4 STG.E.U8 desc[UR58][R8.64], R5 ;  /* 0x0000000508004986 */ /* 0x0081e2000c10113a */
[----:B------:R-:W-:Y:S02]  /*9c820*/  ISETP.GE.AND P4, PT, R4, UR49, PT ;  /* 0x0000003104007c0c */ /* 0x000fe4000bf86270 */
[----:B------:R-:W-:-:S05]  /*9c830*/  PRMT R4, R21, 0x7773, RZ ;  /* 0x0000777315047816 */ /* 0x000fca00000000ff */
[----:B----4-:R1:W-:Y:S04]  /*9c840*/  @P2 STG.E.U8 desc[UR58][R26.64], R4 ;  /* 0x000000041a002986 */ /* 0x0103e8000c10113a */
[----:B0-----:R-:W3:Y:S04]  /*9c850*/  LDL.LU.64 R8, [R1+0x400] ;  /* 0x0004000001087983 */ /* 0x001ee80000300a00 */
[----:B-1----:R-:W4:Y:S01]  /*9c860*/  LDL.LU.64 R26, [R1+0x3f8] ;  /* 0x0003f800011a7983 */ /* 0x002f220000300a00 */
[C---:B------:R-:W-:Y:S02]  /*9c870*/  ISETP.LT.AND P5, PT, R24.reuse, UR12, !P3 ;  /* 0x0000000c18007c0c */ /* 0x040fe4000dfa1270 */
[----:B------:R-:W-:Y:S01]  /*9c880*/  ISETP.LT.AND P3, PT, R25, UR22, !P3 ;  /* 0x0000001619007c0c */ /* 0x000fe2000df61270 */
[----:B------:R-:W-:Y:S01]  /*9c890*/  VIADD R0, R3, 0x15e ;  /* 0x0000015e03007836 */ /* 0x000fe20000000000 */
[----:B------:R-:W-:-:S02]  /*9c8a0*/  ISETP.LT.AND P2, PT, R24, UR20, !P1 ;  /* 0x0000001418007c0c */ /* 0x000fc4000cf41270 */
[----:B------:R-:W-:Y:S02]  /*9c8b0*/  PRMT R5, R20, 0x7771, RZ ;  /* 0x0000777114057816 */ /* 0x000fe400000000ff */
[----:B------:R-:W-:Y:S02]  /*9c8c0*/  ISETP.GE.AND P0, PT, R0, UR47, PT ;  /* 0x0000002f00007c0c */ /* 0x000fe4000bf06270 */
[C---:B------:R-:W-:Y:S02]  /*9c8d0*/  PRMT R0, R20.reuse, 0x7770, RZ ;  /* 0x0000777014007816 */ /* 0x040fe400000000ff */
[----:B------:R-:W-:-:S03]  /*9c8e0*/  PRMT R4, R20, 0x7772, RZ ;  /* 0x0000777214047816 */ /* 0x000fc600000000ff */
[----:B------:R0:W-:Y:S01]  /*9c8f0*/  @P5 STG.E.U8 desc[UR58][R12.64], R0 ;  /* 0x000000000c005986 */ /* 0x0001e2000c10113a */
[----:B------:R-:W-:Y:S02]  /*9c900*/  ISETP.LT.AND P1, PT, R25, UR18, !P1 ;  /* 0x0000001219007c0c */ /* 0x000fe4000cf21270 */
[----:B------:R-:W-:Y:S01]  /*9c910*/  ISETP.LT.AND P5, PT, R24, UR24, !P0 ;  /* 0x0000001818007c0c */ /* 0x000fe2000c7a1270 */
[----:B0-----:R-:W-:Y:S01]  /*9c920*/  VIADD R0, R3, 0x160 ;  /* 0x0000016003007836 */ /* 0x001fe20000000000 */
[----:B--2---:R0:W-:Y:S04]  /*9c930*/  @P3 STG.E.U8 desc[UR58][R6.64], R5 ;  /* 0x0000000506003986 */ /* 0x0041e8000c10113a */
[----:B------:R1:W-:Y:S04]  /*9c940*/  @P2 STG.E.U8 desc[UR58][R28.64], R4 ;  /* 0x000000041c002986 */ /* 0x0003e8000c10113a */
[----:B0-----:R-:W2:Y:S04]  /*9c950*/  LDL.LU.64 R6, [R1+0x3f0] ;  /* 0x0003f00001067983 */ /* 0x001ea80000300a00 */
[----:B------:R-:W2:Y:S04]  /*9c960*/  LDL.LU R21, [R1+0xa50] ;  /* 0x000a500001157983 */ /* 0x000ea80000300800 */
[----:B------:R-:W2:Y:S04]  /*9c970*/  LDL.LU.64 R14, [R1+0x3d8] ;  /* 0x0003d800010e7983 */ /* 0x000ea80000300a00 */
[----:B-1----:R-:W2:Y:S01]  /*9c980*/  LDL.LU.64 R28, [R1+0x3d0] ;  /* 0x0003d000011c7983 */ /* 0x002ea20000300a00 */
[----:B------:R-:W-:-:S02]  /*9c990*/  ISETP.LT.AND P2, PT, R25, UR26, !P0 ;  /* 0x0000001a19007c0c */ /* 0x000fc4000c741270 */
[----:B------:R-:W-:Y:S02]  /*9c9a0*/  PRMT R4, R20, 0x7773, RZ ;  /* 0x0000777314047816 */ /* 0x000fe400000000ff */
[----:B------:R-:W-:Y:S02]  /*9c9b0*/  ISETP.GE.AND P3, PT, R0, UR51, PT ;  /* 0x0000003300007c0c */ /* 0x000fe4000bf66270 */
[C---:B------:R-:W-:Y:S01]  /*9c9c0*/  PRMT R0, R23.reuse, 0x7770, RZ ;  /* 0x0000777017007816 */ /* 0x040fe200000000ff */
[----:B------:R0:W-:Y:S02]  /*9c9d0*/  @P1 STG.E.U8 desc[UR58][R10.64], R4 ;  /* 0x000000040a001986 */ /* 0x0001e4000c10113a */
[----:B0-----:R-:W-:Y:S02]  /*9c9e0*/  PRMT R4, R23, 0x7771, RZ ;  /* 0x0000777117047816 */ /* 0x001fe400000000ff */
[----:B------:R-:W2:Y:S04]  /*9c9f0*/  LDL.LU.64 R10, [R1+0x3c8] ;  /* 0x0003c800010a7983 */ /* 0x000ea80000300a00 */
[----:B---3--:R-:W-:Y:S04]  /*9ca00*/  @P5 STG.E.U8 desc[UR58][R8.64], R0 ;  /* 0x0000000008005986 */ /* 0x008fe8000c10113a */
[----:B----4-:R0:W-:Y:S04]  /*9ca10*/  @P2 STG.E.U8 desc[UR58][R26.64], R4 ;  /* 0x000000041a002986 */ /* 0x0101e8000c10113a */
[----:B0-----:R-:W3:Y:S01]  /*9ca20*/  LDL.LU.64 R26, [R1+0x3c0] ;  /* 0x0003c000011a7983 */ /* 0x001ee20000300a00 */
[----:B------:R-:W-:Y:S01]  /*9ca30*/  ISETP.LT.AND P5, PT, R24, UR4, !P4 ;  /* 0x0000000418007c0c */ /* 0x000fe2000e7a1270 */
[----:B------:R-:W-:Y:S01]  /*9ca40*/  VIADD R0, R3, 0x162 ;  /* 0x0000016203007836 */ /* 0x000fe20000000000 */
[----:B------:R-:W-:Y:S01]  /*9ca50*/  ULDC UR4, c[0x0][0x228] ;  /* 0x00008a0000047ab9 */ /* 0x000fe20000000800 */
[----:B------:R-:W4:Y:S01]  /*9ca60*/  LDL.LU R20, [R1+0xa54] ;  /* 0x000a540001147983 */ /* 0x000f220000300800 */
[----:B------:R-:W-:-:S02]  /*9ca70*/  ISETP.LT.AND P4, PT, R25, UR4, !P4 ;  /* 0x0000000419007c0c */ /* 0x000fc4000e781270 */
[----:B------:R-:W-:Y:S01]  /*9ca80*/  ISETP.LT.AND P6, PT, R24, UR6, !P3 ;  /* 0x0000000618007c0c */ /* 0x000fe2000dfc1270 */
[----:B------:R-:W4:Y:S01]  /*9ca90*/  LDL.LU.64 R12, [R1+0x3b8] ;  /* 0x0003b800010c7983 */ /* 0x000f220000300a00 */
[----:B------:R-:W-:Y:S01]  /*9caa0*/  VIADD R5, R3, 0x161 ;  /* 0x0000016103057836 */ /* 0x000fe20000000000 */
[----:B------:R-:W-:Y:S02]  /*9cab0*/  ISETP.GE.AND P1, PT, R0, UR55, PT ;  /* 0x0000003700007c0c */ /* 0x000fe4000bf26270 */
[----:B------:R-:W-:Y:S01]  /*9cac0*/  PRMT R0, R23, 0x7772, RZ ;  /* 0x0000777217007816 */ /* 0x000fe200000000ff */
[----:B------:R-:W4:Y:S01]  /*9cad0*/  LDL.LU.64 R8, [R1+0x3b0] ;  /* 0x0003b00001087983 */ /* 0x000f220000300a00 */
[----:B------:R-:W-:Y:S01]  /*9cae0*/  ULDC UR4, c[0x0][0x228] ;  /* 0x00008a0000047ab9 */ /* 0x000fe20000000800 */
[----:B------:R-:W-:Y:S02]  /*9caf0*/  ISETP.GE.AND P0, PT, R5, UR53, PT ;  /* 0x0000003505007c0c */ /* 0x000fe4000bf06270 */
[----:B------:R-:W-:-:S02]  /*9cb00*/  PRMT R5, R23, 0x7773, RZ ;  /* 0x0000777317057816 */ /* 0x000fc400000000ff */
[----:B------:R-:W-:Y:S01]  /*9cb10*/  ISETP.LT.AND P3, PT, R25, UR4, !P3 ;  /* 0x0000000419007c0c */ /* 0x000fe2000df61270 */
[----:B------:R-:W-:Y:S01]  /*9cb20*/  ULDC UR4, c[0x0][0x228] ;  /* 0x00008a0000047ab9 */ /* 0x000fe20000000800 */
[----:B------:R-:W-:Y:S01]  /*9cb30*/  VIADD R4, R3, 0x163 ;  /* 0x0000016303047836 */ /* 0x000fe20000000000 */
[----:B------:R-:W-:-:S04]  /*9cb40*/  ULDC UR6, c[0x0][0x228] ;  /* 0x00008a0000067ab9 */ /* 0x000fc80000000800 */
[----:B------:R-:W-:Y:S01]  /*9cb50*/  ISETP.GE.AND P2, PT, R4, UR57, PT ;  /* 0x0000003904007c0c */ /* 0x000fe2000bf46270 */
[----:B--2---:R0:W-:Y:S04]  /*9cb60*/  @P5 STG.E.U8 desc[UR58][R6.64], R0 ;  /* 0x0000000006005986 */ /* 0x0041e8000c10113a */
[----:B------:R1:W-:Y:S04]  /*9cb70*/  @P4 STG.E.U8 desc[UR58][R14.64], R5 ;  /* 0x000000050e004986 */ /* 0x0003e8000c10113a */
[----:B0-----:R-:W2:Y:S01]  /*9cb80*/  LDL.LU.64 R6, [R1+0x3a8] ;  /* 0x0003a80001067983 */ /* 0x001ea20000300a00 */
[----:B------:R-:W-:-:S05]  /*9cb90*/  PRMT R0, R21, 0x7770, RZ ;  /* 0x0000777015007816 */ /* 0x000fca00000000ff */
[----:B------:R0:W-:Y:S01]  /*9cba0*/  @P6 STG.E.U8 desc[UR58][R28.64], R0 ;  /* 0x000000001c006986 */ /* 0x0001e2000c10113a */
[----:B------:R-:W-:Y:S02]  /*9cbb0*/  ISETP.LT.AND P5, PT, R24, UR4, !P0 ;  /* 0x0000000418007c0c */ /* 0x000fe4000c7a1270 */
[C---:B------:R-:W-:Y:S02]  /*9cbc0*/  PRMT R4, R21.reuse, 0x7771, RZ ;  /* 0x0000777115047816 */ /* 0x040fe400000000ff */
[----:B-1----:R-:W-:Y:S01]  /*9cbd0*/  PRMT R5, R21, 0x7772, RZ ;  /* 0x0000777215057816 */ /* 0x002fe200000000ff */
[----:B------:R-:W-:Y:S01]  /*9cbe0*/  ULDC UR4, c[0x0][0x228] ;  /* 0x00008a0000047ab9 */ /* 0x000fe20000000800 */
[----:B0-----:R-:W2:Y:S04]  /*9cbf0*/  LDL.LU.64 R28, [R1+0x3a0] ;  /* 0x0003a000011c7983 */ /* 0x001ea80000300a00 */
[----:B------:R-:W-:Y:S04]  /*9cc00*/  @P3 STG.E.U8 desc[UR58][R10.64], R4 ;  /* 0x000000040a003986 */ /* 0x000fe8000c10113a */
[----:B------:R-:W2:Y:S04]  /*9cc10*/  LDL.LU R23, [R1+0xa58] ;  /* 0x000a580001177983 */ /* 0x000ea80000300800 */
[----:B---3--:R0:W-:Y:S04]  /*9cc20*/  @P5 STG.E.U8 desc[UR58][R26.64], R5 ;  /* 0x000000051a005986 */ /* 0x0081e8000c10113a */
[----:B0-----:R-:W3:Y:S01]  /*9cc30*/  LDL.LU.64 R26, [R1+0x398] ;  /* 0x00039800011a7983 */ /* 0x001ee20000300a00 */
[----:B------:R-:W-:Y:S01]  /*9cc40*/  ISETP.LT.AND P0, PT, R25, UR4, !P0 ;  /* 0x0000000419007c0c */ /* 0x000fe2000c701270 */
[----:B------:R-:W-:Y:S01]  /*9cc50*/  VIADD R0, R3, 0x164 ;  /* 0x0000016403007836 */ /* 0x000fe20000000000 */
[----:B------:R-:W-:Y:S01]  /*9cc60*/  ULDC UR4, c[0x0][0x228] ;  /* 0x00008a0000047ab9 */ /* 0x000fe20000000800 */
[----:B------:R-:W-:-:S02]  /*9cc70*/  ISETP.LT.AND P6, PT, R25, UR6, !P1 ;  /* 0x0000000619007c0c */ /* 0x000fc4000cfc1270 */
[----:B------:R-:W-:Y:S01]  /*9cc80*/  ISETP.LT.AND P3, PT, R24, UR4, !P1 ;  /* 0x0000000418007c0c */ /* 0x000fe2000cf61270 */
[----:B------:R-:W-:Y:S01]  /*9cc90*/  VIADD R4, R3, 0x1ff ;  /* 0x000001ff03047836 */ /* 0x000fe20000000000 */
[----:B------:R-:W-:Y:S02]  /*9cca0*/  ISETP.GE.AND P4, PT, R0, UR61, PT ;  /* 0x0000003d00007c0c */ /* 0x000fe4000bf86270 */
[----:B------:R-:W-:Y:S01]  /*9ccb0*/  PRMT R0, R21, 0x7773, RZ ;  /* 0x0000777315007816 */ /* 0x000fe200000000ff */
[----:B------:R-:W-:Y:S01]  /*9ccc0*/  ULDC UR4, c[0x0][0x228] ;  /* 0x00008a0000047ab9 */ /* 0x000fe20000000800 */
[----:B------:R-:W3:Y:S01]  /*9ccd0*/  LDL.LU.64 R10, [R1+0x390] ;  /* 0x00039000010a7983 */ /* 0x000ee20000300a00 */
[----:B------:R-:W-:Y:S02]  /*9cce0*/  ISETP.GE.AND P1, PT, R4, UR25, PT ;  /* 0x0000001904007c0c */ /* 0x000fe4000bf26270 */
[----:B----4-:R-:W-:Y:S01]  /*9ccf0*/  PRMT R4, R20, 0x7770, RZ ;  /* 0x0000777014047816 */ /* 0x010fe200000000ff */
[----:B------:R-:W-:Y:S01]  /*9cd00*/  ULDC UR6, c[0x0][0x228] ;  /* 0x00008a0000067ab9 */ /* 0x000fe20000000800 */
[----:B------:R0:W-:Y:S01]  /*9cd10*/  @P0 STG.E.U8 desc[UR58][R12.64], R0 ;  /* 0x000000000c000986 */ /* 0x0001e2000c10113a */
[----:B------:R-:W-:Y:S01]  /*9cd20*/  ISETP.LT.AND P0, PT, R24, UR4, !P2 ;  /* 0x0000000418007c0c */ /* 0x000fe2000d701270 */
[----:B------:R-:W-:-:S02]  /*9cd30*/  ULDC UR4, c[0x0][0x228] ;  /* 0x00008a0000047ab9 */ /* 0x000fc40000000800 */
[----:B------:R1:W-:Y:S01]  /*9cd40*/  @P3 STG.E.U8 desc[UR58][R8.64], R4 ;  /* 0x0000000408003986 */ /* 0x0003e2000c10113a */
[C---:B0-----:R-:W-:Y:S02]  /*9cd50*/  PRMT R0, R20.reuse, 0x7771, RZ ;  /* 0x0000777114007816 */ /* 0x041fe400000000ff */
[----:B-1----:R-:W-:Y:S02]  /*9cd60*/  PRMT R4, R20, 0x7772, RZ ;  /* 0x0000777214047816 */ /* 0x002fe400000000ff */
[----:B------:R-:W-:Y:S02]  /*9cd70*/  ISETP.LT.AND P2, PT, R25, UR4, !P2 ;  /* 0x0000000419007c0c */ /* 0x000fe4000d741270 */
[----:B------:R-:W-:Y:S01]  /*9cd80*/  ISETP.LT.AND P5, PT, R24, UR6, !P4 ;  /* 0x0000000618007c0c */ /* 0x000fe2000e7a1270 */
[----:B------:R-:W-:Y:S01]  /*9cd90*/  ULDC UR4, c[0x0][0x22c] ;  /* 0x00008b0000047ab9 */ /* 0x000fe20000000800 */
[----:B------:R-:W-:Y:S01]  /*9cda0*/  ULDC UR6, c[0x0][0x228] ;  /* 0x00008a0000067ab9 */ /* 0x000fe20000000800 */
[----:B--2---:R0:W-:Y:S04]  /*9cdb0*/  @P6 STG.E.U8 desc[UR58][R6.64], R0 ;  /* 0x0000000006006986 */ /* 0x0041e8000c10113a */
[----:B0-----:R-:W2:Y:S04]  /*9cdc0*/  LDL.LU.64 R6, [R1+0x378] ;  /* 0x0003780001067983 */ /* 0x001ea80000300a00 */
[----:B------:R0:W-:Y:S04]  /*9cdd0*/  @P0 STG.E.U8 desc[UR58][R28.64], R4 ;  /* 0x000000041c000986 */ /* 0x0001e8000c10113a */
[----:B0-----:R-:W4:Y:S04]  /*9cde0*/  LDL.LU.64 R28, [R1+0x370] ;  /* 0x00037000011c7983 */ /* 0x001f280000300a00 */
[----:B------:R-:W4:Y:S04]  /*9cdf0*/  LDL.LU.64 R12, [R1+0x368] ;  /* 0x00036800010c7983 */ /* 0x000f280000300a00 */
[----:B------:R-:W4:Y:S04]  /*9ce00*/  LDL.LU.64 R8, [R1+0x360] ;  /* 0x0003600001087983 */ /* 0x000f280000300a00 */
[----:B------:R-:W4:Y:S01]  /*9ce10*/  LDL.LU R21, [R1+0xa5c] ;  /* 0x000a5c0001157983 */ /* 0x000f220000300800 */
[----:B------:R-:W-:-:S05]  /*9ce20*/  PRMT R4, R20, 0x7773, RZ ;  /* 0x0000777314047816 */ /* 0x000fca00000000ff */
[----:B---3--:R0:W-:Y:S04]  /*9ce30*/  @P2 STG.E.U8 desc[UR58][R26.64], R4 ;  /* 0x000000041a002986 */ /* 0x0081e8000c10113a */
[----:B0-----:R-:W3:Y:S01]  /*9ce40*/  LDL.LU.64 R26, [R1+0x350] ;  /* 0x00035000011a7983 */ /* 0x001ee20000300a00 */
[----:B------:R-:W-:Y:S01]  /*9ce50*/  VIADD R0, R3, 0x165 ;  /* 0x0000016503007836 */ /* 0x000fe20000000000 */
[----:B------:R-:W-:Y:S01]  /*9ce60*/  ISETP.LT.AND P4, PT, R25, UR6, !P4 ;  /* 0x0000000619007c0c */ /* 0x000fe2000e781270 */
[----:B------:R-:W-:-:S03]  /*9ce70*/  ULDC UR6, c[0x0][0x228] ;  /* 0x00008a0000067ab9 */ /* 0x000fc60000000800 */
[----:B------:R-:W-:Y:S02]  /*9ce80*/  ISETP.GE.AND P3, PT, R0, UR4, PT ;  /* 0x0000000400007c0c */ /* 0x000fe4000bf66270 */
[----:B------:R-:W-:Y:S01]  /*9ce90*/  PRMT R0, R23, 0x7770, RZ ;  /* 0x0000777017007816 */ /* 0x000fe200000000ff */
[----:B------:R-:W-:Y:S01]  /*9cea0*/  VIADD R5, R3, 0x166 ;  /* 0x0000016603057836 */ /* 0x000fe20000000000 */
[----:B------:R-:W-:-:S03]  /*9ceb0*/  ULDC UR4, c[0x0][0x22c] ;  /* 0x00008b0000047ab9 */ /* 0x000fc60000000800 */
[----:B------:R0:W-:Y:S01]  /*9cec0*/  @P5 STG.E.U8 desc[UR58][R10.64], R0 ;  /* 0x000000000a005986 */ /* 0x0001e2000c10113a */
[----:B------:R-:W-:Y:S02]  /*9ced0*/  ISETP.LT.AND P5, PT, R24, UR6, !P3 ;  /* 0x0000000618007c0c */ /* 0x000fe4000dfa1270 */
[----:B------:R-:W-:Y:S02]  /*9cee0*/  PRMT R4, R23, 0x7771, RZ ;  /* 0x0000777117047816 */ /* 0x000fe400000000ff */
[----:B------:R-:W-:Y:S01]  /*9cef0*/  ISETP.GE.AND P0, PT, R5, UR4, PT ;  /* 0x0000000405007c0c */ /* 0x000fe2000bf06270 */
[----:B------:R-:W-:Y:S01]  /*9cf00*/  ULDC UR4, c[0x0][0x22c] ;  /* 0x00008b0000047ab9 */ /* 0x000fe20000000800 */
[----:B------:R-:W-:Y:S01]  /*9cf10*/  ULDC UR6, c[0x0][0x228] ;  /* 0x00008a0000067ab9 */ /* 0x000fe20000000800 */
[----:B0-----:R-:W-:-:S05]  /*9cf20*/  VIADD R0, R3, 0x167 ;  /* 0x0000016703007836 */ /* 0x001fca0000000000 */
[----:B------:R-:W-:Y:S01]  /*9cf30*/  ISETP.GE.AND P2, PT, R0, UR4, PT ;  /* 0x0000000400007c0c */ /* 0x000fe2000bf46270 */
[----:B------:R-:W-:Y:S02]  /*9cf40*/  ULDC UR4, c[0x0][0x228] ;  /* 0x00008a0000047ab9 */ /* 0x000fe40000000800 */
[C---:B------:R-:W-:Y:S01]  /*9cf50*/  ISETP.LT.AND P3, PT, R25.reuse, UR4, !P3 ;  /* 0x0000000419007c0c */ /* 0x040fe2000df61270 */
[----:B------:R-:W-:Y:S01]  /*9cf60*/  ULDC UR4, c[0x0][0x228] ;  /* 0x00008a0000047ab9 */ /* 0x000fe20000000800 */
[----:B------:R-:W-:Y:S02]  /*9cf70*/  ISETP.LT.AND P6, PT, R25, UR6, !P0 ;  /* 0x0000000619007c0c */ /* 0x000fe4000c7c1270 */
[----:B------:R-:W-:Y:S01]  /*9cf80*/  PRMT R5, R23, 0x7773, RZ ;  /* 0x0000777317057816 */ /* 0x000fe200000000ff */
[----:B------:R-:W-:Y:S01]  /*9cf90*/  VIADD R0, R3, 0x168 ;  /* 0x0000016803007836 */ /* 0x000fe20000000000 */
[----:B------:R-:W-:Y:S01]  /*9cfa0*/  ULDC UR6, c[0x0][0x228] ;  /* 0x00008a0000067ab9 */ /* 0x000fe20000000800 */
[----:B--2---:R0:W-:Y:S01]  /*9cfb0*/  @P4 STG.E.U8 desc[UR58][R6.64], R4 ;  /* 0x0000000406004986 */ /* 0x0041e2000c10113a */
[----:B------:R-:W-:Y:S01]  /*9cfc0*/  ISETP.LT.AND P4, PT, R24, UR4, !P0 ;  /* 0x0000000418007c0c */ /* 0x000fe2000c781270 */
[----:B------:R-:W-:-:S02]  /*9cfd0*/  ULDC UR4, c[0x0][0x22c] ;  /* 0x00008b0000047ab9 */ /* 0x000fc40000000800 */
[----:B0-----:R-:W2:Y:S01]  /*9cfe0*/  LDL.LU.64 R6, [R1+0x348] ;  /* 0x0003480001067983 */ /* 0x001ea20000300a00 */
[----:B------:R-:W-:-:S03]  /*9cff0*/  PRMT R4, R23, 0x7772, RZ ;  /* 0x0000777217047816 */ /* 0x000fc600000000ff */
[----:B------:R-:W2:Y:S04]  /*9d000*/  LDL.LU R20, [R1+0xa40] ;  /* 0x000a400001147983 */ /* 0x000ea80000300800 */
[----:B----4-:R0:W-:Y:S04]  /*9d010*/  @P5 STG.E.U8 desc[UR58][R28.64], R4 ;  /* 0x000000041c005986 */ /* 0x0101e8000c10113a */
[----:B------:R-:W-:Y:S04]  /*9d020*/  @P3 STG.E.U8 desc[UR58][R12.64], R5 ;  /* 0x000000050c003986 */ /* 0x000fe8000c10113a */
[----:B0-----:R-:W4:Y:S04]  /*9d030*/  LDL.LU.64 R28, [R1+0x340] ;  /* 0x00034000011c7983 */ /* 0x001f280000300a00 */
[----:B------:R-:W4:Y:S01]  /*9d040*/  LDL.LU.64 R10, [R1+0x338] ;  /* 0x00033800010a7983 */ /* 0x000f220000300a00 */
[----:B------:R-:W-:-:S02]  /*9d050*/  PRMT R4, R21, 0x7770, RZ ;  /* 0x0000777015047816 */ /* 0x000fc400000000ff */
[----:B------:R-:W-:Y:S02]  /*9d060*/  ISETP.GE.AND P0, PT, R0, UR4, PT ;  /* 0x0000000400007c0c */ /* 0x000fe4000bf06270 */
[----:B------:R-:W-:Y:S01]  /*9d070*/  PRMT R0, R21, 0x7771, RZ ;  /* 0x0000777115007816 */ /* 0x000fe200000000ff */
[----:B------:R-:W-:Y:S01]  /*9d080*/  ULDC UR4, c[0x0][0x228] ;  /* 0x00008a0000047ab9 */ /* 0x000fe20000000800 */
[----:B------:R0:W-:Y:S04]  /*9d090*/  @P4 STG.E.U8 desc[UR58][R8.64], R4 ;  /* 0x0000000408004986 */ /* 0x0001e8000c10113a */
[----:B0-----:R-:W4:Y:S04]  /*9d0a0*/  LDL.LU.64 R8, [R1+0x330] ;  /* 0x0003300001087983 */ /* 0x001f280000300a00 */
[----:B---3--:R0:W-:Y:S04]  /*9d0b0*/  @P6 STG.E.U8 desc[UR58][R26.64], R0 ;  /* 0x000000001a006986 */ /* 0x0081e8000c10113a */
[----:B0-----:R-:W3:Y:S01]  /*9d0c0*/  LDL.LU.64 R26, [R1+0x328] ;  /* 0x00032800011a7983 */ /* 0x001ee20000300a00 */
[----:B------:R-:W-:Y:S01]  /*9d0d0*/  ISETP.LT.AND P4, PT, R24, UR4, !P2 ;  /* 0x0000000418007c0c */ /* 0x000fe2000d781270 */
[----:B------:R-:W-:Y:S01]  /*9d0e0*/  VIADD R0, R3, 0x169 ;  /* 0x0000016903007836 */ /* 0x000fe20000000000 */
[----:B------:R-:W-:Y:S01]  /*9d0f0*/  ISETP.LT.AND P3, PT, R25, UR6, !P2 ;  /* 0x0000000619007c0c */ /* 0x000fe2000d761270 */
[----:B------:R-:W-:Y:S01]  /*9d100*/  ULDC UR4, c[0x0][0x22c] ;  /* 0x00008b0000047ab9 */ /* 0x000fe20000000800 */
[----:B------:R-:W-:Y:S01]  /*9d110*/  PRMT R4, R21, 0x7772, RZ ;  /* 0x0000777215047816 */ /* 0x000fe200000000ff */
[----:B------:R-:W3:Y:S01]  /*9d120*/  LDL.LU R23, [R1+0xa44] ;  /* 0x000a440001177983 */ /* 0x000ee20000300800 */
[----:B------:R-:W-:-:S02]  /*9d130*/  ISETP.GE.AND P2, PT, R0, UR4, PT ;  /* 0x0000000400007c0c */ /* 0x000fc4000bf46270 */
[----:B------:R-:W-:Y:S01]  /*9d140*/  ISETP.LT.AND P5, PT, R24, UR8, !P0 ;  /* 0x0000000818007c0c */ /* 0x000fe2000c7a1270 */
[----:B------:R-:W-:Y:S01]  /*9d150*/  VIADD R0, R3, 0x16a ;  /* 0x0000016a03007836 */ /* 0x000fe20000000000 */
[----:B------:R-:W3:Y:S01]  /*9d160*/  LDL.LU.64 R12, [R1+0x310] ;  /* 0x00031000010c7983 */ /* 0x000ee20000300a00 */
[----:B------:R-:W-:Y:S01]  /*9d170*/  ULDC UR4, c[0x0][0x22c] ;  /* 0x00008b0000047ab9 */ /* 0x000fe20000000800 */
[----:B------:R-:W-:Y:S01]  /*9d180*/  ULDC UR6, c[0x0][0x228] ;  /* 0x00008a0000067ab9 */ /* 0x000fe20000000800 */
[----:B------:R-:W-:Y:S01]  /*9d190*/  ULDC UR8, c[0x0][0x228] ;  /* 0x00008a0000087ab9 */ /* 0x000fe20000000800 */
[----:B--2---:R0:W-:Y:S01]  /*9d1a0*/  @P4 STG.E.U8 desc[UR58][R6.64], R4 ;  /* 0x0000000406004986 */ /* 0x0041e2000c10113a */
[----:B------:R-:W-:Y:S01]  /*9d1b0*/  ISETP.GE.AND P4, PT, R0, UR4, PT ;  /* 0x0000000400007c0c */ /* 0x000fe2000bf86270 */
[----:B------:R-:W-:Y:S01]  /*9d1c0*/  ULDC UR4, c[0x0][0x228] ;  /* 0x00008a0000047ab9 */ /* 0x000fe20000000800 */
[----:B------:R-:W-:Y:S02]  /*9d1d0*/  PRMT R0, R20, 0x7770, RZ ;  /* 0x0000777014007816 */ /* 0x000fe400000000ff */
[----:B------:R-:W-:Y:S01]  /*9d1e0*/  ISETP.LT.AND P0, PT, R25, UR4, !P0 ;  /* 0x0000000419007c0c */ /* 0x000fe2000c701270 */
[----:B------:R-:W-:Y:S01]  /*9d1f0*/  ULDC UR4, c[0x0][0x22c] ;  /* 0x00008b0000047ab9 */ /* 0x000fe20000000800 */
[----:B0-----:R-:W-:Y:S01]  /*9d200*/  PRMT R4, R21, 0x7773, RZ ;  /* 0x0000777315047816 */ /* 0x001fe200000000ff */
[----:B------:R-:W2:Y:S04]  /*9d210*/  LDL.LU.64 R6, [R1+0x308] ;  /* 0x0003080001067983 */ /* 0x000ea80000300a00 */
[----:B----4-:R0:W-:Y:S04]  /*9d220*/  @P3 STG.E.U8 desc[UR58][R28.64], R4 ;  /* 0x000000041c003986 */ /* 0x0101e8000c10113a */
[----:B------:R-:W-:Y:S01]  /*9d230*/  @P5 STG.E.U8 desc[UR58][R10.64], R0 ;  /* 0x000000000a005986 */ /* 0x000fe2000c10113a */
[----:B------:R-:W-:Y:S01]  /*9d240*/  ISETP.LT.AND P5, PT, R24, UR6, !P2 ;  /* 0x0000000618007c0c */ /* 0x000fe2000d7a1270 */
[----:B------:R-:W-:-:S02]  /*9d250*/  ULDC UR6, c[0x0][0x228] ;  /* 0x00008a0000067ab9 */ /* 0x000fc40000000800 */
[----:B0-----:R-:W4:Y:S01]  /*9d260*/  LDL.LU.64 R28, [R1+0x300] ;  /* 0x00030000011c7983 */ /* 0x001f220000300a00 */
[----:B------:R-:W-:-:S05]  /*9d270*/  PRMT R4, R20, 0x7771, RZ ;  /* 0x0000777114047816 */ /* 0x000fca00000000ff */
[----:B------:R0:W-:Y:S04]  /*9d280*/  @P0 STG.E.U8 desc[UR58][R8.64], R4 ;  /* 0x0000000408000986 */ /* 0x0001e8000c10113a */
[----:B0-----:R-:W4:Y:S01]  /*9d290*/  LDL.LU.64 R8, [R1+0x2f8] ;  /* 0x0002f80001087983 */ /* 0x001f220000300a00 */
[----:B------:R-:W-:-:S03]  /*9d2a0*/  PRMT R4, R20, 0x7772, RZ ;  /* 0x0000777214047816 */ /* 0x000fc600000000ff */
[----:B------:R-:W4:Y:S04]  /*9d2b0*/  LDL.LU R21, [R1+0xa48] ;  /* 0x000a480001157983 */ /* 0x000f280000300800 */
[----:B---3--:R0:W-:Y:S04]  /*9d2c0*/  @P5 STG.E.U8 desc[UR58][R26.64], R4 ;  /* 0x000000041a005986 */ /* 0x0081e8000c10113a */
[----:B0-----:R-:W3:Y:S01]  /*9d2d0*/  LDL.LU.64 R26, [R1+0x2e8] ;  /* 0x0002e800011a7983 */ /* 0x001ee20000300a00 */
[----:B------:R-:W-:Y:S01]  /*9d2e0*/  VIADD R0, R3, 0x16b ;  /* 0x0000016b03007836 */ /* 0x000fe20000000000 */
[----:B------:R-:W-:Y:S01]  /*9d2f0*/  ISETP.LT.AND P2, PT, R25, UR6, !P2 ;  /* 0x0000000619007c0c */ /* 0x000fe2000d741270 */
[----:B------:R-:W-:Y:S01]  /*9d300*/  ULDC UR6, c[0x0][0x228] ;  /* 0x00008a0000067ab9 */ /* 0x000fe20000000800 */
[----:B------:R-:W-:-:S02]  /*9d310*/  PRMT R5, R20, 0x7773, RZ ;  /* 0x0000777314057816 */ /* 0x000fc400000000ff */
[----:B------:R-:W-:Y:S02]  /*9d320*/  PRMT R4, R23, 0x7770, RZ ;  /* 0x0000777017047816 */ /* 0x000fe400000000ff */
[----:B------:R-:W-:Y:S01]  /*9d330*/  ISETP.GE.AND P3, PT, R0, UR4, PT ;  /* 0x0000000400007c0c */ /* 0x000fe2000bf66270 */
[----:B------:R-:W-:Y:S01]  /*9d340*/  ULDC UR4, c[0x0][0x228] ;  /* 0x00008a0000047ab9 */ /* 0x000fe20000000800 */
[----:B------:R-:W3:Y:S01]  /*9d350*/  LDL.LU.64 R10, [R1+0x2e0] ;  /* 0x0002e000010a7983 */ /* 0x000ee20000300a00 */
[----:B------:R-:W-:Y:S02]  /*9d360*/  ISETP.LT.AND P6, PT, R24, UR4, !P4 ;  /* 0x0000000418007c0c */ /* 0x000fe4000e7c1270 */
[----:B------:R-:W-:Y:S01]  /*9d370*/  ISETP.LT.AND P4, PT, R25, UR6, !P4 ;  /* 0x0000000619007c0c */ /* 0x000fe2000e781270 */
[----:B------:R-:W-:Y:S01]  /*9d380*/  VIADD R0, R3, 0x16c ;  /* 0x0000016c03007836 */ /* 0x000fe20000000000 */
[----:B------:R-:W-:Y:S01]  /*9d390*/  ULDC UR4, c[0x0][0x22c] ;  /* 0x00008b0000047ab9 */ /* 0x000fe20000000800 */
[----:B------:R-:W-:Y:S01]  /*9d3a0*/  ULDC UR6, c[0x0][0x228] ;  /* 0x00008a0000067ab9 */ /* 0x000fe20000000800 */
[----:B------:R-:W-:Y:S02]  /*9d3b0*/  @P2 STG.E.U8 desc[UR58][R12.64], R5 ;  /* 0x000000050c002986 */ /* 0x000fe4000c10113a */
[----:B------:R-:W-:-:S02]  /*9d3c0*/  ISETP.GE.AND P0, PT, R0, UR4, PT ;  /* 0x0000000400007c0c */ /* 0x000fc4000bf06270 */
[----:B------:R-:W-:Y:S01]  /*9d3d0*/  PRMT R0, R23, 0x7771, RZ ;  /* 0x0000777117007816 */ /* 0x000fe200000000ff */
[----:B------:R-:W-:Y:S02]  /*9d3e0*/  ULDC UR4, c[0x0][0x228] ;  /* 0x00008a0000047ab9 */ /* 0x000fe40000000800 */
[----:B------:R-:W-:Y:S02]  /*9d3f0*/  ISETP.LT.AND P5, PT, R24, UR4, !P3 ;  /* 0x0000000418007c0c */ /* 0x000fe4000dfa1270 */
[----:B------:R-:W-:Y:S01]  /*9d400*/  ISETP.LT.AND P3, PT, R25, UR6, !P3 ;  /* 0x0000000619007c0c */ /* 0x000fe2000df61270 */
[----:B------:R-:W-:Y:S01]  /*9d410*/  ULDC UR4, c[0x0][0x22c] ;  /* 0x00008b0000047ab9 */ /* 0x000fe20000000800 */
[----:B------:R-:W-:Y:S01]  /*9d420*/  ULDC UR6, c[0x0][0x228] ;  /* 0x00008a0000067ab9 */ /* 0x000fe20000000800 */
[----:B--2---:R0:W-:Y:S04]  /*9d430*/  @P6 STG.E.U8 desc[UR58][R6.64], R4 ;  /* 0x0000000406006986 */ /* 0x0041e8000c10113a */
[----:B0-----:R-:W2:Y:S04]  /*9d440*/  LDL.LU.64 R6, [R1+0x2d8] ;  /* 0x0002d80001067983 */ /* 0x001ea80000300a00 */
[----:B----4-:R0:W-:Y:S01]  /*9d450*/  @P4 STG.E.U8 desc[UR58][R28.64], R0 ;  /* 0x000000001c004986 */ /* 0x0101e2000c10113a */
[----:B------:R-:W-:-:S03]  /*9d460*/  PRMT R4, R23, 0x7772, RZ ;  /* 0x0000777217047816 */ /* 0x000fc600000000ff */
[----:B0-----:R-:W4:Y:S04]  /*9d470*/  LDL.LU.64 R28, [R1+0x2d0] ;  /* 0x0002d000011c7983 */ /* 0x001f280000300a00 */
[----:B------:R-:W4:Y:S04]  /*9d480*/  LDL.LU R20, [R1+0xa4c] ;  /* 0x000a4c0001147983 */ /* 0x000f280000300800 */
[----:B------:R-:W4:Y:S04]  /*9d490*/  LDL.LU.64 R12, [R1+0x2c8] ;  /* 0x0002c800010c7983 */ /* 0x000f280000300a00 */
[----:B------:R0:W-:Y:S04]  /*9d4a0*/  @P5 STG.E.U8 desc[UR58][R8.64], R4 ;  /* 0x0000000408005986 */ /* 0x0001e8000c10113a */
[----:B0-----:R-:W4:Y:S01]  /*9d4b0*/  LDL.LU.64 R8, [R1+0x2c0] ;  /* 0x0002c00001087983 */ /* 0x001f220000300a00 */
[----:B------:R-:W-:-:S05]  /*9d4c0*/  PRMT R4, R23, 0x7773, RZ ;  /* 0x0000777317047816 */ /* 0x000fca00000000ff */
[----:B---3--:R0:W-:Y:S04]  /*9d4d0*/  @P3 STG.E.U8 desc[UR58][R26.64], R4 ;  /* 0x000000041a003986 */ /* 0x0081e8000c10113a */
[----:B0-----:R-:W3:Y:S01]  /*9d4e0*/  LDL.LU.64 R26, [R1+0x2a8] ;  /* 0x0002a800011a7983 */ /* 0x001ee20000300a00 */
[----:B------:R-:W-:-:S05]  /*9d4f0*/  VIADD R0, R3, 0x16d ;  /* 0x0000016d03007836 */ /* 0x000fca0000000000 */
[----:B------:R-:W-:Y:S01]  /*9d500*/  ISETP.GE.AND P2, PT, R0, UR4, PT ;  /* 0x0000000400007c0c */ /* 0x000fe2000bf46270 */
[----:B------:R-:W-:Y:S01]  /*9d510*/  VIADD R0, R3, 0x16e ;  /* 0x0000016e03007836 */ /* 0x000fe20000000000 */
[----:B------:R-:W-:Y:S01]  /*9d520*/  ULDC UR4, c[0x0][0x22c] ;  /* 0x00008b0000047ab9 */ /* 0x000fe20000000800 */
[C---:B------:R-:W-:Y:S02]  /*9d530*/  ISETP.LT.AND P6, PT, R24.reuse, UR8, !P0 ;  /* 0x0000000818007c0c */ /* 0x040fe4000c7c1270 */
[----:B------:R-:W-:Y:S02]  /*9d540*/  ISETP.LT.AND P5, PT, R24, UR6, !P2 ;  /* 0x0000000618007c0c */ /* 0x000fe4000d7a1270 */
[----:B------:R-:W-:Y:S02]  /*9d550*/  PRMT R4, R21, 0x7771, RZ ;  /* 0x0000777115047816 */ /* 0x000fe400000000ff */
[----:B------:R-:W-:Y:S01]  /*9d560*/  ISETP.GE.AND P4, PT, R0, UR4, PT ;  /* 0x0000000400007c0c */ /* 0x000fe2000bf86270 */
[----:B------:R-:W-:Y:S01]  /*9d570*/  ULDC UR4, c[0x0][0x228] ;  /* 0x00008a0000047ab9 */ /* 0x000fe20000000800 */
[----:B------:R-:W-:Y:S01]  /*9d580*/  ULDC UR6, c[0x0][0x228] ;  /* 0x00008a0000067ab9 */ /* 0x000fe20000000800 */
[----:B------:R-:W-:-:S02]  /*9d590*/  ISETP.LT.AND P0, PT, R25, UR4, !P0 ;  /* 0x0000000419007c0c */ /* 0x000fc4000c701270 */
[C---:B------:R-:W-:Y:S01]  /*9d5a0*/  PRMT R0, R21.reuse, 0x7770, RZ ;  /* 0x0000777015007816 */ /* 0x040fe200000000ff */
[----:B------:R-:W-:Y:S01]  /*9d5b0*/  ULDC UR4, c[0x0][0x22c] ;  /* 0x00008b0000047ab9 */ /* 0x000fe20000000800 */
[----:B------:R-:W-:Y:S01]  /*9d5c0*/  PRMT R5, R21, 0x7773, RZ ;  /* 0x0000777315057816 */ /* 0x000fe200000000ff */
[----:B------:R-:W-:Y:S02]  /*9d5d0*/  ULDC UR8, c[0x0][0x228] ;  /* 0x00008a0000087ab9 */ /* 0x000fe40000000800 */
[----:B------:R0:W-:Y:S01]  /*9d5e0*/  @P6 STG.E.U8 desc[UR58][R10.64], R0 ;  /* 0x000000000a006986 */ /* 0x0001e2000c10113a */
[----:B------:R-:W-:Y:S01]  /*9d5f0*/  ISETP.LT.AND P2, PT, R25, UR6, !P2 ;  /* 0x0000000619007c0c */ /* 0x000fe2000d741270 */
[----:B------:R-:W-:Y:S01]  /*9d600*/  ULDC UR6, c[0x0][0x228] ;  /* 0x00008a0000067ab9 */ /* 0x000fe20000000800 */
[----:B0-----:R-:W-:-:S05]  /*9d610*/  VIADD R0, R3, 0x16f ;  /* 0x0000016f03007836 */ /* 0x001fca0000000000 */
[----:B------:R-:W-:Y:S01]  /*9d620*/  ISETP.GE.AND P3, PT, R0, UR4, PT ;  /* 0x0000000400007c0c */ /* 0x000fe2000bf66270 */
[----:B------:R-:W-:Y:S02]  /*9d630*/  ULDC UR4, c[0x0][0x228] ;  /* 0x00008a0000047ab9 */ /* 0x000fe40000000800 */
[----:B------:R-:W-:Y:S02]  /*9d640*/  ISETP.LT.AND P6, PT, R24, UR4, !P4 ;  /* 0x0000000418007c0c */ /* 0x000fe4000e7c1270 */
[----:B------:R-:W-:Y:S01]  /*9d650*/  ISETP.LT.AND P4, PT, R25, UR6, !P4 ;  /* 0x0000000619007c0c */ /* 0x000fe2000e781270 */
[----:B------:R-:W-:Y:S01]  /*9d660*/  VIADD R0, R3, 0x170 ;  /* 0x0000017003007836 */ /* 0x000fe20000000000 */
[----:B------:R-:W-:Y:S01]  /*9d670*/  ULDC UR4, c[0x0][0x22c] ;  /* 0x00008b0000047ab9 */ /* 0x000fe20000000800 */
[----:B------:R-:W-:Y:S01]  /*9d680*/  ULDC UR6, c[0x0][0x228] ;  /* 0x00008a0000067ab9 */ /* 0x000fe20000000800 */
[----:B--2---:R0:W-:Y:S04]  /*9d690*/  @P0 STG.E.U8 desc[UR58][R6.64], R4 ;  /* 0x0000000406000986 */ /* 0x0041e8000c10113a */
[----:B0-----:R-:W2:Y:S01]  /*9d6a0*/  LDL.LU.64 R6, [R1+0x2a0] ;  /* 0x0002a00001067983 */ /* 0x001ea20000300a00 */
[----:B------:R-:W-:-:S03]  /*9d6b0*/  PRMT R4, R21, 0x7772, RZ ;  /* 0x0000777215047816 */ /* 0x000fc600000000ff */
[----:B------:R-:W2:Y:S04]  /*9d6c0*/  LDL.LU R23, [R1+0xa30] ;  /* 0x000a300001177983 */ /* 0x000ea80000300800 */
[----:B----4-:R0:W-:Y:S04]  /*9d6d0*/  @P5 STG.E.U8 desc[UR58][R28.64], R4 ;  /* 0x000000041c005986 */ /* 0x0101e8000c10113a */
[----:B------:R-:W-:Y:S04]  /*9d6e0*/  @P2 STG.E.U8 desc[UR58][R12.64], R5 ;  /* 0x000000050c002986 */ /* 0x000fe8000c10113a */
[----:B0-----:R-:W4:Y:S01]  /*9d6f0*/  LDL.LU.64 R28, [R1+0x298] ;  /* 0x00029800011c7983 */ /* 0x001f220000300a00 */
[----:B------:R-:W-:-:S03]  /*9d700*/  PRMT R4, R20, 0x7770, RZ ;  /* 0x0000777014047816 */ /* 0x000fc600000000ff */
[----:B------:R-:W4:Y:S01]  /*9d710*/  LDL.LU.64 R10, [R1+0x290] ;  /* 0x00029000010a7983 */ /* 0x000f220000300a00 */
        /* <DEDUP_REMOVED lines=13> */
[----:B------:R-:W-:Y:S01]  /*9d7f0*/  ISETP.GE.AND P2, PT, R0, UR4, PT ;  /* 0x0000000400007c0c */ /* 0x000fe2000bf46270 */
[----:B------:R-:W-:-:S02]  /*9d800*/  VIADD R0, R3, 0x172 ;  /* 0x0000017203007836 */ /* 0x000fc40000000000 */
[----:B------:R-:W3:Y:S01]  /*9d810*/  LDL.LU.64 R12, [R1+0x270] ;  /* 0x00027000010c7983 */ /* 0x000ee20000300a00 */
[----:B------:R-:W-:Y:S01]  /*9d820*/  ULDC UR4, c[0x0][0x22c] ;  /* 0x00008b0000047ab9 */ /* 0x000fe20000000800 */
[----:B------:R-:W-:Y:S01]  /*9d830*/  ISETP.LT.AND P6, PT, R24, UR8, !P0 ;  /* 0x0000000818007c0c */ /* 0x000fe2000c7c1270 */
[----:B------:R-:W-:Y:S01]  /*9d840*/  ULDC UR6, c[0x0][0x228] ;  /* 0x00008a0000067ab9 */ /* 0x000fe20000000800 */
[----:B------:R-:W-:Y:S01]  /*9d850*/  ISETP.GE.AND P4, PT, R0, UR4, PT ;  /* 0x0000000400007c0c */ /* 0x000fe2000bf86270 */
[----:B------:R-:W-:Y:S01]  /*9d860*/  ULDC UR4, c[0x0][0x228] ;  /* 0x00008a0000047ab9 */ /* 0x000fe20000000800 */
[----:B------:R-:W-:Y:S01]  /*9d870*/  ULDC UR8, c[0x0][0x228] ;  /* 0x00008a0000087ab9 */ /* 0x000fe20000000800 */
[----:B------:R-:W-:Y:S01]  /*9d880*/  ISETP.LT.AND P0, PT, R25, UR4, !P0 ;  /* 0x0000000419007c0c */ /* 0x000fe2000c701270 */
[----:B------:R-:W-:Y:S01]  /*9d890*/  ULDC UR4, c[0x0][0x22c] ;  /* 0x00008b0000047ab9 */ /* 0x000fe20000000800 */
[----:B--2---:R0:W-:Y:S01]  /*9d8a0*/  @P5 STG.E.U8 desc[UR58][R6.64], R4 ;  /* 0x0000000406005986 */ /* 0x0041e2000c10113a */
[----:B------:R-:W-:-:S02]  /*9d8b0*/  ISETP.LT.AND P5, PT, R24, UR6, !P2 ;  /* 0x0000000618007c0c */ /* 0x000fc4000d7a1270 */
[C---:B------:R-:W-:Y:S01]  /*9d8c0*/  PRMT R0, R23.reuse, 0x7770, RZ ;  /* 0x0000777017007816 */ /* 0x040fe200000000ff */
[----:B------:R-:W-:Y:S01]  /*9d8d0*/  ULDC UR6, c[0x0][0x228] ;  /* 0x00008a0000067ab9 */ /* 0x000fe20000000800 */
[----:B0-----:R-:W-:Y:S01]  /*9d8e0*/  PRMT R4, R20, 0x7773, RZ ;  /* 0x0000777314047816 */ /* 0x001fe200000000ff */
[----:B------:R-:W2:Y:S04]  /*9d8f0*/  LDL.LU.64 R6, [R1+0x268] ;  /* 0x0002680001067983 */ /* 0x000ea80000300a00 */
[----:B----4-:R0:W-:Y:S04]  /*9d900*/  @P3 STG.E.U8 desc[UR58][R28.64], R4 ;  /* 0x000000041c003986 */ /* 0x0101e8000c10113a */
[----:B------:R-:W-:Y:S04]  /*9d910*/  @P6 STG.E.U8 desc[UR58][R10.64], R0 ;  /* 0x000000000a006986 */ /* 0x000fe8000c10113a */
        /* <DEDUP_REMOVED lines=102> */
[----:B------:R-:W-:Y:S01]  /*9df80*/  PRMT R0, R21, 0x7770, RZ ;  /* 0x0000777015007816 */ /* 0x000fe200000000ff */
[----:B------:R-:W-:Y:S01]  /*9df90*/  ULDC UR6, c[0x0][0x228] ;  /* 0x00008a0000067ab9 */ /* 0x000fe20000000800 */
[----:B0-----:R-:W-:Y:S01]  /*9dfa0*/  PRMT R4, R23, 0x7773, RZ ;  /* 0x0000777317047816 */ /* 0x001fe200000000ff */
[----:B------:R-:W2:Y:S04]  /*9dfb0*/  LDL.LU.64 R6, [R1+0x1c0] ;  /* 0x0001c00001067983 */ /* 0x000ea80000300a00 */
[----:B----4-:R0:W-:Y:S04]  /*9dfc0*/  @P3 STG.E.U8 desc[UR58][R28.64], R4 ;  /* 0x000000041c003986 */ /* 0x0101e8000c10113a */
[----:B------:R1:W-:Y:S04]  /*9dfd0*/  @P6 STG.E.U8 desc[UR58][R10.64], R0 ;  /* 0x000000000a006986 */ /* 0x0003e8000c10113a */
[----:B0-----:R-:W4:Y:S01]  /*9dfe0*/  LDL.LU.64 R28, [R1+0x1a0] ;  /* 0x0001a000011c7983 */ /* 0x001f220000300a00 */
[----:B------:R-:W-:-:S03]  /*9dff0*/  PRMT R4, R21, 0x7771, RZ ;  /* 0x0000777115047816 */ /* 0x000fc600000000ff */
[----:B-1----:R-:W4:Y:S04]  /*9e000*/  LDL.LU.64 R10, [R1+0x198] ;  /* 0x00019800010a7983 */ /* 0x002f280000300a00 */
[----:B------:R-:W4:Y:S04]  /*9e010*/  LDL.LU R23, [R1+0xa28] ;  /* 0x000a280001177983 */ /* 0x000f280000300800 */
[----:B------:R0:W-:Y:S02]  /*9e020*/  @P0 STG.E.U8 desc[UR58][R8.64], R4 ;  /* 0x0000000408000986 */ /* 0x0001e4000c10113a */
[----:B0-----:R-:W-:-:S05]  /*9e030*/  PRMT R4, R21, 0x7772, RZ ;  /* 0x0000777215047816 */ /* 0x001fca00000000ff */
[----:B---3--:R0:W-:Y:S04]  /*9e040*/  @P5 STG.E.U8 desc[UR58][R26.64], R4 ;  /* 0x000000041a005986 */ /* 0x0081e8000c10113a */
[----:B0-----:R-:W3:Y:S01]  /*9e050*/  LDL.LU.64 R26, [R1+0x190] ;  /* 0x00019000011a7983 */ /* 0x001ee20000300a00 */
[----:B------:R-:W-:Y:S01]  /*9e060*/  VIADD R0, R3, 0x17b ;  /* 0x0000017b03007836 */ /* 0x000fe20000000000 */
[----:B------:R-:W-:Y:S01]  /*9e070*/  ISETP.LT.AND P2, PT, R25, UR6, !P2 ;  /* 0x0000000619007c0c */ /* 0x000fe2000d741270 */
[----:B------:R-:W-:Y:S01]  /*9e080*/  ULDC UR6, c[0x0][0x228] ;  /* 0x00008a0000067ab9 */ /* 0x000fe20000000800 */
[----:B------:R-:W-:Y:S02]  /*9e090*/  PRMT R5, R21, 0x7773, RZ ;  /* 0x0000777315057816 */ /* 0x000fe400000000ff */
[----:B------:R-:W-:-:S02]  /*9e0a0*/  PRMT R4, R20, 0x7770, RZ ;  /* 0x0000777014047816 */ /* 0x000fc400000000ff */
        /* <DEDUP_REMOVED lines=22> */
[----:B------:R0:W-:Y:S04]  /*9e210*/  @P5 STG.E.U8 desc[UR58][R10.64], R4 ;  /* 0x000000040a005986 */ /* 0x0001e8000c10113a */
[----:B------:R-:W4:Y:S04]  /*9e220*/  LDL.LU.64 R14, [R1+0x170] ;  /* 0x00017000010e7983 */ /* 0x000f280000300a00 */
        /* <DEDUP_REMOVED lines=22> */
[----:B0-----:R-:W-:Y:S01]  /*9e390*/  VIADD R0, R3, 0x17f ;  /* 0x0000017f03007836 */ /* 0x001fe20000000000 */
[----:B------:R-:W3:Y:S04]  /*9e3a0*/  LDL.LU.64 R8, [R1+0x158] ;  /* 0x0001580001087983 */ /* 0x000ee80000300a00 */
[----:B------:R-:W-:Y:S01]  /*9e3b0*/  ISETP.GE.AND P3, PT, R0, UR4, PT ;  /* 0x0000000400007c0c */ /* 0x000fe2000bf66270 */
[----:B------:R-:W-:-:S02]  /*9e3c0*/  ULDC UR4, c[0x0][0x228] ;  /* 0x00008a0000047ab9 */ /* 0x000fc40000000800 */
[----:B------:R-:W-:Y:S02]  /*9e3d0*/  ISETP.LT.AND P6, PT, R24, UR4, !P4 ;  /* 0x0000000418007c0c */ /* 0x000fe4000e7c1270 */
[----:B------:R-:W-:Y:S01]  /*9e3e0*/  ISETP.LT.AND P4, PT, R25, UR6, !P4 ;  /* 0x0000000619007c0c */ /* 0x000fe2000e781270 */
[----:B------:R-:W-:Y:S01]  /*9e3f0*/  VIADD R0, R3, 0x180 ;  /* 0x0000018003007836 */ /* 0x000fe20000000000 */
[----:B------:R-:W-:Y:S01]  /*9e400*/  ULDC UR4, c[0x0][0x22c] ;  /* 0x00008b0000047ab9 */ /* 0x000fe20000000800 */
[----:B------:R-:W-:Y:S01]  /*9e410*/  ULDC UR6, c[0x0][0x228] ;  /* 0x00008a0000067ab9 */ /* 0x000fe20000000800 */
[----:B--2---:R0:W-:Y:S02]  /*9e420*/  @P0 STG.E.U8 desc[UR58][R6.64], R4 ;  /* 0x0000000406000986 */ /* 0x0041e4000c10113a */
[----:B0-----:R-:W-:Y:S02]  /*9e430*/  PRMT R4, R23, 0x7772, RZ ;  /* 0x0000777217047816 */ /* 0x001fe400000000ff */
        /* <DEDUP_REMOVED lines=20> */
[----:B------:R-:W-:Y:S01]  /*9e580*/  VIADD R0, R3, 0x182 ;  /* 0x0000018203007836 */ /* 0x000fe20000000000 */
[----:B------:R-:W-:Y:S01]  /*9e590*/  ULDC UR4, c[0x0][0x22c] ;  /* 0x00008b0000047ab9 */ /* 0x000fe20000000800 */
[----:B------:R-:W-:Y:S01]  /*9e5a0*/  ISETP.LT.AND P6, PT, R24, UR8, !P0 ;  /* 0x0000000818007c0c */ /* 0x000fe2000c7c1270 */
[----:B------:R-:W-:Y:S01]  /*9e5b0*/  ULDC UR6, c[0x0][0x228] ;  /* 0x00008a0000067ab9 */ /* 0x000fe20000000800 */
[----:B------:R-:W-:Y:S01]  /*9e5c0*/  ULDC UR8, c[0x0][0x228] ;  /* 0x00008a0000087ab9 */ /* 0x000fe20000000800 */
[----:B------:R-:W-:Y:S01]  /*9e5d0*/  ISETP.GE.AND P4, PT, R0, UR4, PT ;  /* 0x0000000400007c0c */ /* 0x000fe2000bf86270 */
[----:B------:R-:W-:-:S02]  /*9e5e0*/  ULDC UR4, c[0x0][0x228] ;  /* 0x00008a0000047ab9 */ /* 0x000fc40000000800 */
[----:B------:R-:W-:Y:S01]  /*9e5f0*/  ISETP.LT.AND P0, PT, R25, UR4, !P0 ;  /* 0x0000000419007c0c */ /* 0x000fe2000c701270 */
[----:B------:R-:W-:Y:S01]  /*9e600*/  ULDC UR4, c[0x0][0x22c] ;  /* 0x00008b0000047ab9 */ /* 0x000fe20000000800 */
[----:B------:R0:W-:Y:S01]  /*9e610*/  @P5 STG.E.U8 desc[UR58][R8.64], R4 ;  /* 0x0000000408005986 */ /* 0x0001e2000c10113a */
[----:B------:R-:W-:Y:S01]  /*9e620*/  ISETP.LT.AND P5, PT, R24, UR6, !P2 ;  /* 0x0000000618007c0c */ /* 0x000fe2000d7a1270 */
[----:B------:R-:W-:Y:S01]  /*9e630*/  ULDC UR6, c[0x0][0x228] ;  /* 0x00008a0000067ab9 */ /* 0x000fe20000000800 */
[----:B0-----:R-:W-:Y:S01]  /*9e640*/  PRMT R4, R21, 0x7773, RZ ;  /* 0x0000777315047816 */ /* 0x001fe200000000ff */
[----:B------:R-:W3:Y:S04]  /*9e650*/  LDL.LU.64 R8, [R1+0x108] ;  /* 0x0001080001087983 */ /* 0x000ee80000300a00 */
[----:B------:R-:W3:Y:S01]  /*9e660*/  LDL.LU.64 R20, [R1+0x100] ;  /* 0x0001000001147983 */ /* 0x000ee20000300a00 */
[----:B--2---:R-:W-:-:S03]  /*9e670*/  PRMT R0, R6, 0x7770, RZ ;  /* 0x0000777006007816 */ /* 0x004fc600000000ff */
[----:B----4-:R0:W-:Y:S04]  /*9e680*/  @P3 STG.E.U8 desc[UR58][R28.64], R4 ;  /* 0x000000041c003986 */ /* 0x0101e8000c10113a */
[----:B------:R-:W-:Y:S04]  /*9e690*/  @P6 STG.E.U8 desc[UR58][R12.64], R0 ;  /* 0x000000000c006986 */ /* 0x000fe8000c10113a */
[----:B0-----:R-:W2:Y:S01]  /*9e6a0*/  LDL.LU.64 R28, [R1+0xf8] ;  /* 0x0000f800011c7983 */ /* 0x001ea20000300a00 */
        /* <DEDUP_REMOVED lines=19> */
[----:B------:R-:W-:-:S03]  /*9e7e0*/  ULDC UR6, c[0x0][0x228] ;  /* 0x00008a0000067ab9 */ /* 0x000fc60000000800 */
[----:B------:R-:W-:Y:S02]  /*9e7f0*/  ISETP.GE.AND P0, PT, R0, UR4, PT ;  /* 0x0000000400007c0c */ /* 0x000fe4000bf06270 */
[----:B------:R-:W-:Y:S01]  /*9e800*/  PRMT R0, R23, 0x7771, RZ ;  /* 0x0000777117007816 */ /* 0x000fe200000000ff */
[----:B------:R-:W-:Y:S02]  /*9e810*/  ULDC UR4, c[0x0][0x228] ;  /* 0x00008a0000047ab9 */ /* 0x000fe40000000800 */
[----:B------:R-:W-:Y:S01]  /*9e820*/  ISETP.LT.AND P5, PT, R24, UR4, !P3 ;  /* 0x0000000418007c0c */ /* 0x000fe2000dfa1270 */
[----:B------:R-:W-:Y:S04]  /*9e830*/  @P2 STG.E.U8 desc[UR58][R8.64], R5 ;  /* 0x0000000508002986 */ /* 0x000fe8000c10113a */
[----:B------:R0:W-:Y:S01]  /*9e840*/  @P6 STG.E.U8 desc[UR58][R20.64], R4 ;  /* 0x0000000414006986 */ /* 0x0001e2000c10113a */
[----:B------:R-:W-:Y:S01]  /*9e850*/  ISETP.LT.AND P3, PT, R25, UR6, !P3 ;  /* 0x0000000619007c0c */ /* 0x000fe2000df61270 */
[----:B------:R-:W-:Y:S01]  /*9e860*/  ULDC UR4, c[0x0][0x22c] ;  /* 0x00008b0000047ab9 */ /* 0x000fe20000000800 */
[----:B0-----:R-:W-:-:S02]  /*9e870*/  PRMT R4, R23, 0x7772, RZ ;  /* 0x0000777217047816 */ /* 0x001fc400000000ff */
[----:B------:R-:W-:Y:S01]  /*9e880*/  ISETP.LT.AND P6, PT, R24, UR8, !P0 ;  /* 0x0000000818007c0c */ /* 0x000fe2000c7c1270 */
[----:B------:R-:W-:Y:S01]  /*9e890*/  ULDC UR6, c[0x0][0x228] ;  /* 0x00008a0000067ab9 */ /* 0x000fe20000000800 */
[----:B------:R-:W-:Y:S01]  /*9e8a0*/  ULDC UR8, c[0x0][0x228] ;  /* 0x00008a0000087ab9 */ /* 0x000fe20000000800 */
[----:B--2---:R0:W-:Y:S04]  /*9e8b0*/  @P4 STG.E.U8 desc[UR58][R28.64], R0 ;  /* 0x000000001c004986 */ /* 0x0041e8000c10113a */
[----:B0-----:R-:W2:Y:S04]  /*9e8c0*/  LDL.LU.64 R28, [R1+0xd8] ;  /* 0x0000d800011c7983 */ /* 0x001ea80000300a00 */
[----:B------:R-:W2:Y:S04]  /*9e8d0*/  LDL.LU.64 R20, [R1+0xd0] ;  /* 0x0000d00001147983 */ /* 0x000ea80000300a00 */
[----:B------:R-:W2:Y:S04]  /*9e8e0*/  LDL.LU R9, [R1+0xa0c] ;  /* 0x000a0c0001097983 */ /* 0x000ea80000300800 */
[----:B------:R-:W2:Y:S04]  /*9e8f0*/  LDL.LU.64 R12, [R1+0xc8] ;  /* 0x0000c800010c7983 */ /* 0x000ea80000300a00 */
[----:B----4-:R0:W-:Y:S02]  /*9e900*/  @P5 STG.E.U8 desc[UR58][R10.64], R4 ;  /* 0x000000040a005986 */ /* 0x0101e4000c10113a */
[----:B0-----:R-:W-:-:S02]  /*9e910*/  PRMT R4, R23, 0x7773, RZ ;  /* 0x0000777317047816 */ /* 0x001fc400000000ff */
[----:B------:R-:W4:Y:S04]  /*9e920*/  LDL.LU.64 R10, [R1+0xb0] ;  /* 0x0000b000010a7983 */ /* 0x000f280000300a00 */
[----:B---3--:R0:W-:Y:S04]  /*9e930*/  @P3 STG.E.U8 desc[UR58][R26.64], R4 ;  /* 0x000000041a003986 */ /* 0x0081e8000c10113a */
[----:B0-----:R-:W3:Y:S01]  /*9e940*/  LDL.LU.64 R26, [R1+0xa8] ;  /* 0x0000a800011a7983 */ /* 0x001ee20000300a00 */
[----:B------:R-:W-:-:S05]  /*9e950*/  VIADD R0, R3, 0x185 ;  /* 0x0000018503007836 */ /* 0x000fca0000000000 */
[----:B------:R-:W-:Y:S01]  /*9e960*/  ISETP.GE.AND P2, PT, R0, UR4, PT ;  /* 0x0000000400007c0c */ /* 0x000fe2000bf46270 */
[----:B------:R-:W-:Y:S01]  /*9e970*/  VIADD R0, R3, 0x186 ;  /* 0x0000018603007836 */ /* 0x000fe20000000000 */
[----:B------:R-:W-:-:S04]  /*9e980*/  ULDC UR4, c[0x0][0x22c] ;  /* 0x00008b0000047ab9 */ /* 0x000fc80000000800 */
[----:B------:R-:W-:Y:S01]  /*9e990*/  ISETP.GE.AND P4, PT, R0, UR4, PT ;  /* 0x0000000400007c0c */ /* 0x000fe2000bf86270 */
[----:B------:R-:W-:Y:S02]  /*9e9a0*/  ULDC UR4, c[0x0][0x228] ;  /* 0x00008a0000047ab9 */ /* 0x000fe40000000800 */
[----:B------:R-:W-:Y:S02]  /*9e9b0*/  ISETP.LT.AND P0, PT, R25, UR4, !P0 ;  /* 0x0000000419007c0c */ /* 0x000fe4000c701270 */
[C---:B------:R-:W-:Y:S02]  /*9e9c0*/  PRMT R0, R7.reuse, 0x7770, RZ ;  /* 0x0000777007007816 */ /* 0x040fe400000000ff */
[----:B------:R-:W-:Y:S02]  /*9e9d0*/  PRMT R4, R7, 0x7771, RZ ;  /* 0x0000777107047816 */ /* 0x000fe400000000ff */
[----:B------:R-:W-:Y:S01]  /*9e9e0*/  ISETP.LT.AND P5, PT, R24, UR6, !P2 ;  /* 0x0000000618007c0c */ /* 0x000fe2000d7a1270 */
[----:B------:R-:W-:Y:S01]  /*9e9f0*/  ULDC UR4, c[0x0][0x22c] ;  /* 0x00008b0000047ab9 */ /* 0x000fe20000000800 */
[----:B------:R-:W-:Y:S01]  /*9ea00*/  ULDC UR6, c[0x0][0x228] ;  /* 0x00008a0000067ab9 */ /* 0x000fe20000000800 */
[----:B------:R0:W-:Y:S01]  /*9ea10*/  @P6 STG.E.U8 desc[UR58][R14.64], R0 ;  /* 0x000000000e006986 */ /* 0x0001e2000c10113a */
[----:B------:R-:W-:Y:S01]  /*9ea20*/  ISETP.LT.AND P2, PT, R25, UR6, !P2 ;  /* 0x0000000619007c0c */ /* 0x000fe2000d741270 */
[----:B------:R-:W-:Y:S01]  /*9ea30*/  ULDC UR6, c[0x0][0x228] ;  /* 0x00008a0000067ab9 */ /* 0x000fe20000000800 */
[----:B0-----:R-:W-:-:S05]  /*9ea40*/  VIADD R0, R3, 0x187 ;  /* 0x0000018703007836 */ /* 0x001fca0000000000 */
[----:B------:R-:W-:Y:S01]  /*9ea50*/  ISETP.GE.AND P3, PT, R0, UR4, PT ;  /* 0x0000000400007c0c */ /* 0x000fe2000bf66270 */
[----:B------:R-:W-:Y:S02]  /*9ea60*/  ULDC UR4, c[0x0][0x228] ;  /* 0x00008a0000047ab9 */ /* 0x000fe40000000800 */
[----:B------:R-:W-:Y:S02]  /*9ea70*/  ISETP.LT.AND P6, PT, R24, UR4, !P4 ;  /* 0x0000000418007c0c */ /* 0x000fe4000e7c1270 */
[----:B------:R-:W-:Y:S02]  /*9ea80*/  ISETP.LT.AND P4, PT, R25, UR6, !P4 ;  /* 0x0000000619007c0c */ /* 0x000fe4000e781270 */
[----:B------:R-:W-:Y:S01]  /*9ea90*/  PRMT R5, R7, 0x7773, RZ ;  /* 0x0000777307057816 */ /* 0x000fe200000000ff */
[----:B------:R-:W-:Y:S01]  /*9eaa0*/  VIADD R0, R3, 0x188 ;  /* 0x0000018803007836 */ /* 0x000fe20000000000 */
[----:B------:R-:W-:Y:S01]  /*9eab0*/  ULDC UR4, c[0x0][0x22c] ;  /* 0x00008b0000047ab9 */ /* 0x000fe20000000800 */
[----:B------:R-:W-:Y:S01]  /*9eac0*/  ULDC UR6, c[0x0][0x228] ;  /* 0x00008a0000067ab9 */ /* 0x000fe20000000800 */
[----:B--2---:R0:W-:Y:S04]  /*9ead0*/  @P0 STG.E.U8 desc[UR58][R28.64], R4 ;  /* 0x000000041c000986 */ /* 0x0041e8000c10113a */
[----:B0-----:R-:W2:Y:S04]  /*9eae0*/  LDL.LU.64 R28, [R1+0xa0] ;  /* 0x0000a000011c7983 */ /* 0x001ea80000300a00 */
[----:B------:R-:W2:Y:S01]  /*9eaf0*/  LDL.LU R23, [R1+0xa70] ;  /* 0x000a700001177983 */ /* 0x000ea20000300800 */
[----:B------:R-:W-:-:S03]  /*9eb00*/  PRMT R4, R7, 0x7772, RZ ;  /* 0x0000777207047816 */ /* 0x000fc600000000ff */
[----:B------:R-:W2:Y:S04]  /*9eb10*/  LDL.LU.64 R6, [R1+0x98] ;  /* 0x0000980001067983 */ /* 0x000ea80000300a00 */
[----:B------:R0:W-:Y:S01]  /*9eb20*/  @P5 STG.E.U8 desc[UR58][R20.64], R4 ;  /* 0x0000000414005986 */ /* 0x0001e2000c10113a */
[----:B------:R-:W-:Y:S02]  /*9eb30*/  ISETP.GE.AND P0, PT, R0, UR4, PT ;  /* 0x0000000400007c0c */ /* 0x000fe4000bf06270 */
[C---:B------:R-:W-:Y:S01]  /*9eb40*/  PRMT R0, R9.reuse, 0x7771, RZ ;  /* 0x0000777109007816 */ /* 0x040fe200000000ff */
[----:B------:R-:W-:Y:S01]  /*9eb50*/  @P2 STG.E.U8 desc[UR58][R12.64], R5 ;  /* 0x000000050c002986 */ /* 0x000fe2000c10113a */
[----:B------:R-:W-:Y:S01]  /*9eb60*/  ULDC UR4, c[0x0][0x228] ;  /* 0x00008a0000047ab9 */ /* 0x000fe20000000800 */
[----:B0-----:R-:W-:-:S02]  /*9eb70*/  PRMT R4, R9, 0x7770, RZ ;  /* 0x0000777009047816 */ /* 0x001fc400000000ff */
[----:B------:R-:W2:Y:S04]  /*9eb80*/  LDL.LU.64 R20, [R1+0x90] ;  /* 0x0000900001147983 */ /* 0x000ea80000300a00 */
[----:B----4-:R-:W-:Y:S04]  /*9eb90*/  @P6 STG.E.U8 desc[UR58][R10.64], R4 ;  /* 0x000000040a006986 */ /* 0x010fe8000c10113a */
[----:B---3--:R0:W-:Y:S04]  /*9eba0*/  @P4 STG.E.U8 desc[UR58][R26.64], R0 ;  /* 0x000000001a004986 */ /* 0x0081e8000c10113a */
[----:B0-----:R-:W3:Y:S01]  /*9ebb0*/  LDL.LU.64 R26, [R1+0x88] ;  /* 0x00008800011a7983 */ /* 0x001ee20000300a00 */
[----:B------:R-:W-:Y:S01]  /*9ebc0*/  ISETP.LT.AND P5, PT, R24, UR4, !P3 ;  /* 0x0000000418007c0c */ /* 0x000fe2000dfa1270 */
[----:B------:R-:W-:Y:S01]  /*9ebd0*/  VIADD R0, R3, 0x189 ;  /* 0x0000018903007836 */ /* 0x000fe20000000000 */
[----:B------:R-:W-:Y:S01]  /*9ebe0*/  ISETP.LT.AND P3, PT, R25, UR6, !P3 ;  /* 0x0000000619007c0c */ /* 0x000fe2000df61270 */
[----:B------:R-:W-:Y:S01]  /*9ebf0*/  ULDC UR4, c[0x0][0x22c] ;  /* 0x00008b0000047ab9 */ /* 0x000fe20000000800 */
[----:B------:R-:W-:Y:S01]  /*9ec00*/  PRMT R4, R9, 0x7772, RZ ;  /* 0x0000777209047816 */ /* 0x000fe200000000ff */
[----:B------:R-:W4:Y:S01]  /*9ec10*/  LDL.LU R8, [R1+0xa74] ;  /* 0x000a740001087983 */ /* 0x000f220000300800 */
        /* <DEDUP_REMOVED lines=10> */
[----:B--2---:R0:W-:Y:S01]  /*9ecc0*/  @P5 STG.E.U8 desc[UR58][R28.64], R4 ;  /* 0x000000041c005986 */ /* 0x0041e2000c10113a */
[----:B------:R-:W-:-:S03]  /*9ecd0*/  PRMT R0, R23, 0x7770, RZ ;  /* 0x0000777017007816 */ /* 0x000fc600000000ff */
[----:B0-----:R-:W2:Y:S01]  /*9ece0*/  LDL.LU.64 R28, [R1+0x80] ;  /* 0x00008000011c7983 */ /* 0x001ea20000300a00 */
[----:B------:R-:W-:-:S03]  /*9ecf0*/  PRMT R4, R9, 0x7773, RZ ;  /* 0x0000777309047816 */ /* 0x000fc600000000ff */
[----:B------:R-:W2:Y:S04]  /*9ed00*/  LDL.LU.64 R14, [R1+0x78] ;  /* 0x00007800010e7983 */ /* 0x000ea80000300a00 */
[----:B------:R-:W2:Y:S04]  /*9ed10*/  LDL.LU.64 R10, [R1+0x70] ;  /* 0x00007000010a7983 */ /* 0x000ea80000300a00 */
[----:B------:R0:W-:Y:S04]  /*9ed20*/  @P3 STG.E.U8 desc[UR58][R6.64], R4 ;  /* 0x0000000406003986 */ /* 0x0001e8000c10113a */
[----:B------:R1:W-:Y:S04]  /*9ed30*/  @P6 STG.E.U8 desc[UR58][R20.64], R0 ;  /* 0x0000000014006986 */ /* 0x0003e8000c10113a */
[----:B0-----:R-:W2:Y:S01]  /*9ed40*/  LDL.LU.64 R6, [R1+0x68] ;  /* 0x0000680001067983 */ /* 0x001ea20000300a00 */
[----:B------:R-:W-:-:S03]  /*9ed50*/  PRMT R4, R23, 0x7771, RZ ;  /* 0x0000777117047816 */ /* 0x000fc600000000ff */
[----:B-1----:R-:W2:Y:S04]  /*9ed60*/  LDL.LU.64 R20, [R1+0x60] ;  /* 0x0000600001147983 */ /* 0x002ea80000300a00 */
[----:B------:R-:W2:Y:S04]  /*9ed70*/  LDL.LU.64 R12, [R1+0x58] ;  /* 0x00005800010c7983 */ /* 0x000ea80000300a00 */
[----:B---3--:R0:W-:Y:S04]  /*9ed80*/  @P0 STG.E.U8 desc[UR58][R26.64], R4 ;  /* 0x000000041a000986 */ /* 0x0081e8000c10113a */
[----:B0-----:R-:W3:Y:S04]  /*9ed90*/  LDL.LU.64 R26, [R1+0x50] ;  /* 0x00005000011a7983 */ /* 0x001ee80000300a00 */
[----:B------:R-:W3:Y:S01]  /*9eda0*/  LDL.LU R9, [R1+0xa78] ;  /* 0x000a780001097983 */ /* 0x000ee20000300800 */
[----:B------:R-:W-:Y:S01]  /*9edb0*/  VIADD R0, R3, 0x18b ;  /* 0x0000018b03007836 */ /* 0x000fe20000000000 */
[----:B------:R-:W-:Y:S01]  /*9edc0*/  ISETP.LT.AND P5, PT, R24, UR6, !P2 ;  /* 0x0000000618007c0c */ /* 0x000fe2000d7a1270 */
[----:B------:R-:W-:-:S02]  /*9edd0*/  ULDC UR6, c[0x0][0x228] ;  /* 0x00008a0000067ab9 */ /* 0x000fc40000000800 */
[C---:B------:R-:W-:Y:S02]  /*9ede0*/  ISETP.LT.AND P2, PT, R25.reuse, UR6, !P2 ;  /* 0x0000000619007c0c */ /* 0x040fe4000d741270 */
[----:B------:R-:W-:Y:S01]  /*9edf0*/  ISETP.GE.AND P3, PT, R0, UR4, PT ;  /* 0x0000000400007c0c */ /* 0x000fe2000bf66270 */
[----:B------:R-:W-:Y:S01]  /*9ee00*/  ULDC UR4, c[0x0][0x228] ;  /* 0x00008a0000047ab9 */ /* 0x000fe20000000800 */
[----:B------:R-:W-:Y:S01]  /*9ee10*/  ULDC UR6, c[0x0][0x228] ;  /* 0x00008a0000067ab9 */ /* 0x000fe20000000800 */
[----:B------:R-:W-:Y:S02]  /*9ee20*/  ISETP.LT.AND P6, PT, R24, UR4, !P4 ;  /* 0x0000000418007c0c */ /* 0x000fe4000e7c1270 */
[----:B------:R-:W-:Y:S02]  /*9ee30*/  ISETP.LT.AND P4, PT, R25, UR6, !P4 ;  /* 0x0000000619007c0c */ /* 0x000fe4000e781270 */
[----:B------:R-:W-:Y:S01]  /*9ee40*/  PRMT R4, R23, 0x7772, RZ ;  /* 0x0000777217047816 */ /* 0x000fe200000000ff */
[----:B------:R-:W-:Y:S01]  /*9ee50*/  VIADD R0, R3, 0x18c ;  /* 0x0000018c03007836 */ /* 0x000fe20000000000 */
[----:B------:R-:W-:Y:S01]  /*9ee60*/  ULDC UR4, c[0x0][0x22c] ;  /* 0x00008b0000047ab9 */ /* 0x000fe20000000800 */
[----:B------:R-:W-:Y:S01]  /*9ee70*/  PRMT R5, R23, 0x7773, RZ ;  /* 0x0000777317057816 */ /* 0x000fe200000000ff */
[----:B------:R-:W-:-:S02]  /*9ee80*/  ULDC UR6, c[0x0][0x228] ;  /* 0x00008a0000067ab9 */ /* 0x000fc40000000800 */
[----:B------:R-:W-:Y:S02]  /*9ee90*/  ISETP.GE.AND P0, PT, R0, UR4, PT ;  /* 0x0000000400007c0c */ /* 0x000fe4000bf06270 */
[----:B----4-:R-:W-:Y:S01]  /*9eea0*/  PRMT R0, R8, 0x7771, RZ ;  /* 0x0000777108007816 */ /* 0x010fe200000000ff */
[----:B------:R-:W-:Y:S01]  /*9eeb0*/  ULDC UR4, c[0x0][0x228] ;  /* 0x00008a0000047ab9 */ /* 0x000fe20000000800 */
[----:B--2---:R0:W-:Y:S04]  /*9eec0*/  @P5 STG.E.U8 desc[UR58][R28.64], R4 ;  /* 0x000000041c005986 */ /* 0x0041e8000c10113a */
[----:B------:R-:W-:Y:S01]  /*9eed0*/  @P2 STG.E.U8 desc[UR58][R14.64], R5 ;  /* 0x000000050e002986 */ /* 0x000fe2000c10113a */
[----:B------:R-:W-:Y:S01]  /*9eee0*/  ISETP.LT.AND P5, PT, R24, UR4, !P3 ;  /* 0x0000000418007c0c */ /* 0x000fe2000dfa1270 */
[----:B------:R-:W-:Y:S01]  /*9eef0*/  ULDC UR4, c[0x0][0x22c] ;  /* 0x00008b0000047ab9 */ /* 0x000fe20000000800 */
[----:B0-----:R-:W-:Y:S01]  /*9ef00*/  PRMT R4, R8, 0x7770, RZ ;  /* 0x0000777008047816 */ /* 0x001fe200000000ff */
[----:B------:R-:W2:Y:S04]  /*9ef10*/  LDL.LU.64 R28, [R1+0x2008] ;  /* 0x00200800011c7983 */ /* 0x000ea80000300a00 */
[----:B------:R0:W-:Y:S04]  /*9ef20*/  @P6 STG.E.U8 desc[UR58][R10.64], R4 ;  /* 0x000000040a006986 */ /* 0x0001e8000c10113a */
[----:B------:R1:W-:Y:S01]  /*9ef30*/  @P4 STG.E.U8 desc[UR58][R6.64], R0 ;  /* 0x0000000006004986 */ /* 0x0003e2000c10113a */
[----:B------:R-:W-:-:S02]  /*9ef40*/  ISETP.LT.AND P3, PT, R25, UR6, !P3 ;  /* 0x0000000619007c0c */ /* 0x000fc4000df61270 */
[----:B------:R-:W-:Y:S01]  /*9ef50*/  ISETP.LT.AND P6, PT, R24, UR8, !P0 ;  /* 0x0000000818007c0c */ /* 0x000fe2000c7c1270 */
[----:B------:R-:W-:Y:S01]  /*9ef60*/  ULDC UR6, c[0x0][0x228] ;  /* 0x00008a0000067ab9 */ /* 0x000fe20000000800 */
[----:B------:R-:W-:Y:S01]  /*9ef70*/  ULDC UR8, c[0x0][0x228] ;  /* 0x00008a0000087ab9 */ /* 0x000fe20000000800 */
[----:B0-----:R-:W-:Y:S01]  /*9ef80*/  PRMT R4, R8, 0x7772, RZ ;  /* 0x0000777208047816 */ /* 0x001fe200000000ff */
[C---:B-1----:R-:W-:Y:S01]  /*9ef90*/  VIADD R0, R3.reuse, 0x18d ;  /* 0x0000018d03007836 */ /* 0x042fe20000000000 */
[----:B------:R-:W4:Y:S04]  /*9efa0*/  LDL.LU.64 R10, [R1+0x48] ;  /* 0x00004800010a7983 */ /* 0x000f280000300a00 */
[----:B------:R0:W-:Y:S04]  /*9efb0*/  @P5 STG.E.U8 desc[UR58][R20.64], R4 ;  /* 0x0000000414005986 */ /* 0x0001e8000c10113a */
[----:B------:R-:W2:Y:S01]  /*9efc0*/  LDL.LU.64 R6, [R1+0x40] ;  /* 0x0000400001067983 */ /* 0x000ea20000300a00 */
[----:B------:R-:W-:Y:S01]  /*9efd0*/  ISETP.GE.AND P2, PT, R0, UR4, PT ;  /* 0x0000000400007c0c */ /* 0x000fe2000bf46270 */
[----:B------:R-:W-:Y:S01]  /*9efe0*/  VIADD R0, R3, 0x18e ;  /* 0x0000018e03007836 */ /* 0x000fe20000000000 */
[----:B------:R-:W-:-:S04]  /*9eff0*/  ULDC UR4, c[0x0][0x22c] ;  /* 0x00008b0000047ab9 */ /* 0x000fc80000000800 */
[----:B------:R-:W-:Y:S01]  /*9f000*/  ISETP.GE.AND P4, PT, R0, UR4, PT ;  /* 0x0000000400007c0c */ /* 0x000fe2000bf86270 */
[----:B------:R-:W-:Y:S01]  /*9f010*/  ULDC UR4, c[0x0][0x228] ;  /* 0x00008a0000047ab9 */ /* 0x000fe20000000800 */
[----:B0-----:R-:W-:Y:S01]  /*9f020*/  PRMT R4, R8, 0x7773, RZ ;  /* 0x0000777308047816 */ /* 0x001fe200000000ff */
[----:B------:R-:W2:Y:S04]  /*9f030*/  LDL.LU.64 R20, [R1+0x38] ;  /* 0x0000380001147983 */ /* 0x000ea80000300a00 */
[----:B------:R-:W2:Y:S04]  /*9f040*/  LDL.LU R23, [R1+0xa7c] ;  /* 0x000a7c0001177983 */ /* 0x000ea80000300800 */
[----:B------:R-:W-:Y:S01]  /*9f050*/  @P3 STG.E.U8 desc[UR58][R12.64], R4 ;  /* 0x000000040c003986 */ /* 0x000fe2000c10113a */
[----:B---3--:R-:W-:-:S05]  /*9f060*/  PRMT R0, R9, 0x7770, RZ ;  /* 0x0000777009007816 */ /* 0x008fca00000000ff */
[----:B------:R0:W-:Y:S04]  /*9f070*/  @P6 STG.E.U8 desc[UR58][R26.64], R0 ;  /* 0x000000001a006986 */ /* 0x0001e8000c10113a */
[----:B0-----:R-:W3:Y:S01]  /*9f080*/  LDL.LU.64 R26, [R1+0x30] ;  /* 0x00003000011a7983 */ /* 0x001ee20000300a00 */
[C---:B------:R-:W-:Y:S01]  /*9f090*/  ISETP.LT.AND P0, PT, R25.reuse, UR4, !P0 ;  /* 0x0000000419007c0c */ /* 0x040fe2000c701270 */
[----:B------:R-:W-:Y:S02]  /*9f0a0*/  ULDC UR4, c[0x0][0x228] ;  /* 0x00008a0000047ab9 */ /* 0x000fe40000000800 */
[----:B------:R-:W3:Y:S01]  /*9f0b0*/  LDL.LU.64 R14, [R1+0x28] ;  /* 0x00002800010e7983 */ /* 0x000ee20000300a00 */
[C---:B------:R-:W-:Y:S02]  /*9f0c0*/  ISETP.LT.AND P5, PT, R24.reuse, UR4, !P2 ;  /* 0x0000000418007c0c */ /* 0x040fe4000d7a1270 */
[----:B------:R-:W-:Y:S01]  /*9f0d0*/  ISETP.LT.AND P3, PT, R25, UR6, !P2 ;  /* 0x0000000619007c0c */ /* 0x000fe2000d761270 */
[----:B------:R-:W-:Y:S01]  /*9f0e0*/  VIADD R0, R3, 0x18f ;  /* 0x0000018f03007836 */ /* 0x000fe20000000000 */
[----:B------:R-:W-:Y:S01]  /*9f0f0*/  PRMT R4, R9, 0x7771, RZ ;  /* 0x0000777109047816 */ /* 0x000fe200000000ff */
[----:B------:R-:W-:Y:S01]  /*9f100*/  ULDC UR6, c[0x0][0x228] ;  /* 0x00008a0000067ab9 */ /* 0x000fe20000000800 */
[----:B------:R-:W-:Y:S01]  /*9f110*/  ULDC UR4, c[0x0][0x22c] ;  /* 0x00008b0000047ab9 */ /* 0x000fe20000000800 */
[----:B------:R-:W3:Y:S01]  /*9f120*/  LDL.LU.64 R12, [R1+0x20] ;  /* 0x00002000010c7983 */ /* 0x000ee20000300a00 */
[----:B------:R-:W-:-:S02]  /*9f130*/  ISETP.LT.AND P6, PT, R24, UR6, !P4 ;  /* 0x0000000618007c0c */ /* 0x000fc4000e7c1270 */
[----:B------:R-:W-:Y:S02]  /*9f140*/  ISETP.GE.AND P2, PT, R0, UR4, PT ;  /* 0x0000000400007c0c */ /* 0x000fe4000bf46270 */
[C---:B------:R-:W-:Y:S02]  /*9f150*/  PRMT R5, R9.reuse, 0x7772, RZ ;  /* 0x0000777209057816 */ /* 0x040fe400000000ff */
[----:B------:R-:W-:Y:S01]  /*9f160*/  PRMT R0, R9, 0x7773, RZ ;  /* 0x0000777309007816 */ /* 0x000fe200000000ff */
[----:B------:R-:W-:Y:S01]  /*9f170*/  ULDC UR4, c[0x0][0x22c] ;  /* 0x00008b0000047ab9 */ /* 0x000fe20000000800 */
[----:B------:R-:W-:Y:S01]  /*9f180*/  ULDC UR6, c[0x0][0x228] ;  /* 0x00008a0000067ab9 */ /* 0x000fe20000000800 */
[----:B----4-:R0:W-:Y:S04]  /*9f190*/  @P0 STG.E.U8 desc[UR58][R10.64], R4 ;  /* 0x000000040a000986 */ /* 0x0101e8000c10113a */
[----:B--2---:R1:W-:Y:S04]  /*9f1a0*/  @P5 STG.E.U8 desc[UR58][R6.64], R5 ;  /* 0x0000000506005986 */ /* 0x0043e8000c10113a */
[----:B0-----:R-:W2:Y:S04]  /*9f1b0*/  LDL.LU.64 R10, [R1+0x18] ;  /* 0x00001800010a7983 */ /* 0x001ea80000300a00 */
[----:B------:R-:W4:Y:S04]  /*9f1c0*/  LDL.LU R8, [R1+0xa80] ;  /* 0x000a800001087983 */ /* 0x000f280000300800 */
[----:B------:R0:W-:Y:S04]  /*9f1d0*/  @P3 STG.E.U8 desc[UR58][R20.64], R0 ;  /* 0x0000000014003986 */ /* 0x0001e8000c10113a */
[----:B-1----:R-:W2:Y:S01]  /*9f1e0*/  LDL.LU.64 R6, [R1+0x10] ;  /* 0x0000100001067983 */ /* 0x002ea20000300a00 */
[----:B0-----:R-:W-:-:S05]  /*9f1f0*/  PRMT R0, R23, 0x7770, RZ ;  /* 0x0000777017007816 */ /* 0x001fca00000000ff */
[----:B---3--:R0:W-:Y:S04]  /*9f200*/  @P6 STG.E.U8 desc[UR58][R26.64], R0 ;  /* 0x000000001a006986 */ /* 0x0081e8000c10113a */
[----:B0-----:R-:W3:Y:S01]  /*9f210*/  LDL.LU.64 R26, [R1+0x8] ;  /* 0x00000800011a7983 */ /* 0x001ee20000300a00 */
[----:B------:R-:W-:-:S03]  /*9f220*/  VIADD R4, R3, 0x190 ;  /* 0x0000019003047836 */ /* 0x000fc60000000000 */
[----:B------:R-:W3:Y:S02]  /*9f230*/  LDL.LU.64 R20, [R1] ;  /* 0x0000000001147983 */ /* 0x000ee40000300a00 */
[----:B------:R-:W-:Y:S01]  /*9f240*/  ISETP.GE.AND P0, PT, R4, UR4, PT ;  /* 0x0000000404007c0c */ /* 0x000fe2000bf06270 */
[----:B------:R-:W-:Y:S02]  /*9f250*/  ULDC UR4, c[0x0][0x228] ;  /* 0x00008a0000047ab9 */ /* 0x000fe40000000800 */
[----:B------:R-:W-:Y:S01]  /*9f260*/  ISETP.LT.AND P4, PT, R25, UR4, !P4 ;  /* 0x0000000419007c0c */ /* 0x000fe2000e781270 */
[----:B------:R-:W-:Y:S01]  /*9f270*/  ULDC UR4, c[0x0][0x228] ;  /* 0x00008a0000047ab9 */ /* 0x000fe20000000800 */
[----:B------:R-:W-:Y:S01]  /*9f280*/  ISETP.LT.AND P3, PT, R24, UR6, !P2 ;  /* 0x0000000618007c0c */ /* 0x000fe2000d761270 */
[----:B------:R-:W-:Y:S01]  /*9f290*/  VIADD R4, R3, 0x191 ;  /* 0x0000019103047836 */ /* 0x000fe20000000000 */
[----:B------:R-:W-:Y:S02]  /*9f2a0*/  ISETP.LT.AND P5, PT, R25, UR4, !P2 ;  /* 0x0000000419007c0c */ /* 0x000fe4000d7a1270 */
[C---:B------:R-:W-:Y:S01]  /*9f2b0*/  PRMT R5, R23.reuse, 0x7771, RZ ;  /* 0x0000777117057816 */ /* 0x040fe200000000ff */
[----:B------:R-:W-:Y:S01]  /*9f2c0*/  ULDC UR4, c[0x0][0x22c] ;  /* 0x00008b0000047ab9 */ /* 0x000fe20000000800 */
[----:B------:R-:W-:Y:S01]  /*9f2d0*/  ULDC UR6, c[0x0][0x228] ;  /* 0x00008a0000067ab9 */ /* 0x000fe20000000800 */
[----:B------:R-:W-:Y:S01]  /*9f2e0*/  ISETP.GE.AND P2, PT, R4, UR4, PT ;  /* 0x0000000404007c0c */ /* 0x000fe2000bf46270 */
[----:B------:R-:W-:Y:S01]  /*9f2f0*/  ULDC UR4, c[0x0][0x228] ;  /* 0x00008a0000047ab9 */ /* 0x000fe20000000800 */
[----:B------:R-:W-:-:S02]  /*9f300*/  PRMT R4, R23, 0x7772, RZ ;  /* 0x0000777217047816 */ /* 0x000fc400000000ff */
[----:B------:R0:W-:Y:S01]  /*9f310*/  @P4 STG.E.U8 desc[UR58][R14.64], R5 ;  /* 0x000000050e004986 */ /* 0x0001e2000c10113a */
[----:B------:R-:W-:-:S03]  /*9f320*/  ISETP.LT.AND P4, PT, R24, UR4, !P0 ;  /* 0x0000000418007c0c */ /* 0x000fc6000c781270 */
[----:B------:R1:W-:Y:S01]  /*9f330*/  @P3 STG.E.U8 desc[UR58][R12.64], R4 ;  /* 0x000000040c003986 */ /* 0x0003e2000c10113a */
[----:B------:R-:W-:Y:S02]  /*9f340*/  ISETP.LT.AND P3, PT, R25, UR6, !P0 ;  /* 0x0000000619007c0c */ /* 0x000fe4000c761270 */
[----:B------:R-:W-:Y:S01]  /*9f350*/  PRMT R0, R23, 0x7773, RZ ;  /* 0x0000777317007816 */ /* 0x000fe200000000ff */
[----:B------:R-:W-:Y:S01]  /*9f360*/  ULDC UR4, c[0x0][0x22c] ;  /* 0x00008b0000047ab9 */ /* 0x000fe20000000800 */
[----:B------:R-:W3:Y:S01]  /*9f370*/  LDL.LU R23, [R1+0xa84] ;  /* 0x000a840001177983 */ /* 0x000ee20000300800 */
[----:B------:R-:W-:-:S03]  /*9f380*/  ULDC UR6, c[0x0][0x228] ;  /* 0x00008a0000067ab9 */ /* 0x000fc60000000800 */
[----:B0-----:R-:W3:Y:S04]  /*9f390*/  LDL.LU.64 R14, [R1+0x120] ;  /* 0x00012000010e7983 */ /* 0x001ee80000300a00 */
[----:B-1----:R-:W3:Y:S01]  /*9f3a0*/  LDL.LU.64 R12, [R1+0x118] ;  /* 0x00011800010c7983 */ /* 0x002ee20000300a00 */
[----:B----4-:R-:W-:-:S03]  /*9f3b0*/  PRMT R4, R8, 0x7770, RZ ;  /* 0x0000777008047816 */ /* 0x010fc600000000ff */
[----:B--2---:R0:W-:Y:S04]  /*9f3c0*/  @P5 STG.E.U8 desc[UR58][R10.64], R0 ;  /* 0x000000000a005986 */ /* 0x0041e8000c10113a */
[----:B------:R1:W-:Y:S04]  /*9f3d0*/  @P4 STG.E.U8 desc[UR58][R6.64], R4 ;  /* 0x0000000406004986 */ /* 0x0003e8000c10113a */
[----:B0-----:R-:W2:Y:S01]  /*9f3e0*/  LDL.LU.64 R10, [R1+0x150] ;  /* 0x00015000010a7983 */ /* 0x001ea20000300a00 */
[----:B-1----:R-:W-:-:S05]  /*9f3f0*/  PRMT R4, R8, 0x7771, RZ ;  /* 0x0000777108047816 */ /* 0x002fca00000000ff */
[----:B---3--:R0:W-:Y:S04]  /*9f400*/  @P3 STG.E.U8 desc[UR58][R26.64], R4 ;  /* 0x000000041a003986 */ /* 0x0081e8000c10113a */
[----:B0-----:R-:W3:Y:S01]  /*9f410*/  LDL.LU.64 R26, [R1+0x148] ;  /* 0x00014800011a7983 */ /* 0x001ee20000300a00 */
[C---:B------:R-:W-:Y:S01]  /*9f420*/  VIADD R0, R3.reuse, 0x192 ;  /* 0x0000019203007836 */ /* 0x040fe20000000000 */
[----:B------:R-:W-:Y:S02]  /*9f430*/  ISETP.LT.AND P5, PT, R24, UR8, !P2 ;  /* 0x0000000818007c0c */ /* 0x000fe4000d7a1270 */
[----:B------:R-:W4:Y:S01]  /*9f440*/  LDL.LU.64 R6, [R1+0x110] ;  /* 0x0001100001067983 */ /* 0x000f220000300a00 */
[C---:B------:R-:W-:Y:S01]  /*9f450*/  VIADD R4, R3.reuse, 0x194 ;  /* 0x0000019403047836 */ /* 0x040fe20000000000 */
[----:B------:R-:W-:Y:S01]  /*9f460*/  ULDC UR8, c[0x0][0x228] ;  /* 0x00008a0000087ab9 */ /* 0x000fe20000000800 */
[----:B------:R-:W-:Y:S01]  /*9f470*/  ISETP.GE.AND P0, PT, R0, UR4, PT ;  /* 0x0000000400007c0c */ /* 0x000fe2000bf06270 */
[----:B------:R-:W-:Y:S01]  /*9f480*/  VIADD R0, R3, 0x193 ;  /* 0x0000019303007836 */ /* 0x000fe20000000000 */
[----:B------:R-:W-:-:S04]  /*9f490*/  ULDC UR4, c[0x0][0x22c] ;  /* 0x00008b0000047ab9 */ /* 0x000fc80000000800 */
[----:B------:R-:W-:Y:S02]  /*9f4a0*/  ISETP.GE.AND P4, PT, R0, UR4, PT ;  /* 0x0000000400007c0c */ /* 0x000fe4000bf86270 */
[----:B------:R-:W-:Y:S01]  /*9f4b0*/  PRMT R0, R8, 0x7772, RZ ;  /* 0x0000777208007816 */ /* 0x000fe200000000ff */
[----:B------:R-:W-:-:S04]  /*9f4c0*/  ULDC UR4, c[0x0][0x228] ;  /* 0x00008a0000047ab9 */ /* 0x000fc80000000800 */
[----:B------:R0:W-:Y:S01]  /*9f4d0*/  @P5 STG.E.U8 desc[UR58][R20.64], R0 ;  /* 0x0000000014005986 */ /* 0x0001e2000c10113a */
[----:B------:R-:W-:-:S03]  /*9f4e0*/  ISETP.LT.AND P2, PT, R25, UR4, !P2 ;  /* 0x0000000419007c0c */ /* 0x000fc6000d741270 */
[----:B0-----:R-:W4:Y:S04]  /*9f4f0*/  LDL.LU.64 R20, [R1+0x1b8] ;  /* 0x0001b80001147983 */ /* 0x001f280000300a00 */
[----:B------:R-:W4:Y:S01]  /*9f500*/  LDL.LU R9, [R1+0xa88] ;  /* 0x000a880001097983 */ /* 0x000f220000300800 */
[----:B------:R-:W-:Y:S01]  /*9f510*/  ISETP.LT.AND P5, PT, R24, UR6, !P0 ;  /* 0x0000000618007c0c */ /* 0x000fe2000c7a1270 */
[----:B------:R-:W-:Y:S01]  /*9f520*/  ULDC UR4, c[0x0][0x22c] ;  /* 0x00008b0000047ab9 */ /* 0x000fe20000000800 */
[----:B------:R-:W-:Y:S02]  /*9f530*/  PRMT R0, R8, 0x7773, RZ ;  /* 0x0000777308007816 */ /* 0x000fe400000000ff */
[----:B------:R-:W-:Y:S01]  /*9f540*/  ISETP.GE.AND P3, PT, R4, UR4, PT ;  /* 0x0000000404007c0c */ /* 0x000fe2000bf66270 */
[----:B------:R-:W-:Y:S01]  /*9f550*/  ULDC UR4, c[0x0][0x228] ;  /* 0x00008a0000047ab9 */ /* 0x000fe20000000800 */
[C---:B------:R-:W-:Y:S01]  /*9f560*/  ISETP.LT.AND P0, PT, R25.reuse, UR8, !P0 ;  /* 0x0000000819007c0c */ /* 0x040fe2000c701270 */
[----:B------:R-:W-:Y:S01]  /*9f570*/  ULDC UR6, c[0x0][0x228] ;  /* 0x00008a0000067ab9 */ /* 0x000fe20000000800 */
[----:B------:R-:W-:Y:S01]  /*9f580*/  ISETP.LT.AND P6, PT, R24, UR4, !P4 ;  /* 0x0000000418007c0c */ /* 0x000fe2000e7c1270 */
[----:B------:R0:W-:Y:S01]  /*9f590*/  @P2 STG.E.U8 desc[UR58][R28.64], R0 ;  /* 0x000000001c002986 */ /* 0x0001e2000c10113a */
[----:B------:R-:W-:-:S02]  /*9f5a0*/  ISETP.LT.AND P4, PT, R25, UR6, !P4 ;  /* 0x0000000619007c0c */ /* 0x000fc4000e781270 */
[C---:B------:R-:W-:Y:S01]  /*9f5b0*/  PRMT R4, R23.reuse, 0x7770, RZ ;  /* 0x0000777017047816 */ /* 0x040fe200000000ff */
[----:B------:R-:W-:Y:S01]  /*9f5c0*/  ULDC UR4, c[0x0][0x22c] ;  /* 0x00008b0000047ab9 */ /* 0x000fe20000000800 */
[----:B------:R-:W-:Y:S01]  /*9f5d0*/  PRMT R5, R23, 0x7771, RZ ;  /* 0x0000777117057816 */ /* 0x000fe200000000ff */
[----:B------:R-:W-:Y:S01]  /*9f5e0*/  ULDC UR6, c[0x0][0x228] ;  /* 0x00008a0000067ab9 */ /* 0x000fe20000000800 */
[----:B------:R-:W-:Y:S01]  /*9f5f0*/  ULDC UR8, c[0x0][0x228] ;  /* 0x00008a0000087ab9 */ /* 0x000fe20000000800 */
[----:B------:R1:W-:Y:S01]  /*9f600*/  @P5 STG.E.U8 desc[UR58][R14.64], R4 ;  /* 0x000000040e005986 */ /* 0x0003e2000c10113a */
[----:B0-----:R-:W-:-:S05]  /*9f610*/  VIADD R0, R3, 0x195 ;  /* 0x0000019503007836 */ /* 0x001fca0000000000 */
[----:B------:R-:W-:Y:S02]  /*9f620*/  ISETP.GE.AND P2, PT, R0, UR4, PT ;  /* 0x0000000400007c0c */ /* 0x000fe4000bf46270 */
[C---:B------:R-:W-:Y:S01]  /*9f630*/  PRMT R0, R23.reuse, 0x7772, RZ ;  /* 0x0000777217007816 */ /* 0x040fe200000000ff */
[----:B-1----:R-:W4:Y:S01]  /*9f640*/  LDL.LU.64 R14, [R1+0x1b0] ;  /* 0x0001b000010e7983 */ /* 0x002f220000300a00 */
[----:B------:R-:W-:-:S03]  /*9f650*/  PRMT R4, R23, 0x7773, RZ ;  /* 0x0000777317047816 */ /* 0x000fc600000000ff */
[----:B------:R-:W-:Y:S01]  /*9f660*/  @P0 STG.E.U8 desc[UR58][R12.64], R5 ;  /* 0x000000050c000986 */ /* 0x000fe2000c10113a */
[----:B------:R-:W-:-:S03]  /*9f670*/  ULDC UR4, c[0x0][0x228] ;  /* 0x00008a0000047ab9 */ /* 0x000fc60000000800 */
[----:B--2---:R-:W-:Y:S04]  /*9f680*/  @P6 STG.E.U8 desc[UR58][R10.64], R0 ;  /* 0x000000000a006986 */ /* 0x004fe8000c10113a */
[----:B---3--:R0:W-:Y:S04]  /*9f690*/  @P4 STG.E.U8 desc[UR58][R26.64], R4 ;  /* 0x000000041a004986 */ /* 0x0081e8000c10113a */
[----:B0-----:R-:W2:Y:S01]  /*9f6a0*/  LDL.LU.64 R26, [R1+0x1e0] ;  /* 0x0001e000011a7983 */ /* 0x001ea20000300a00 */
[----:B------:R-:W-:-:S03]  /*9f6b0*/  ISETP.LT.AND P5, PT, R24, UR4, !P3 ;  /* 0x0000000418007c0c */ /* 0x000fc6000dfa1270 */
[----:B------:R-:W3:Y:S01]  /*9f6c0*/  LDL.LU R13, [R1+0xa8c] ;  /* 0x000a8c00010d7983 */ /* 0x000ee20000300800 */
[----:B------:R-:W-:-:S03]  /*9f6d0*/  ULDC UR4, c[0x0][0x228] ;  /* 0x00008a0000047ab9 */ /* 0x000fc60000000800 */
[----:B------:R-:W3:Y:S01]  /*9f6e0*/  LDL.LU.64 R28, [R1+0x1a8] ;  /* 0x0001a800011c7983 */ /* 0x000ee20000300a00 */
[----:B------:R-:W-:-:S03]  /*9f6f0*/  ISETP.LT.AND P3, PT, R25, UR4, !P3 ;  /* 0x0000000419007c0c */ /* 0x000fc6000df61270 */
[----:B------:R-:W3:Y:S01]  /*9f700*/  LDL.LU.64 R10, [R1+0x250] ;  /* 0x00025000010a7983 */ /* 0x000ee20000300a00 */
[C---:B----4-:R-:W-:Y:S02]  /*9f710*/  PRMT R4, R9.reuse, 0x7770, RZ ;  /* 0x0000777009047816 */ /* 0x050fe400000000ff */
[----:B------:R-:W-:Y:S01]  /*9f720*/  ISETP.LT.AND P4, PT, R24, UR6, !P2 ;  /* 0x0000000618007c0c */ /* 0x000fe2000d781270 */
[----:B------:R-:W-:Y:S01]  /*9f730*/  ULDC UR6, c[0x0][0x228] ;  /* 0x00008a0000067ab9 */ /* 0x000fe20000000800 */
[----:B------:R-:W-:Y:S01]  /*9f740*/  PRMT R5, R9, 0x7772, RZ ;  /* 0x0000777209057816 */ /* 0x000fe200000000ff */
[----:B------:R-:W-:Y:S01]  /*9f750*/  VIADD R0, R3, 0x196 ;  /* 0x0000019603007836 */ /* 0x000fe20000000000 */
[----:B------:R0:W-:Y:S01]  /*9f760*/  @P5 STG.E.U8 desc[UR58][R6.64], R4 ;  /* 0x0000000406005986 */ /* 0x0001e2000c10113a */
[----:B------:R-:W-:-:S03]  /*9f770*/  ULDC UR4, c[0x0][0x22c] ;  /* 0x00008b0000047ab9 */ /* 0x000fc60000000800 */
[----:B0-----:R-:W4:Y:S01]  /*9f780*/  LDL.LU.64 R6, [R1+0x248] ;  /* 0x0002480001067983 */ /* 0x001f220000300a00 */
[----:B------:R-:W-:-:S05]  /*9f790*/  PRMT R4, R9, 0x7771, RZ ;  /* 0x0000777109047816 */ /* 0x000fca00000000ff */
[----:B------:R0:W-:Y:S01]  /*9f7a0*/  @P3 STG.E.U8 desc[UR58][R20.64], R4 ;  /* 0x0000000414003986 */ /* 0x0001e2000c10113a */
[----:B------:R-:W-:Y:S02]  /*9f7b0*/  ISETP.LT.AND P5, PT, R25, UR6, !P2 ;  /* 0x0000000619007c0c */ /* 0x000fe4000d7a1270 */
[----:B------:R-:W-:Y:S01]  /*9f7c0*/  ISETP.GE.AND P0, PT, R0, UR4, PT ;  /* 0x0000000400007c0c */ /* 0x000fe2000bf06270 */
[----:B0-----:R-:W4:Y:S04]  /*9f7d0*/  LDL.LU.64 R20, [R1+0x240] ;  /* 0x0002400001147983 */ /* 0x001f280000300a00 */
[----:B------:R-:W4:Y:S04]  /*9f7e0*/  LDL.LU R23, [R1+0xaa0] ;  /* 0x000aa00001177983 */ /* 0x000f280000300800 */
[----:B------:R0:W-:Y:S01]  /*9f7f0*/  @P4 STG.E.U8 desc[UR58][R14.64], R5 ;  /* 0x000000050e004986 */ /* 0x0001e2000c10113a */
[----:B------:R-:W-:Y:S01]  /*9f800*/  PRMT R4, R9, 0x7773, RZ ;  /* 0x0000777309047816 */ /* 0x000fe200000000ff */
[C---:B------:R-:W-:Y:S01]  /*9f810*/  VIADD R0, R3.reuse, 0x197 ;  /* 0x0000019703007836 */ /* 0x040fe20000000000 */
[----:B------:R-:W-:Y:S01]  /*9f820*/  ULDC UR4, c[0x0][0x22c] ;  /* 0x00008b0000047ab9 */ /* 0x000fe20000000800 */
[----:B------:R-:W-:Y:S01]  /*9f830*/  ULDC UR6, c[0x0][0x228] ;  /* 0x00008a0000067ab9 */ /* 0x000fe20000000800 */
[----:B0-----:R-:W4:Y:S04]  /*9f840*/  LDL.LU.64 R14, [R1+0x288] ;  /* 0x00028800010e7983 */ /* 0x001f280000300a00 */
[----:B------:R-:W4:Y:S04]  /*9f850*/  LDL.LU.64 R8, [R1+0x2b8] ;  /* 0x0002b80001087983 */ /* 0x000f280000300a00 */
[----:B--2---:R0:W-:Y:S04]  /*9f860*/  @P5 STG.E.U8 desc[UR58][R26.64], R4 ;  /* 0x000000041a005986 */ /* 0x0041e8000c10113a */
[----:B0-----:R-:W2:Y:S01]  /*9f870*/  LDL.LU.64 R26, [R1+0x2b0] ;  /* 0x0002b000011a7983 */ /* 0x001ea20000300a00 */
[----:B------:R-:W-:Y:S01]  /*9f880*/  ISETP.GE.AND P2, PT, R0, UR4, PT ;  /* 0x0000000400007c0c */ /* 0x000fe2000bf46270 */
[----:B------:R-:W-:Y:S01]  /*9f890*/  VIADD R0, R3, 0x198 ;  /* 0x0000019803007836 */ /* 0x000fe20000000000 */
[----:B------:R-:W-:Y:S01]  /*9f8a0*/  ULDC UR4, c[0x0][0x22c] ;  /* 0x00008b0000047ab9 */ /* 0x000fe20000000800 */
[----:B------:R-:W-:Y:S01]  /*9f8b0*/  ISETP.LT.AND P4, PT, R24, UR6, !P0 ;  /* 0x0000000618007c0c */ /* 0x000fe2000c781270 */
[----:B------:R-:W-:-:S02]  /*9f8c0*/  ULDC UR6, c[0x0][0x228] ;  /* 0x00008a0000067ab9 */ /* 0x000fc40000000800 */
[----:B------:R-:W-:Y:S01]  /*9f8d0*/  ISETP.GE.AND P3, PT, R0, UR4, PT ;  /* 0x0000000400007c0c */ /* 0x000fe2000bf66270 */
[----:B------:R-:W-:Y:S01]  /*9f8e0*/  ULDC UR4, c[0x0][0x228] ;  /* 0x00008a0000047ab9 */ /* 0x000fe20000000800 */
[----:B------:R-:W-:Y:S02]  /*9f8f0*/  ISETP.LT.AND P5, PT, R24, UR6, !P2 ;  /* 0x0000000618007c0c */ /* 0x000fe4000d7a1270 */
[----:B------:R-:W-:Y:S01]  /*9f900*/  ISETP.LT.AND P0, PT, R25, UR4, !P0 ;  /* 0x0000000419007c0c */ /* 0x000fe2000c701270 */
[----:B------:R-:W-:Y:S01]  /*9f910*/  VIADD R0, R3, 0x199 ;  /* 0x0000019903007836 */ /* 0x000fe20000000000 */
[----:B---3--:R-:W-:Y:S01]  /*9f920*/  PRMT R4, R13, 0x7770, RZ ;  /* 0x000077700d047816 */ /* 0x008fe200000000ff */
[----:B------:R-:W-:Y:S01]  /*9f930*/  ULDC UR4, c[0x0][0x22c] ;  /* 0x00008b0000047ab9 */ /* 0x000fe20000000800 */
[----:B------:R-:W-:Y:S02]  /*9f940*/  ISETP.LT.AND P6, PT, R25, UR8, !P2 ;  /* 0x0000000819007c0c */ /* 0x000fe4000d7c1270 */
[----:B------:R-:W-:-:S02]  /*9f950*/  PRMT R5, R13, 0x7773, RZ ;  /* 0x000077730d057816 */ /* 0x000fc400000000ff */
[----:B------:R-:W-:Y:S01]  /*9f960*/  ISETP.GE.AND P2, PT, R0, UR4, PT ;  /* 0x0000000400007c0c */ /* 0x000fe2000bf46270 */
[----:B------:R0:W-:Y:S01]  /*9f970*/  @P4 STG.E.U8 desc[UR58][R28.64], R4 ;  /* 0x000000041c004986 */ /* 0x0001e2000c10113a */
[----:B------:R-:W-:Y:S01]  /*9f980*/  PRMT R0, R13, 0x7771, RZ ;  /* 0x000077710d007816 */ /* 0x000fe200000000ff */
[----:B------:R-:W-:Y:S01]  /*9f990*/  ULDC UR4, c[0x0][0x228] ;  /* 0x00008a0000047ab9 */ /* 0x000fe20000000800 */
[----:B------:R-:W-:-:S03]  /*9f9a0*/  ULDC UR6, c[0x0][0x228] ;  /* 0x00008a0000067ab9 */ /* 0x000fc60000000800 */
[----:B------:R-:W-:Y:S01]  /*9f9b0*/  @P0 STG.E.U8 desc[UR58][R10.64], R0 ;  /* 0x000000000a000986 */ /* 0x000fe2000c10113a */
[----:B0-----:R-:W-:-:S05]  /*9f9c0*/  PRMT R4, R13, 0x7772, RZ ;  /* 0x000077720d047816 */ /* 0x001fca00000000ff */
[----:B----4-:R0:W-:Y:S01]  /*9f9d0*/  @P5 STG.E.U8 desc[UR58][R6.64], R4 ;  /* 0x0000000406005986 */ /* 0x0101e2000c10113a */
[----:B------:R-:W-:Y:S01]  /*9f9e0*/  ISETP.LT.AND P4, PT, R24, UR4, !P3 ;  /* 0x0000000418007c0c */ /* 0x000fe2000df81270 */
[----:B------:R-:W-:Y:S02]  /*9f9f0*/  ULDC UR4, c[0x0][0x228] ;  /* 0x00008a0000047ab9 */ /* 0x000fe40000000800 */
[----:B0-----:R-:W3:Y:S04]  /*9fa00*/  LDL.LU.64 R6, [R1+0x2f0] ;  /* 0x0002f00001067983 */ /* 0x001ee80000300a00 */
[----:B------:R0:W-:Y:S04]  /*9fa10*/  @P6 STG.E.U8 desc[UR58][R20.64], R5 ;  /* 0x0000000514006986 */ /* 0x0001e8000c10113a */
[----:B------:R-:W4:Y:S01]  /*9fa20*/  LDL.LU.64 R12, [R1+0x320] ;  /* 0x00032000010c7983 */ /* 0x000f220000300a00 */
[----:B------:R-:W-:Y:S01]  /*9fa30*/  VIADD R4, R3, 0x1f5 ;  /* 0x000001f503047836 */ /* 0x000fe20000000000 */
[----:B------:R-:W-:-:S02]  /*9fa40*/  ISETP.LT.AND P3, PT, R25, UR4, !P3 ;  /* 0x0000000419007c0c */ /* 0x000fc4000df61270 */
[----:B------:R-:W-:Y:S02]  /*9fa50*/  ISETP.LT.AND P5, PT, R24, UR6, !P2 ;  /* 0x0000000618007c0c */ /* 0x000fe4000d7a1270 */
[----:B------:R-:W-:Y:S01]  /*9fa60*/  PRMT R0, R23, 0x7770, RZ ;  /* 0x0000777017007816 */ /* 0x000fe200000000ff */
[----:B------:R-:W-:Y:S01]  /*9fa70*/  ULDC UR4, c[0x0][0x22c] ;  /* 0x00008b0000047ab9 */ /* 0x000fe20000000800 */
[----:B0-----:R-:W4:Y:S04]  /*9fa80*/  LDL.LU.64 R20, [R1+0x318] ;  /* 0x0003180001147983 */ /* 0x001f280000300a00 */
[----:B------:R-:W4:Y:S01]  /*9fa90*/  LDL.LU R10, [R1+0xaa4] ;  /* 0x000aa400010a7983 */ /* 0x000f220000300800 */
[----:B------:R-:W-:Y:S01]  /*9faa0*/  ISETP.GE.AND P0, PT, R4, UR7, PT ;  /* 0x0000000704007c0c */ /* 0x000fe2000bf06270 */
[----:B------:R-:W-:-:S02]  /*9fab0*/  VIADD R4, R3, 0x19a ;  /* 0x0000019a03047836 */ /* 0x000fc40000000000 */
[----:B------:R0:W-:Y:S01]  /*9fac0*/  @P4 STG.E.U8 desc[UR58][R14.64], R0 ;  /* 0x000000000e004986 */ /* 0x0001e2000c10113a */
[----:B------:R-:W-:Y:S01]  /*9fad0*/  ULDC UR6, c[0x0][0x228] ;  /* 0x00008a0000067ab9 */ /* 0x000fe20000000800 */
[----:B------:R-:W-:Y:S01]  /*9fae0*/  ULDC UR7, c[0x0][0x228] ;  /* 0x00008a0000077ab9 */ /* 0x000fe20000000800 */
[----:B------:R-:W-:Y:S02]  /*9faf0*/  ISETP.GE.AND P4, PT, R4, UR4, PT ;  /* 0x0000000404007c0c */ /* 0x000fe4000bf86270 */
[C---:B------:R-:W-:Y:S01]  /*9fb00*/  PRMT R4, R23.reuse, 0x7772, RZ ;  /* 0x0000777217047816 */ /* 0x040fe200000000ff */
[----:B------:R-:W-:Y:S01]  /*9fb10*/  ULDC UR4, c[0x0][0x228] ;  /* 0x00008a0000047ab9 */ /* 0x000fe20000000800 */
[----:B0-----:R-:W-:-:S05]  /*9fb20*/  PRMT R0, R23, 0x7771, RZ ;  /* 0x0000777117007816 */ /* 0x001fca00000000ff */
[----:B------:R-:W-:Y:S04]  /*9fb30*/  @P3 STG.E.U8 desc[UR58][R8.64], R0 ;  /* 0x0000000008003986 */ /* 0x000fe8000c10113a */
[----:B--2---:R0:W-:Y:S04]  /*9fb40*/  @P5 STG.E.U8 desc[UR58][R26.64], R4 ;  /* 0x000000041a005986 */ /* 0x0041e8000c10113a */
[----:B0-----:R-:W2:Y:S01]  /*9fb50*/  LDL.LU.64 R26, [R1+0x358] ;  /* 0x00035800011a7983 */ /* 0x001ea20000300a00 */
[----:B------:R-:W-:Y:S02]  /*9fb60*/  ISETP.LT.AND P2, PT, R25, UR4, !P2 ;  /* 0x0000000419007c0c */ /* 0x000fe4000d741270 */
[----:B------:R-:W-:Y:S01]  /*9fb70*/  PRMT R0, R23, 0x7773, RZ ;  /* 0x0000777317007816 */ /* 0x000fe200000000ff */
[----:B------:R-:W-:Y:S01]  /*9fb80*/  VIADD R4, R3, 0x19b ;  /* 0x0000019b03047836 */ /* 0x000fe20000000000 */
[----:B------:R-:W-:Y:S01]  /*9fb90*/  ISETP.LT.AND P5, PT, R24, UR6, !P4 ;  /* 0x0000000618007c0c */ /* 0x000fe2000e7a1270 */
[----:B------:R-:W2:Y:S01]  /*9fba0*/  LDL.LU R11, [R1+0xaa8] ;  /* 0x000aa800010b7983 */ /* 0x000ea20000300800 */
[----:B------:R-:W-:Y:S01]  /*9fbb0*/  ULDC UR6, c[0x0][0x228] ;  /* 0x00008a0000067ab9 */ /* 0x000fe20000000800 */
[----:B------:R-:W-:Y:S01]  /*9fbc0*/  ULDC UR4, c[0x0][0x22c] ;  /* 0x00008b0000047ab9 */ /* 0x000fe20000000800 */
[----:B------:R-:W-:-:S02]  /*9fbd0*/  ISETP.LT.AND P4, PT, R25, UR6, !P4 ;  /* 0x0000000619007c0c */ /* 0x000fc4000e781270 */
[----:B------:R-:W-:Y:S01]  /*9fbe0*/  ISETP.GE.AND P3, PT, R4, UR4, PT ;  /* 0x0000000404007c0c */ /* 0x000fe2000bf66270 */
[----:B------:R-:W-:Y:S01]  /*9fbf0*/  VIADD R4, R3, 0x19c ;  /* 0x0000019c03047836 */ /* 0x000fe20000000000 */
[----:B------:R-:W-:Y:S01]  /*9fc00*/  ULDC UR4, c[0x0][0x22c] ;  /* 0x00008b0000047ab9 */ /* 0x000fe20000000800 */
[----:B------:R-:W-:Y:S01]  /*9fc10*/  ULDC UR6, c[0x0][0x228] ;  /* 0x00008a0000067ab9 */ /* 0x000fe20000000800 */
[----:B---3--:R0:W-:Y:S02]  /*9fc20*/  @P2 STG.E.U8 desc[UR58][R6.64], R0 ;  /* 0x0000000006002986 */ /* 0x0081e4000c10113a */
[----:B------:R-:W-:Y:S01]  /*9fc30*/  ISETP.GE.AND P2, PT, R4, UR4, PT ;  /* 0x0000000404007c0c */ /* 0x000fe2000bf46270 */
[----:B------:R-:W-:Y:S01]  /*9fc40*/  ULDC UR4, c[0x0][0x228] ;  /* 0x00008a0000047ab9 */ /* 0x000fe20000000800 */
[----:B0-----:R-:W3:Y:S04]  /*9fc50*/  LDL.LU.64 R6, [R1+0x388] ;  /* 0x0003880001067983 */ /* 0x001ee80000300a00 */
[----:B------:R-:W3:Y:S01]  /*9fc60*/  LDL.LU.64 R8, [R1+0x380] ;  /* 0x0003800001087983 */ /* 0x000ee20000300a00 */
[----:B----4-:R-:W-:-:S02]  /*9fc70*/  PRMT R0, R10, 0x7770, RZ ;  /* 0x000077700a007816 */ /* 0x010fc400000000ff */
[----:B------:R-:W-:-:S03]  /*9fc80*/  PRMT R4, R10, 0x7771, RZ ;  /* 0x000077710a047816 */ /* 0x000fc600000000ff */
[----:B------:R-:W-:Y:S01]  /*9fc90*/  @P5 STG.E.U8 desc[UR58][R12.64], R0 ;  /* 0x000000000c005986 */ /* 0x000fe2000c10113a */
[----:B------:R-:W-:-:S03]  /*9fca0*/  ISETP.LT.AND P5, PT, R24, UR4, !P3 ;  /* 0x0000000418007c0c */ /* 0x000fc6000dfa1270 */
[----:B------:R0:W-:Y:S01]  /*9fcb0*/  @P4 STG.E.U8 desc[UR58][R20.64], R4 ;  /* 0x0000000414004986 */ /* 0x0001e2000c10113a */
[----:B------:R-:W-:-:S03]  /*9fcc0*/  ULDC UR4, c[0x0][0x22c] ;  /* 0x00008b0000047ab9 */ /* 0x000fc60000000800 */
[----:B0-----:R-:W4:Y:S01]  /*9fcd0*/  LDL.LU.64 R20, [R1+0x238] ;  /* 0x0002380001147983 */ /* 0x001f220000300a00 */
[----:B------:R-:W-:-:S03]  /*9fce0*/  PRMT R0, R10, 0x7772, RZ ;  /* 0x000077720a007816 */ /* 0x000fc600000000ff */
[----:B------:R-:W4:Y:S04]  /*9fcf0*/  LDL.LU R23, [R1+0xaac] ;  /* 0x000aac0001177983 */ /* 0x000f280000300800 */
[----:B------:R-:W4:Y:S04]  /*9fd00*/  LDL.LU.64 R14, [R1+0x3e8] ;  /* 0x0003e800010e7983 */ /* 0x000f280000300a00 */
[----:B--2---:R0:W-:Y:S04]  /*9fd10*/  @P5 STG.E.U8 desc[UR58][R26.64], R0 ;  /* 0x000000001a005986 */ /* 0x0041e8000c10113a */
[----:B0-----:R-:W2:Y:S01]  /*9fd20*/  LDL.LU.64 R26, [R1+0x3e0] ;  /* 0x0003e000011a7983 */ /* 0x001ea20000300a00 */
[----:B------:R-:W-:Y:S01]  /*9fd30*/  ISETP.LT.AND P3, PT, R25, UR6, !P3 ;  /* 0x0000000619007c0c */ /* 0x000fe2000df61270 */
[----:B------:R-:W-:Y:S01]  /*9fd40*/  VIADD R4, R3, 0x19d ;  /* 0x0000019d03047836 */ /* 0x000fe20000000000 */
[----:B------:R-:W-:-:S02]  /*9fd50*/  PRMT R0, R10, 0x7773, RZ ;  /* 0x000077730a007816 */ /* 0x000fc400000000ff */
[----:B------:R-:W-:Y:S01]  /*9fd60*/  ISETP.LT.AND P6, PT, R24, UR7, !P2 ;  /* 0x0000000718007c0c */ /* 0x000fe2000d7c1270 */
[----:B------:R-:W2:Y:S01]  /*9fd70*/  LDL.LU.64 R28, [R1+0x410] ;  /* 0x00041000011c7983 */ /* 0x000ea20000300a00 */
[----:B------:R-:W-:Y:S01]  /*9fd80*/  ULDC UR6, c[0x0][0x228] ;  /* 0x00008a0000067ab9 */ /* 0x000fe20000000800 */
[----:B------:R-:W-:Y:S01]  /*9fd90*/  ISETP.GE.AND P4, PT, R4, UR4, PT ;  /* 0x0000000404007c0c */ /* 0x000fe2000bf86270 */
[----:B------:R-:W-:Y:S01]  /*9fda0*/  VIADD R4, R3, 0x19e ;  /* 0x0000019e03047836 */ /* 0x000fe20000000000 */
[----:B------:R-:W-:Y:S01]  /*9fdb0*/  ULDC UR4, c[0x0][0x22c] ;  /* 0x00008b0000047ab9 */ /* 0x000fe20000000800 */
[----:B------:R-:W-:Y:S01]  /*9fdc0*/  PRMT R5, R11, 0x7773, RZ ;  /* 0x000077730b057816 */ /* 0x000fe200000000ff */
[----:B------:R-:W-:Y:S02]  /*9fdd0*/  ULDC UR7, c[0x0][0x228] ;  /* 0x00008a0000077ab9 */ /* 0x000fe40000000800 */
[----:B------:R-:W-:Y:S01]  /*9fde0*/  ISETP.GE.AND P5, PT, R4, UR4, PT ;  /* 0x0000000404007c0c */ /* 0x000fe2000bfa6270 */
[----:B------:R-:W-:-:S02]  /*9fdf0*/  ULDC UR4, c[0x0][0x228] ;  /* 0x00008a0000047ab9 */ /* 0x000fc40000000800 */
[----:B------:R-:W-:Y:S02]  /*9fe00*/  ISETP.LT.AND P2, PT, R25, UR4, !P2 ;  /* 0x0000000419007c0c */ /* 0x000fe4000d741270 */
[C---:B------:R-:W-:Y:S01]  /*9fe10*/  PRMT R4, R11.reuse, 0x7770, RZ ;  /* 0x000077700b047816 */ /* 0x040fe200000000ff */
[----:B------:R-:W-:Y:S01]  /*9fe20*/  ULDC UR4, c[0x0][0x22c] ;  /* 0x00008b0000047ab9 */ /* 0x000fe20000000800 */
[----:B---3--:R0:W-:Y:S04]  /*9fe30*/  @P3 STG.E.U8 desc[UR58][R6.64], R0 ;  /* 0x0000000006003986 */ /* 0x0081e8000c10113a */
[----:B------:R1:W-:Y:S04]  /*9fe40*/  @P6 STG.E.U8 desc[UR58][R8.64], R4 ;  /* 0x0000000408006986 */ /* 0x0003e8000c10113a */
[----:B0-----:R-:W3:Y:S01]  /*9fe50*/  LDL.LU.64 R6, [R1+0x408] ;  /* 0x0004080001067983 */ /* 0x001ee20000300a00 */
[----:B-1----:R-:W-:-:S02]  /*9fe60*/  PRMT R4, R11, 0x7771, RZ ;  /* 0x000077710b047816 */ /* 0x002fc400000000ff */
[----:B------:R-:W-:Y:S01]  /*9fe70*/  ISETP.LT.AND P6, PT, R24, UR6, !P4 ;  /* 0x0000000618007c0c */ /* 0x000fe2000e7c1270 */
[----:B------:R-:W3:Y:S01]  /*9fe80*/  LDL.LU.64 R12, [R1+0x448] ;  /* 0x00044800010c7983 */ /* 0x000ee20000300a00 */
[----:B------:R-:W-:Y:S02]  /*9fe90*/  ULDC UR6, c[0x0][0x228] ;  /* 0x00008a0000067ab9 */ /* 0x000fe40000000800 */
[----:B------:R-:W-:Y:S01]  /*9fea0*/  ISETP.LT.AND P4, PT, R25, UR6, !P4 ;  /* 0x0000000619007c0c */ /* 0x000fe2000e781270 */
[----:B------:R-:W-:Y:S01]  /*9feb0*/  VIADD R0, R3, 0x19f ;  /* 0x0000019f03007836 */ /* 0x000fe20000000000 */
[----:B------:R-:W-:Y:S01]  /*9fec0*/  ULDC UR6, c[0x0][0x228] ;  /* 0x00008a0000067ab9 */ /* 0x000fe20000000800 */
[----:B----4-:R0:W-:Y:S04]  /*9fed0*/  @P2 STG.E.U8 desc[UR58][R20.64], R4 ;  /* 0x0000000414002986 */ /* 0x0101e8000c10113a */
[----:B0-----:R-:W4:Y:S04]  /*9fee0*/  LDL.LU.64 R20, [R1+0x478] ;  /* 0x0004780001147983 */ /* 0x001f280000300a00 */
[----:B------:R-:W4:Y:S04]  /*9fef0*/  LDL.LU.64 R8, [R1+0x470] ;  /* 0x0004700001087983 */ /* 0x000f280000300a00 */
[----:B------:R-:W4:Y:S01]  /*9ff00*/  LDL.LU R10, [R1+0xac0] ;  /* 0x000ac000010a7983 */ /* 0x000f220000300800 */
[----:B------:R-:W-:-:S05]  /*9ff10*/  PRMT R4, R11, 0x7772, RZ ;  /* 0x000077720b047816 */ /* 0x000fca00000000ff */
[----:B------:R0:W-:Y:S04]  /*9ff20*/  @P6 STG.E.U8 desc[UR58][R14.64], R4 ;  /* 0x000000040e006986 */ /* 0x0001e8000c10113a */
[----:B0-----:R-:W4:Y:S04]  /*9ff30*/  LDL.LU.64 R14, [R1+0x2000] ;  /* 0x00200000010e7983 */ /* 0x001f280000300a00 */
[----:B--2---:R0:W-:Y:S04]  /*9ff40*/  @P4 STG.E.U8 desc[UR58][R26.64], R5 ;  /* 0x000000051a004986 */ /* 0x0041e8000c10113a */
[----:B0-----:R-:W2:Y:S01]  /*9ff50*/  LDL.LU.64 R26, [R1+0x1ff8] ;  /* 0x001ff800011a7983 */ /* 0x001ea20000300a00 */
[----:B------:R-:W-:Y:S01]  /*9ff60*/  ISETP.GE.AND P3, PT, R0, UR4, PT ;  /* 0x0000000400007c0c */ /* 0x000fe2000bf66270 */
[----:B------:R-:W-:-:S02]  /*9ff70*/  ULDC UR4, c[0x0][0x228] ;  /* 0x00008a0000047ab9 */ /* 0x000fc40000000800 */
[----:B------:R-:W-:Y:S01]  /*9ff80*/  ISETP.LT.AND P2, PT, R24, UR4, !P5 ;  /* 0x0000000418007c0c */ /* 0x000fe2000ef41270 */
[----:B------:R-:W-:Y:S01]  /*9ff90*/  VIADD R0, R3, 0x1a0 ;  /* 0x000001a003007836 */ /* 0x000fe20000000000 */
[----:B------:R-:W-:Y:S01]  /*9ffa0*/  ISETP.LT.AND P5, PT, R25, UR6, !P5 ;  /* 0x0000000619007c0c */ /* 0x000fe2000efa1270 */
[----:B------:R-:W-:Y:S01]  /*9ffb0*/  ULDC UR4, c[0x0][0x22c] ;  /* 0x00008b0000047ab9 */ /* 0x000fe20000000800 */
[C---:B------:R-:W-:Y:S01]  /*9ffc0*/  PRMT R4, R23.reuse, 0x7771, RZ ;  /* 0x0000777117047816 */ /* 0x040fe200000000ff */
[----:B------:R-:W-:Y:S01]  /*9ffd0*/  ULDC UR6, c[0x0][0x228] ;  /* 0x00008a0000067ab9 */ /* 0x000fe20000000800 */
[----:B------:R-:W-:Y:S02]  /*9ffe0*/  ISETP.GE.AND P6, PT, R0, UR4, PT ;  /* 0x0000000400007c0c */ /* 0x000fe4000bfc6270 */
[----:B------:R-:W-:Y:S01]  /*9fff0*/  PRMT R0, R23, 0x7770, RZ ;  /* 0x0000777017007816 */ /* 0x000fe200000000ff */
[----:B------:R-:W-:-:S04]  /*a0000*/  ULDC UR4, c[0x0][0x228] ;  /* 0x00008a0000047ab9 */ /* 0x000fc80000000800 */
[----:B------:R0:W-:Y:S01]  /*a0010*/  @P2 STG.E.U8 desc[UR58][R28.64], R0 ;  /* 0x000000001c002986 */ /* 0x0001e2000c10113a */
[C---:B------:R-:W-:Y:S01]  /*a0020*/  ISETP.LT.AND P2, PT, R24.reuse, UR4, !P3 ;  /* 0x0000000418007c0c */ /* 0x040fe2000df41270 */
[----:B------:R-:W-:Y:S01]  /*a0030*/  ULDC UR4, c[0x0][0x22c] ;  /* 0x00008b0000047ab9 */ /* 0x000fe20000000800 */
[----:B------:R-:W-:Y:S01]  /*a0040*/  ISETP.LT.AND P3, PT, R25, UR6, !P3 ;  /* 0x0000000619007c0c */ /* 0x000fe2000df61270 */
[----:B------:R-:W-:Y:S01]  /*a0050*/  ULDC UR6, c[0x0][0x228] ;  /* 0x00008a0000067ab9 */ /* 0x000fe20000000800 */
[----:B---3--:R1:W-:Y:S01]  /*a0060*/  @P5 STG.E.U8 desc[UR58][R6.64], R4 ;  /* 0x0000000406005986 */ /* 0x0083e2000c10113a */
[----:B0-----:R-:W-:Y:S02]  /*a0070*/  PRMT R0, R23, 0x7772, RZ ;  /* 0x0000777217007816 */ /* 0x001fe400000000ff */
[----:B------:R-:W-:Y:S01]  /*a0080*/  ISETP.LT.AND P5, PT, R24, UR7, !P6 ;  /* 0x0000000718007c0c */ /* 0x000fe2000f7a1270 */
[----:B------:R-:W-:Y:S01]  /*a0090*/  ULDC UR7, c[0x0][0x228] ;  /* 0x00008a0000077ab9 */ /* 0x000fe20000000800 */
[C---:B-1----:R-:W-:Y:S01]  /*a00a0*/  VIADD R4, R3.reuse, 0x1a1 ;  /* 0x000001a103047836 */ /* 0x042fe20000000000 */
[----:B------:R-:W3:Y:S04]  /*a00b0*/  LDL.LU.64 R6, [R1+0x4b8] ;  /* 0x0004b80001067983 */ /* 0x000ee80000300a00 */
[----:B------:R0:W-:Y:S04]  /*a00c0*/  @P2 STG.E.U8 desc[UR58][R12.64], R0 ;  /* 0x000000000c002986 */ /* 0x0001e8000c10113a */
[----:B------:R-:W3:Y:S01]  /*a00d0*/  LDL.LU R11, [R1+0xac4] ;  /* 0x000ac400010b7983 */ /* 0x000ee20000300800 */
[----:B------:R-:W-:Y:S01]  /*a00e0*/  ISETP.GE.AND P4, PT, R4, UR4, PT ;  /* 0x0000000404007c0c */ /* 0x000fe2000bf86270 */
[----:B------:R-:W-:Y:S01]  /*a00f0*/  VIADD R4, R3, 0x1a2 ;  /* 0x000001a203047836 */ /* 0x000fe20000000000 */
[----:B------:R-:W-:-:S04]  /*a0100*/  ULDC UR4, c[0x0][0x22c] ;  /* 0x00008b0000047ab9 */ /* 0x000fc80000000800 */
[----:B------:R-:W-:Y:S01]  /*a0110*/  ISETP.GE.AND P2, PT, R4, UR4, PT ;  /* 0x0000000404007c0c */ /* 0x000fe2000bf46270 */
[----:B------:R-:W-:Y:S02]  /*a0120*/  ULDC UR4, c[0x0][0x228] ;  /* 0x00008a0000047ab9 */ /* 0x000fe40000000800 */
[----:B------:R-:W-:Y:S02]  /*a0130*/  ISETP.LT.AND P6, PT, R25, UR4, !P6 ;  /* 0x0000000419007c0c */ /* 0x000fe4000f7c1270 */
[----:B0-----:R-:W-:Y:S02]  /*a0140*/  PRMT R0, R23, 0x7773, RZ ;  /* 0x0000777317007816 */ /* 0x001fe400000000ff */
[----:B----4-:R-:W-:Y:S01]  /*a0150*/  PRMT R4, R10, 0x7770, RZ ;  /* 0x000077700a047816 */ /* 0x010fe200000000ff */
[----:B------:R-:W4:Y:S04]  /*a0160*/  LDL.LU.64 R12, [R1+0x4d0] ;  /* 0x0004d000010c7983 */ /* 0x000f280000300a00 */
[----:B------:R0:W-:Y:S04]  /*a0170*/  @P3 STG.E.U8 desc[UR58][R20.64], R0 ;  /* 0x0000000014003986 */ /* 0x0001e8000c10113a */
[----:B------:R1:W-:Y:S01]  /*a0180*/  @P5 STG.E.U8 desc[UR58][R8.64], R4 ;  /* 0x0000000408005986 */ /* 0x0003e2000c10113a */
[----:B------:R-:W-:-:S03]  /*a0190*/  ULDC UR4, c[0x0][0x22c] ;  /* 0x00008b0000047ab9 */ /* 0x000fc60000000800 */
[----:B0-----:R-:W4:Y:S01]  /*a01a0*/  LDL.LU.64 R20, [R1+0x4c8] ;  /* 0x0004c80001147983 */ /* 0x001f220000300a00 */
[----:B-1----:R-:W-:-:S03]  /*a01b0*/  PRMT R4, R10, 0x7771, RZ ;  /* 0x000077710a047816 */ /* 0x002fc600000000ff */
[----:B------:R-:W4:Y:S04]  /*a01c0*/  LDL.LU.64 R8, [R1+0x4d8] ;  /* 0x0004d80001087983 */ /* 0x000f280000300a00 */
[----:B------:R-:W4:Y:S04]  /*a01d0*/  LDL.LU R23, [R1+0xac8] ;  /* 0x000ac80001177983 */ /* 0x000f280000300800 */
[----:B--2---:R0:W-:Y:S04]  /*a01e0*/  @P6 STG.E.U8 desc[UR58][R26.64], R4 ;  /* 0x000000041a006986 */ /* 0x0041e8000c10113a */
[----:B0-----:R-:W2:Y:S01]  /*a01f0*/  LDL.LU.64 R26, [R1+0x4c0] ;  /* 0x0004c000011a7983 */ /* 0x001ea20000300a00 */
[----:B------:R-:W-:Y:S01]  /*a0200*/  ISETP.LT.AND P5, PT, R24, UR6, !P4 ;  /* 0x0000000618007c0c */ /* 0x000fe2000e7a1270 */
[----:B------:R-:W-:Y:S01]  /*a0210*/  VIADD R0, R3, 0x1a3 ;  /* 0x000001a303007836 */ /* 0x000fe20000000000 */
[----:B------:R-:W-:Y:S01]  /*a0220*/  ULDC UR6, c[0x0][0x228] ;  /* 0x00008a0000067ab9 */ /* 0x000fe20000000800 */
[----:B------:R-:W-:-:S02]  /*a0230*/  PRMT R4, R10, 0x7772, RZ ;  /* 0x000077720a047816 */ /* 0x000fc400000000ff */
[----:B------:R-:W-:Y:S01]  /*a0240*/  ISETP.LT.AND P4, PT, R25, UR6, !P4 ;  /* 0x0000000619007c0c */ /* 0x000fe2000e781270 */
[----:B------:R-:W-:Y:S01]  /*a0250*/  ULDC UR6, c[0x0][0x228] ;  /* 0x00008a0000067ab9 */ /* 0x000fe20000000800 */
[----:B------:R-:W-:Y:S01]  /*a0260*/  ISETP.GE.AND P3, PT, R0, UR4, PT ;  /* 0x0000000400007c0c */ /* 0x000fe2000bf66270 */
[----:B------:R-:W-:Y:S02]  /*a0270*/  ULDC UR4, c[0x0][0x228] ;  /* 0x00008a0000047ab9 */ /* 0x000fe40000000800 */
[----:B------:R-:W-:Y:S01]  /*a0280*/  ISETP.LT.AND P6, PT, R24, UR4, !P2 ;  /* 0x0000000418007c0c */ /* 0x000fe2000d7c1270 */
[----:B------:R-:W-:Y:S01]  /*a0290*/  VIADD R0, R3, 0x1a4 ;  /* 0x000001a403007836 */ /* 0x000fe20000000000 */
[----:B------:R-:W-:Y:S01]  /*a02a0*/  ULDC UR4, c[0x0][0x22c] ;  /* 0x00008b0000047ab9 */ /* 0x000fe20000000800 */
[----:B------:R-:W-:Y:S02]  /*a02b0*/  ISETP.LT.AND P2, PT, R25, UR6, !P2 ;  /* 0x0000000619007c0c */ /* 0x000fe4000d741270 */
[----:B------:R-:W-:Y:S01]  /*a02c0*/  PRMT R5, R10, 0x7773, RZ ;  /* 0x000077730a057816 */ /* 0x000fe200000000ff */
[----:B------:R-:W-:Y:S01]  /*a02d0*/  ULDC UR6, c[0x0][0x228] ;  /* 0x00008a0000067ab9 */ /* 0x000fe20000000800 */
[----:B---3--:R0:W-:Y:S01]  /*a02e0*/  @P5 STG.E.U8 desc[UR58][R6.64], R4 ;  /* 0x0000000406005986 */ /* 0x0081e2000c10113a */
[----:B------:R-:W-:-:S02]  /*a02f0*/  ISETP.GE.AND P5, PT, R0, UR4, PT ;  /* 0x0000000400007c0c */ /* 0x000fc4000bfa6270 */
[C---:B------:R-:W-:Y:S01]  /*a0300*/  PRMT R0, R11.reuse, 0x7770, RZ ;  /* 0x000077700b007816 */ /* 0x040fe200000000ff */
[----:B------:R-:W-:Y:S01]  /*a0310*/  ULDC UR4, c[0x0][0x228] ;  /* 0x00008a0000047ab9 */ /* 0x000fe20000000800 */
[----:B0-----:R-:W3:Y:S04]  /*a0320*/  LDL.LU.64 R6, [R1+0x4e8] ;  /* 0x0004e80001067983 */ /* 0x001ee80000300a00 */
[----:B------:R-:W3:Y:S01]  /*a0330*/  LDL.LU.64 R28, [R1+0x4e0] ;  /* 0x0004e000011c7983 */ /* 0x000ee20000300a00 */
[----:B------:R-:W-:-:S03]  /*a0340*/  PRMT R4, R11, 0x7771, RZ ;  /* 0x000077710b047816 */ /* 0x000fc600000000ff */
[----:B--2---:R-:W-:Y:S04]  /*a0350*/  @P4 STG.E.U8 desc[UR58][R26.64], R5 ;  /* 0x000000051a004986 */ /* 0x004fe8000c10113a */
[----:B----4-:R0:W-:Y:S04]  /*a0360*/  @P6 STG.E.U8 desc[UR58][R12.64], R0 ;  /* 0x000000000c006986 */ /* 0x0101e8000c10113a */
[----:B------:R1:W-:Y:S04]  /*a0370*/  @P2 STG.E.U8 desc[UR58][R20.64], R4 ;  /* 0x0000000414002986 */ /* 0x0003e8000c10113a */
[----:B0-----:R-:W2:Y:S04]  /*a0380*/  LDL.LU.64 R12, [R1+0x4b0] ;  /* 0x0004b000010c7983 */ /* 0x001ea80000300a00 */
[----:B-1----:R-:W4:Y:S01]  /*a0390*/  LDL.LU.64 R20, [R1+0x4f8] ;  /* 0x0004f80001147983 */ /* 0x002f220000300a00 */
[----:B------:R-:W-:Y:S01]  /*a03a0*/  ISETP.LT.AND P4, PT, R24, UR4, !P3 ;  /* 0x0000000418007c0c */ /* 0x000fe2000df81270 */
[----:B------:R-:W-:Y:S01]  /*a03b0*/  VIADD R4, R3, 0x1a5 ;  /* 0x000001a503047836 */ /* 0x000fe20000000000 */
[----:B------:R-:W-:Y:S01]  /*a03c0*/  ULDC UR4, c[0x0][0x22c] ;  /* 0x00008b0000047ab9 */ /* 0x000fe20000000800 */
[----:B------:R-:W-:-:S02]  /*a03d0*/  ISETP.LT.AND P3, PT, R25, UR6, !P3 ;  /* 0x0000000619007c0c */ /* 0x000fc4000df61270 */
[----:B------:R-:W-:Y:S01]  /*a03e0*/  PRMT R0, R11, 0x7772, RZ ;  /* 0x000077720b007816 */ /* 0x000fe200000000ff */
[----:B------:R-:W4:Y:S01]  /*a03f0*/  LDL.LU R10, [R1+0xacc] ;  /* 0x000acc00010a7983 */ /* 0x000f220000300800 */
[----:B------:R-:W-:Y:S02]  /*a0400*/  ISETP.GE.AND P2, PT, R4, UR4, PT ;  /* 0x0000000404007c0c */ /* 0x000fe4000bf46270 */
[----:B------:R-:W-:Y:S01]  /*a0410*/  ISETP.LT.AND P6, PT, R24, UR7, !P5 ;  /* 0x0000000718007c0c */ /* 0x000fe2000efc1270 */
[----:B------:R-:W-:Y:S01]  /*a0420*/  VIADD R4, R3, 0x1a6 ;  /* 0x000001a603047836 */ /* 0x000fe20000000000 */
[----:B------:R-:W-:Y:S01]  /*a0430*/  ULDC UR4, c[0x0][0x22c] ;  /* 0x00008b0000047ab9 */ /* 0x000fe20000000800 */
[----:B------:R-:W4:Y:S04]  /*a0440*/  LDL.LU.64 R26, [R1+0x500] ;  /* 0x00050000011a7983 */ /* 0x000f280000300a00 */
[----:B------:R0:W-:Y:S01]  /*a0450*/  @P4 STG.E.U8 desc[UR58][R8.64], R0 ;  /* 0x0000000008004986 */ /* 0x0001e2000c10113a */
[----:B------:R-:W-:Y:S01]  /*a0460*/  ULDC UR6, c[0x0][0x228] ;  /* 0x00008a0000067ab9 */ /* 0x000fe20000000800 */
[----:B------:R-:W-:Y:S01]  /*a0470*/  ISETP.GE.AND P4, PT, R4, UR4, PT ;  /* 0x0000000404007c0c */ /* 0x000fe2000bf86270 */
[----:B------:R-:W-:Y:S01]  /*a0480*/  ULDC UR4, c[0x0][0x228] ;  /* 0x00008a0000047ab9 */ /* 0x000fe20000000800 */
[----:B------:R-:W-:-:S02]  /*a0490*/  PRMT R4, R23, 0x7770, RZ ;  /* 0x0000777017047816 */ /* 0x000fc400000000ff */
[----:B------:R-:W-:Y:S01]  /*a04a0*/  ISETP.LT.AND P5, PT, R25, UR4, !P5 ;  /* 0x0000000419007c0c */ /* 0x000fe2000efa1270 */
[----:B------:R-:W-:Y:S01]  /*a04b0*/  ULDC UR4, c[0x0][0x22c] ;  /* 0x00008b0000047ab9 */ /* 0x000fe20000000800 */
[----:B------:R-:W-:Y:S01]  /*a04c0*/  PRMT R5, R23, 0x7773, RZ ;  /* 0x0000777317057816 */ /* 0x000fe200000000ff */
[----:B------:R-:W-:Y:S01]  /*a04d0*/  ULDC UR7, c[0x0][0x228] ;  /* 0x00008a0000077ab9 */ /* 0x000fe20000000800 */
[----:B0-----:R-:W4:Y:S01]  /*a04e0*/  LDL.LU.64 R8, [R1+0x510] ;  /* 0x0005100001087983 */ /* 0x001f220000300a00 */
[----:B------:R-:W-:-:S05]  /*a04f0*/  PRMT R0, R11, 0x7773, RZ ;  /* 0x000077730b007816 */ /* 0x000fca00000000ff */
[----:B---3--:R0:W-:Y:S04]  /*a0500*/  @P3 STG.E.U8 desc[UR58][R6.64], R0 ;  /* 0x0000000006003986 */ /* 0x0081e8000c10113a */
[----:B------:R1:W-:Y:S01]  /*a0510*/  @P6 STG.E.U8 desc[UR58][R28.64], R4 ;  /* 0x000000041c006986 */ /* 0x0003e2000c10113a */
[----:B------:R-:W-:Y:S01]  /*a0520*/  ISETP.LT.AND P6, PT, R24, UR6, !P2 ;  /* 0x0000000618007c0c */ /* 0x000fe2000d7c1270 */
[----:B------:R-:W-:Y:S02]  /*a0530*/  ULDC UR6, c[0x0][0x228] ;  /* 0x00008a0000067ab9 */ /* 0x000fe40000000800 */
[----:B0-----:R-:W3:Y:S01]  /*a0540*/  LDL.LU.64 R6, [R1+0x508] ;  /* 0x0005080001067983 */ /* 0x001ee20000300a00 */
[----:B-1----:R-:W-:-:S05]  /*a0550*/  PRMT R4, R23, 0x7771, RZ ;  /* 0x0000777117047816 */ /* 0x002fca00000000ff */
[----:B--2---:R0:W-:Y:S04]  /*a0560*/  @P5 STG.E.U8 desc[UR58][R12.64], R4 ;  /* 0x000000040c005986 */ /* 0x0041e8000c10113a */
[----:B0-----:R-:W2:Y:S01]  /*a0570*/  LDL.LU.64 R12, [R1+0x518] ;  /* 0x00051800010c7983 */ /* 0x001ea20000300a00 */
[----:B------:R-:W-:-:S03]  /*a0580*/  PRMT R4, R23, 0x7772, RZ ;  /* 0x0000777217047816 */ /* 0x000fc600000000ff */
[----:B------:R-:W2:Y:S04]  /*a0590*/  LDL.LU R11, [R1+0xaf0] ;  /* 0x000af000010b7983 */ /* 0x000ea80000300800 */
[----:B----4-:R0:W-:Y:S04]  /*a05a0*/  @P6 STG.E.U8 desc[UR58][R20.64], R4 ;  /* 0x0000000414006986 */ /* 0x0101e8000c10113a */
[----:B0-----:R-:W4:Y:S01]  /*a05b0*/  LDL.LU.64 R20, [R1+0x528] ;  /* 0x0005280001147983 */ /* 0x001f220000300a00 */
[----:B------:R-:W-:Y:S01]  /*a05c0*/  VIADD R0, R3, 0x1a7 ;  /* 0x000001a703007836 */ /* 0x000fe20000000000 */
[----:B------:R-:W-:Y:S01]  /*a05d0*/  ISETP.LT.AND P2, PT, R25, UR6, !P2 ;  /* 0x0000000619007c0c */ /* 0x000fe2000d741270 */
[----:B------:R-:W-:Y:S01]  /*a05e0*/  ULDC UR6, c[0x0][0x228] ;  /* 0x00008a0000067ab9 */ /* 0x000fe20000000800 */
[----:B------:R-:W4:Y:S02]  /*a05f0*/  LDL.LU.64 R28, [R1+0x520] ;  /* 0x00052000011c7983 */ /* 0x000f240000300a00 */
[----:B------:R-:W-:Y:S01]  /*a0600*/  ISETP.GE.AND P3, PT, R0, UR4, PT ;  /* 0x0000000400007c0c */ /* 0x000fe2000bf66270 */
[----:B------:R-:W-:-:S02]  /*a0610*/  ULDC UR4, c[0x0][0x228] ;  /* 0x00008a0000047ab9 */ /* 0x000fc40000000800 */
[----:B------:R-:W-:Y:S01]  /*a0620*/  ISETP.LT.AND P5, PT, R24, UR4, !P4 ;  /* 0x0000000418007c0c */ /* 0x000fe2000e7a1270 */
[----:B------:R-:W-:Y:S01]  /*a0630*/  VIADD R0, R3, 0x1a8 ;  /* 0x000001a803007836 */ /* 0x000fe20000000000 */
[----:B------:R-:W-:Y:S01]  /*a0640*/  ULDC UR4, c[0x0][0x22c] ;  /* 0x00008b0000047ab9 */ /* 0x000fe20000000800 */
[----:B------:R-:W-:Y:S02]  /*a0650*/  ISETP.LT.AND P4, PT, R25, UR6, !P4 ;  /* 0x0000000619007c0c */ /* 0x000fe4000e781270 */
[----:B------:R-:W-:Y:S01]  /*a0660*/  PRMT R4, R10, 0x7771, RZ ;  /* 0x000077710a047816 */ /* 0x000fe200000000ff */
[----:B------:R-:W-:Y:S01]  /*a0670*/  ULDC UR6, c[0x0][0x228] ;  /* 0x00008a0000067ab9 */ /* 0x000fe20000000800 */
[----:B------:R-:W-:Y:S02]  /*a0680*/  ISETP.GE.AND P6, PT, R0, UR4, PT ;  /* 0x0000000400007c0c */ /* 0x000fe4000bfc6270 */
[----:B------:R-:W-:Y:S01]  /*a0690*/  PRMT R0, R10, 0x7770, RZ ;  /* 0x000077700a007816 */ /* 0x000fe200000000ff */
[----:B------:R-:W-:Y:S01]  /*a06a0*/  @P2 STG.E.U8 desc[UR58][R26.64], R5 ;  /* 0x000000051a002986 */ /* 0x000fe2000c10113a */
[----:B------:R-:W-:-:S03]  /*a06b0*/  ULDC UR4, c[0x0][0x228] ;  /* 0x00008a0000047ab9 */ /* 0x000fc60000000800 */
[----:B------:R0:W-:Y:S01]  /*a06c0*/  @P5 STG.E.U8 desc[UR58][R8.64], R0 ;  /* 0x0000000008005986 */ /* 0x0001e2000c10113a */
[----:B------:R-:W-:-:S03]  /*a06d0*/  ISETP.LT.AND P2, PT, R24, UR4, !P3 ;  /* 0x0000000418007c0c */ /* 0x000fc6000df41270 */
[----:B---3--:R1:W-:Y:S01]  /*a06e0*/  @P4 STG.E.U8 desc[UR58][R6.64], R4 ;  /* 0x0000000406004986 */ /* 0x0083e2000c10113a */
[----:B------:R-:W-:Y:S01]  /*a06f0*/  ISETP.LT.AND P3, PT, R25, UR6, !P3 ;  /* 0x0000000619007c0c */ /* 0x000fe2000df61270 */
[----:B------:R-:W-:Y:S02]  /*a0700*/  ULDC UR4, c[0x0][0x22c] ;  /* 0x00008b0000047ab9 */ /* 0x000fe40000000800 */
[----:B0-----:R-:W3:Y:S04]  /*a0710*/  LDL.LU.64 R8, [R1+0x4f0] ;  /* 0x0004f00001087983 */ /* 0x001ee80000300a00 */
[----:B-1----:R-:W3:Y:S01]  /*a0720*/  LDL.LU.64 R6, [R1+0x538] ;  /* 0x0005380001067983 */ /* 0x002ee20000300a00 */
[----:B------:R-:W-:-:S03]  /*a0730*/  PRMT R0, R10, 0x7772, RZ ;  /* 0x000077720a007816 */ /* 0x000fc600000000ff */
[----:B------:R-:W3:Y:S04]  /*a0740*/  LDL.LU R23, [R1+0xaf4] ;  /* 0x000af40001177983 */ /* 0x000ee80000300800 */
[----:B------:R-:W3:Y:S01]  /*a0750*/  LDL.LU.64 R26, [R1+0x540] ;  /* 0x00054000011a7983 */ /* 0x000ee20000300a00 */
[----:B------:R-:W-:Y:S01]  /*a0760*/  VIADD R4, R3, 0x1a9 ;  /* 0x000001a903047836 */ /* 0x000fe20000000000 */
[----:B------:R-:W-:Y:S01]  /*a0770*/  ISETP.LT.AND P5, PT, R24, UR7, !P6 ;  /* 0x0000000718007c0c */ /* 0x000fe2000f7a1270 */
[----:B------:R-:W-:Y:S01]  /*a0780*/  ULDC UR6, c[0x0][0x228] ;  /* 0x00008a0000067ab9 */ /* 0x000fe20000000800 */
[----:B------:R-:W-:Y:S01]  /*a0790*/  ULDC UR7, c[0x0][0x228] ;  /* 0x00008a0000077ab9 */ /* 0x000fe20000000800 */
[----:B--2---:R0:W-:Y:S02]  /*a07a0*/  @P2 STG.E.U8 desc[UR58][R12.64], R0 ;  /* 0x000000000c002986 */ /* 0x0041e4000c10113a */
[----:B0-----:R-:W-:-:S02]  /*a07b0*/  PRMT R0, R10, 0x7773, RZ ;  /* 0x000077730a007816 */ /* 0x001fc400000000ff */
[----:B------:R-:W2:Y:S04]  /*a07c0*/  LDL.LU.64 R12, [R1+0x550] ;  /* 0x00055000010c7983 */ /* 0x000ea80000300a00 */
[----:B----4-:R0:W-:Y:S04]  /*a07d0*/  @P3 STG.E.U8 desc[UR58][R20.64], R0 ;  /* 0x0000000014003986 */ /* 0x0101e8000c10113a */
[----:B0-----:R-:W4:Y:S01]  /*a07e0*/  LDL.LU.64 R20, [R1+0x548] ;  /* 0x0005480001147983 */ /* 0x001f220000300a00 */
[----:B------:R-:W-:Y:S01]  /*a07f0*/  ISETP.GE.AND P4, PT, R4, UR4, PT ;  /* 0x0000000404007c0c */ /* 0x000fe2000bf86270 */
[----:B------:R-:W-:Y:S01]  /*a0800*/  VIADD R4, R3, 0x1aa ;  /* 0x000001aa03047836 */ /* 0x000fe20000000000 */
[----:B------:R-:W-:-:S04]  /*a0810*/  ULDC UR4, c[0x0][0x22c] ;  /* 0x00008b0000047ab9 */ /* 0x000fc80000000800 */
[----:B------:R-:W-:Y:S01]  /*a0820*/  ISETP.GE.AND P2, PT, R4, UR4, PT ;  /* 0x0000000404007c0c */ /* 0x000fe2000bf46270 */
[----:B------:R-:W-:Y:S02]  /*a0830*/  ULDC UR4, c[0x0][0x228] ;  /* 0x00008a0000047ab9 */ /* 0x000fe40000000800 */
[----:B------:R-:W-:Y:S02]  /*a0840*/  ISETP.LT.AND P6, PT, R25, UR4, !P6 ;  /* 0x0000000419007c0c */ /* 0x000fe4000f7c1270 */
[----:B------:R-:W-:Y:S01]  /*a0850*/  PRMT R4, R11, 0x7770, RZ ;  /* 0x000077700b047816 */ /* 0x000fe200000000ff */
[----:B------:R-:W-:Y:S01]  /*a0860*/  VIADD R0, R3, 0x1ab ;  /* 0x000001ab03007836 */ /* 0x000fe20000000000 */
[----:B------:R-:W-:-:S03]  /*a0870*/  ULDC UR4, c[0x0][0x22c] ;  /* 0x00008b0000047ab9 */ /* 0x000fc60000000800 */
[----:B------:R0:W-:Y:S01]  /*a0880*/  @P5 STG.E.U8 desc[UR58][R28.64], R4 ;  /* 0x000000041c005986 */ /* 0x0001e2000c10113a */
[----:B------:R-:W-:Y:S01]  /*a0890*/  ISETP.LT.AND P5, PT, R24, UR6, !P4 ;  /* 0x0000000618007c0c */ /* 0x000fe2000e7a1270 */
[----:B------:R-:W-:Y:S01]  /*a08a0*/  ULDC UR6, c[0x0][0x228] ;  /* 0x00008a0000067ab9 */ /* 0x000fe20000000800 */
[----:B------:R-:W-:Y:S01]  /*a08b0*/  ISETP.GE.AND P3, PT, R0, UR4, PT ;  /* 0x0000000400007c0c */ /* 0x000fe2000bf66270 */
[----:B------:R-:W-:Y:S01]  /*a08c0*/  ULDC UR4, c[0x0][0x228] ;  /* 0x00008a0000047ab9 */ /* 0x000fe20000000800 */
[----:B0-----:R-:W-:Y:S02]  /*a08d0*/  PRMT R4, R11, 0x7771, RZ ;  /* 0x000077710b047816 */ /* 0x001fe400000000ff */
[----:B------:R-:W-:Y:S01]  /*a08e0*/  ISETP.LT.AND P4, PT, R25, UR6, !P4 ;  /* 0x0000000619007c0c */ /* 0x000fe2000e781270 */
[----:B------:R-:W-:Y:S01]  /*a08f0*/  VIADD R0, R3, 0x1ac ;  /* 0x000001ac03007836 */ /* 0x000fe20000000000 */
[----:B------:R-:W-:Y:S01]  /*a0900*/  ULDC UR6, c[0x0][0x228] ;  /* 0x00008a0000067ab9 */ /* 0x000fe20000000800 */
[----:B---3--:R0:W-:Y:S01]  /*a0910*/  @P6 STG.E.U8 desc[UR58][R8.64], R4 ;  /* 0x0000000408006986 */ /* 0x0081e2000c10113a */
[----:B------:R-:W-:Y:S01]  /*a0920*/  ISETP.LT.AND P6, PT, R24, UR4, !P2 ;  /* 0x0000000418007c0c */ /* 0x000fe2000d7c1270 */
[----:B------:R-:W-:Y:S01]  /*a0930*/  ULDC UR4, c[0x0][0x22c] ;  /* 0x00008b0000047ab9 */ /* 0x000fe20000000800 */
[----:B------:R-:W-:-:S02]  /*a0940*/  ISETP.LT.AND P2, PT, R25, UR6, !P2 ;  /* 0x0000000619007c0c */ /* 0x000fc4000d741270 */
[C---:B------:R-:W-:Y:S01]  /*a0950*/  PRMT R5, R11.reuse, 0x7773, RZ ;  /* 0x000077730b057816 */ /* 0x040fe200000000ff */
[----:B------:R-:W-:Y:S01]  /*a0960*/  ULDC UR6, c[0x0][0x228] ;  /* 0x00008a0000067ab9 */ /* 0x000fe20000000800 */
[----:B0-----:R-:W3:Y:S01]  /*a0970*/  LDL.LU.64 R8, [R1+0x558] ;  /* 0x0005580001087983 */ /* 0x001ee20000300a00 */
[----:B------:R-:W-:-:S03]  /*a0980*/  PRMT R4, R11, 0x7772, RZ ;  /* 0x000077720b047816 */ /* 0x000fc600000000ff */
[----:B------:R-:W3:Y:S04]  /*a0990*/  LDL.LU R10, [R1+0xaf8] ;  /* 0x000af800010a7983 */ /* 0x000ee80000300800 */
[----:B------:R0:W-:Y:S01]  /*a09a0*/  @P5 STG.E.U8 desc[UR58][R6.64], R4 ;  /* 0x0000000406005986 */ /* 0x0001e2000c10113a */
[----:B------:R-:W-:Y:S02]  /*a09b0*/  ISETP.GE.AND P5, PT, R0, UR4, PT ;  /* 0x0000000400007c0c */ /* 0x000fe4000bfa6270 */
[----:B------:R-:W-:Y:S01]  /*a09c0*/  PRMT R0, R23, 0x7770, RZ ;  /* 0x0000777017007816 */ /* 0x000fe200000000ff */
[----:B------:R-:W-:Y:S01]  /*a09d0*/  @P4 STG.E.U8 desc[UR58][R26.64], R5 ;  /* 0x000000051a004986 */ /* 0x000fe2000c10113a */
[----:B------:R-:W-:-:S03]  /*a09e0*/  ULDC UR4, c[0x0][0x228] ;  /* 0x00008a0000047ab9 */ /* 0x000fc60000000800 */
[----:B0-----:R-:W3:Y:S04]  /*a09f0*/  LDL.LU.64 R6, [R1+0x568] ;  /* 0x0005680001067983 */ /* 0x001ee80000300a00 */
[----:B------:R-:W3:Y:S01]  /*a0a00*/  LDL.LU.64 R28, [R1+0x560] ;  /* 0x00056000011c7983 */ /* 0x000ee20000300a00 */
[----:B------:R-:W-:-:S03]  /*a0a10*/  PRMT R4, R23, 0x7771, RZ ;  /* 0x0000777117047816 */ /* 0x000fc600000000ff */
[----:B--2---:R0:W-:Y:S04]  /*a0a20*/  @P6 STG.E.U8 desc[UR58][R12.64], R0 ;  /* 0x000000000c006986 */ /* 0x0041e8000c10113a */
[----:B0-----:R-:W2:Y:S04]  /*a0a30*/  LDL.LU.64 R12, [R1+0x530] ;  /* 0x00053000010c7983 */ /* 0x001ea80000300a00 */
[----:B----4-:R0:W-:Y:S04]  /*a0a40*/  @P2 STG.E.U8 desc[UR58][R20.64], R4 ;  /* 0x0000000414002986 */ /* 0x0101e8000c10113a */
[----:B0-----:R-:W4:Y:S01]  /*a0a50*/  LDL.LU.64 R20, [R1+0x578] ;  /* 0x0005780001147983 */ /* 0x001f220000300a00 */
        /* <DEDUP_REMOVED lines=10> */
[----:B------:R-:W4:Y:S01]  /*a0b00*/  LDL.LU.64 R26, [R1+0x580] ;  /* 0x00058000011a7983 */ /* 0x000f220000300a00 */
[----:B------:R-:W-:Y:S01]  /*a0b10*/  ULDC UR6, c[0x0][0x228] ;  /* 0x00008a0000067ab9 */ /* 0x000fe20000000800 */
[----:B------:R-:W-:Y:S02]  /*a0b20*/  ULDC UR7, c[0x0][0x228] ;  /* 0x00008a0000077ab9 */ /* 0x000fe40000000800 */
[----:B---3--:R0:W-:Y:S01]  /*a0b30*/  @P4 STG.E.U8 desc[UR58][R8.64], R0 ;  /* 0x0000000008004986 */ /* 0x0081e2000c10113a */
[----:B------:R-:W-:Y:S01]  /*a0b40*/  ISETP.GE.AND P4, PT, R4, UR4, PT ;  /* 0x0000000404007c0c */ /* 0x000fe2000bf86270 */
[----:B------:R-:W-:Y:S01]  /*a0b50*/  ULDC UR4, c[0x0][0x228] ;  /* 0x00008a0000047ab9 */ /* 0x000fe20000000800 */
[----:B------:R-:W-:-:S02]  /*a0b60*/  PRMT R4, R10, 0x7770, RZ ;  /* 0x000077700a047816 */ /* 0x000fc400000000ff */
[----:B------:R-:W-:Y:S01]  /*a0b70*/  ISETP.LT.AND P5, PT, R25, UR4, !P5 ;  /* 0x0000000419007c0c */ /* 0x000fe2000efa1270 */
[----:B------:R-:W-:Y:S01]  /*a0b80*/  ULDC UR4, c[0x0][0x22c] ;  /* 0x00008b0000047ab9 */ /* 0x000fe20000000800 */
[----:B0-----:R-:W3:Y:S01]  /*a0b90*/  LDL.LU.64 R8, [R1+0x590] ;  /* 0x0005900001087983 */ /* 0x001ee20000300a00 */
[----:B------:R-:W-:-:S05]  /*a0ba0*/  PRMT R0, R23, 0x7773, RZ ;  /* 0x0000777317007816 */ /* 0x000fca00000000ff */
[----:B------:R0:W-:Y:S04]  /*a0bb0*/  @P3 STG.E.U8 desc[UR58][R6.64], R0 ;  /* 0x0000000006003986 */ /* 0x0001e8000c10113a */
        /* <DEDUP_REMOVED lines=14> */
[----:B------:R-:W-:Y:S01]  /*a0ca0*/  PRMT R5, R10, 0x7773, RZ ;  /* 0x000077730a057816 */ /* 0x000fe200000000ff */
[----:B------:R-:W4:Y:S01]  /*a0cb0*/  LDL.LU.64 R28, [R1+0x5a0] ;  /* 0x0005a000011c7983 */ /* 0x000f220000300a00 */
[----:B------:R-:W-:Y:S01]  /*a0cc0*/  ISETP.GE.AND P3, PT, R0, UR4, PT ;  /* 0x0000000400007c0c */ /* 0x000fe2000bf66270 */
[----:B------:R-:W-:-:S02]  /*a0cd0*/  ULDC UR4, c[0x0][0x228] ;  /* 0x00008a0000047ab9 */ /* 0x000fc40000000800 */
[----:B------:R-:W-:Y:S01]  /*a0ce0*/  ISETP.LT.AND P5, PT, R24, UR4, !P4 ;  /* 0x0000000418007c0c */ /* 0x000fe2000e7a1270 */
[----:B------:R-:W-:Y:S01]  /*a0cf0*/  VIADD R0, R3, 0x1b0 ;  /* 0x000001b003007836 */ /* 0x000fe20000000000 */
[----:B------:R-:W-:Y:S01]  /*a0d00*/  ULDC UR4, c[0x0][0x22c] ;  /* 0x00008b0000047ab9 */ /* 0x000fe20000000800 */
[----:B------:R-:W-:Y:S02]  /*a0d10*/  ISETP.LT.AND P4, PT, R25, UR6, !P4 ;  /* 0x0000000619007c0c */ /* 0x000fe4000e781270 */
[C---:B------:R-:W-:Y:S01]  /*a0d20*/  PRMT R4, R11.reuse, 0x7771, RZ ;  /* 0x000077710b047816 */ /* 0x040fe200000000ff */
[----:B------:R-:W-:Y:S01]  /*a0d30*/  ULDC UR6, c[0x0][0x228] ;  /* 0x00008a0000067ab9 */ /* 0x000fe20000000800 */
[----:B------:R-:W-:Y:S02]  /*a0d40*/  ISETP.GE.AND P6, PT, R0, UR4, PT ;  /* 0x0000000400007c0c */ /* 0x000fe4000bfc6270 */
[----:B------:R-:W-:Y:S01]  /*a0d50*/  PRMT R0, R11, 0x7770, RZ ;  /* 0x000077700b007816 */ /* 0x000fe200000000ff */
[----:B------:R-:W-:Y:S01]  /*a0d60*/  @P2 STG.E.U8 desc[UR58][R26.64], R5 ;  /* 0x000000051a002986 */ /* 0x000fe2000c10113a */
[----:B------:R-:W-:-:S02]  /*a0d70*/  ULDC UR4, c[0x0][0x228] ;  /* 0x00008a0000047ab9 */ /* 0x000fc40000000800 */
[----:B------:R-:W-:Y:S02]  /*a0d80*/  ISETP.LT.AND P2, PT, R24, UR4, !P3 ;  /* 0x0000000418007c0c */ /* 0x000fe4000df41270 */
[----:B------:R-:W-:Y:S01]  /*a0d90*/  ISETP.LT.AND P3, PT, R25, UR6, !P3 ;  /* 0x0000000619007c0c */ /* 0x000fe2000df61270 */
[----:B------:R-:W-:Y:S01]  /*a0da0*/  ULDC UR4, c[0x0][0x22c] ;  /* 0x00008b0000047ab9 */ /* 0x000fe20000000800 */
[----:B------:R-:W-:Y:S01]  /*a0db0*/  ULDC UR6, c[0x0][0x228] ;  /* 0x00008a0000067ab9 */ /* 0x000fe20000000800 */
[----:B---3--:R0:W-:Y:S04]  /*a0dc0*/  @P5 STG.E.U8 desc[UR58][R8.64], R0 ;  /* 0x0000000008005986 */ /* 0x0081e8000c10113a */
[----:B0-----:R-:W3:Y:S01]  /*a0dd0*/  LDL.LU.64 R8, [R1+0x570] ;  /* 0x0005700001087983 */ /* 0x001ee20000300a00 */
[----:B------:R-:W-:-:S03]  /*a0de0*/  PRMT R0, R11, 0x7772, RZ ;  /* 0x000077720b007816 */ /* 0x000fc600000000ff */
[----:B------:R0:W-:Y:S04]  /*a0df0*/  @P4 STG.E.U8 desc[UR58][R6.64], R4 ;  /* 0x0000000406004986 */ /* 0x0001e8000c10113a */
[----:B0-----:R-:W3:Y:S04]  /*a0e00*/  LDL.LU.64 R6, [R1+0x5b8] ;  /* 0x0005b80001067983 */ /* 0x001ee80000300a00 */
[----:B------:R-:W3:Y:S04]  /*a0e10*/  LDL.LU R10, [R1+0xb04] ;  /* 0x000b0400010a7983 */ /* 0x000ee80000300800 */
[----:B------:R-:W3:Y:S04]  /*a0e20*/  LDL.LU.64 R26, [R1+0x5c0] ;  /* 0x0005c000011a7983 */ /* 0x000ee80000300a00 */
[----:B--2---:R0:W-:Y:S02]  /*a0e30*/  @P2 STG.E.U8 desc[UR58][R12.64], R0 ;  /* 0x000000000c002986 */ /* 0x0041e4000c10113a */
[----:B0-----:R-:W-:-:S02]  /*a0e40*/  PRMT R0, R11, 0x7773, RZ ;  /* 0x000077730b007816 */ /* 0x001fc400000000ff */
[----:B------:R-:W2:Y:S04]  /*a0e50*/  LDL.LU.64 R12, [R1+0x5d0] ;  /* 0x0005d000010c7983 */ /* 0x000ea80000300a00 */
[----:B----4-:R0:W-:Y:S04]  /*a0e60*/  @P3 STG.E.U8 desc[UR58][R20.64], R0 ;  /* 0x0000000014003986 */ /* 0x0101e8000c10113a */
[----:B0-----:R-:W4:Y:S01]  /*a0e70*/  LDL.LU.64 R20, [R1+0x5c8] ;  /* 0x0005c80001147983 */ /* 0x001f220000300a00 */
[C---:B------:R-:W-:Y:S01]  /*a0e80*/  VIADD R4, R3.reuse, 0x1b1 ;  /* 0x000001b103047836 */ /* 0x040fe20000000000 */
[----:B------:R-:W-:Y:S01]  /*a0e90*/  ISETP.LT.AND P5, PT, R24, UR7, !P6 ;  /* 0x0000000718007c0c */ /* 0x000fe2000f7a1270 */
[----:B------:R-:W-:Y:S01]  /*a0ea0*/  VIADD R0, R3, 0x1b3 ;  /* 0x000001b303007836 */ /* 0x000fe20000000000 */
[----:B------:R-:W-:Y:S01]  /*a0eb0*/  PRMT R5, R23, 0x7773, RZ ;  /* 0x0000777317057816 */ /* 0x000fe200000000ff */
[----:B------:R-:W-:Y:S01]  /*a0ec0*/  ULDC UR7, c[0x0][0x228] ;  /* 0x00008a0000077ab9 */ /* 0x000fe20000000800 */
[----:B------:R-:W-:Y:S01]  /*a0ed0*/  ISETP.GE.AND P4, PT, R4, UR4, PT ;  /* 0x0000000404007c0c */ /* 0x000fe2000bf86270 */
[----:B------:R-:W-:Y:S01]  /*a0ee0*/  VIADD R4, R3, 0x1b2 ;  /* 0x000001b203047836 */ /* 0x000fe20000000000 */
[----:B------:R-:W-:-:S04]  /*a0ef0*/  ULDC UR4, c[0x0][0x22c] ;  /* 0x00008b0000047ab9 */ /* 0x000fc80000000800 */
[----:B------:R-:W-:Y:S01]  /*a0f00*/  ISETP.GE.AND P2, PT, R4, UR4, PT ;  /* 0x0000000404007c0c */ /* 0x000fe2000bf46270 */
[----:B------:R-:W-:Y:S02]  /*a0f10*/  ULDC UR4, c[0x0][0x228] ;  /* 0x00008a0000047ab9 */ /* 0x000fe40000000800 */
[----:B------:R-:W-:Y:S02]  /*a0f20*/  ISETP.LT.AND P6, PT, R25, UR4, !P6 ;  /* 0x0000000419007c0c */ /* 0x000fe4000f7c1270 */
[----:B------:R-:W-:Y:S01]  /*a0f30*/  PRMT R4, R23, 0x7770, RZ ;  /* 0x0000777017047816 */ /* 0x000fe200000000ff */
[----:B------:R-:W-:-:S04]  /*a0f40*/  ULDC UR4, c[0x0][0x22c] ;  /* 0x00008b0000047ab9 */ /* 0x000fc80000000800 */
        /* <DEDUP_REMOVED lines=12> */
[----:B------:R-:W-:Y:S01]  /*a1010*/  ISETP.LT.AND P2, PT, R25, UR6, !P2 ;  /* 0x0000000619007c0c */ /* 0x000fe2000d741270 */
        /* <DEDUP_REMOVED lines=84> */
[C---:B------:R-:W-:Y:S01]  /*a1560*/  VIADD R0, R3.reuse, 0x1bb ;  /* 0x000001bb03007836 */ /* 0x040fe20000000000 */
        /* <DEDUP_REMOVED lines=475> */
[----:B------:R-:W-:Y:S02]  /*a3320*/  PRMT R0, R23, 0x7772, RZ ;  /* 0x0000777217007816 */ /* 0x000fe400000000ff */
[----:B------:R-:W-:Y:S02]  /*a3330*/  ISETP.LT.AND P6, PT, R24, UR7, !P5 ;  /* 0x0000000718007c0c */ /* 0x000fe4000efc1270 */
[----:B------:R-:W-:Y:S01]  /*a3340*/  ISETP.GE.AND P2, PT, R4, UR4, PT ;  /* 0x0000000404007c0c */ /* 0x000fe2000bf46270 */
[----:B------:R-:W-:Y:S01]  /*a3350*/  VIADD R4, R3, 0x1de ;  /* 0x000001de03047836 */ /* 0x000fe20000000000 */
[----:B------:R-:W-:Y:S01]  /*a3360*/  ULDC UR4, c[0x0][0x22c] ;  /* 0x00008b0000047ab9 */ /* 0x000fe20000000800 */
[----:B------:R-:W4:Y:S04]  /*a3370*/  LDL.LU R11, [R1+0xb5c] ;  /* 0x000b5c00010b7983 */ /* 0x000f280000300800 */
[----:B------:R-:W4:Y:S01]  /*a3380*/  LDL.LU.64 R26, [R1+0x880] ;  /* 0x00088000011a7983 */ /* 0x000f220000300a00 */
[----:B------:R-:W-:Y:S01]  /*a3390*/  ULDC UR6, c[0x0][0x228] ;  /* 0x00008a0000067ab9 */ /* 0x000fe20000000800 */
[----:B------:R-:W-:-:S02]  /*a33a0*/  ULDC UR7, c[0x0][0x228] ;  /* 0x00008a0000077ab9 */ /* 0x000fc40000000800 */
[----:B---3--:R0:W-:Y:S01]  /*a33b0*/  @P4 STG.E.U8 desc[UR58][R8.64], R0 ;  /* 0x0000000008004986 */ /* 0x0081e2000c10113a */
[----:B------:R-:W-:Y:S01]  /*a33c0*/  ISETP.GE.AND P4, PT, R4, UR4, PT ;  /* 0x0000000404007c0c */ /* 0x000fe2000bf86270 */
[----:B------:R-:W-:Y:S01]  /*a33d0*/  ULDC UR4, c[0x0][0x228] ;  /* 0x00008a0000047ab9 */ /* 0x000fe20000000800 */
[----:B------:R-:W-:Y:S02]  /*a33e0*/  PRMT R4, R10, 0x7770, RZ ;  /* 0x000077700a047816 */ /* 0x000fe400000000ff */
[----:B------:R-:W-:Y:S01]  /*a33f0*/  ISETP.LT.AND P5, PT, R25, UR4, !P5 ;  /* 0x0000000419007c0c */ /* 0x000fe2000efa1270 */
[----:B------:R-:W-:Y:S01]  /*a3400*/  ULDC UR4, c[0x0][0x22c] ;  /* 0x00008b0000047ab9 */ /* 0x000fe20000000800 */
[----:B0-----:R-:W-:Y:S01]  /*a3410*/  PRMT R0, R23, 0x7773, RZ ;  /* 0x0000777317007816 */ /* 0x001fe200000000ff */
[----:B------:R-:W3:Y:S04]  /*a3420*/  LDL.LU.64 R8, [R1+0x890] ;  /* 0x0008900001087983 */ /* 0x000ee80000300a00 */
[----:B------:R0:W-:Y:S04]  /*a3430*/  @P3 STG.E.U8 desc[UR58][R6.64], R0 ;  /* 0x0000000006003986 */ /* 0x0001e8000c10113a */
[----:B------:R1:W-:Y:S01]  /*a3440*/  @P6 STG.E.U8 desc[UR58][R28.64], R4 ;  /* 0x000000041c006986 */ /* 0x0003e2000c10113a */
[----:B------:R-:W-:Y:S01]  /*a3450*/  ISETP.LT.AND P6, PT, R24, UR6, !P2 ;  /* 0x0000000618007c0c */ /* 0x000fe2000d7c1270 */
[----:B------:R-:W-:-:S02]  /*a3460*/  ULDC UR6, c[0x0][0x228] ;  /* 0x00008a0000067ab9 */ /* 0x000fc40000000800 */
        /* <DEDUP_REMOVED lines=9> */
[----:B------:R-:W-:-:S02]  /*a3500*/  ISETP.LT.AND P2, PT, R25, UR6, !P2 ;  /* 0x0000000619007c0c */ /* 0x000fc4000d741270 */
[----:B------:R-:W-:Y:S01]  /*a3510*/  PRMT R5, R10, 0x7773, RZ ;  /* 0x000077730a057816 */ /* 0x000fe200000000ff */
[----:B------:R-:W-:Y:S01]  /*a3520*/  ULDC UR6, c[0x0][0x228] ;  /* 0x00008a0000067ab9 */ /* 0x000fe20000000800 */
[----:B------:R-:W4:Y:S01]  /*a3530*/  LDL.LU.64 R28, [R1+0x8a0] ;  /* 0x0008a000011c7983 */ /* 0x000f220000300a00 */
[----:B------:R-:W-:Y:S01]  /*a3540*/  ISETP.GE.AND P3, PT, R0, UR4, PT ;  /* 0x0000000400007c0c */ /* 0x000fe2000bf66270 */
[----:B------:R-:W-:Y:S02]  /*a3550*/  ULDC UR4, c[0x0][0x228] ;  /* 0x00008a0000047ab9 */ /* 0x000fe40000000800 */
[----:B------:R-:W-:Y:S01]  /*a3560*/  ISETP.LT.AND P5, PT, R24, UR4, !P4 ;  /* 0x0000000418007c0c */ /* 0x000fe2000e7a1270 */
[----:B------:R-:W-:Y:S01]  /*a3570*/  VIADD R0, R3, 0x1e0 ;  /* 0x000001e003007836 */ /* 0x000fe20000000000 */
[----:B------:R-:W-:Y:S01]  /*a3580*/  ULDC UR4, c[0x0][0x22c] ;  /* 0x00008b0000047ab9 */ /* 0x000fe20000000800 */
[----:B------:R-:W-:Y:S01]  /*a3590*/  ISETP.LT.AND P4, PT, R25, UR6, !P4 ;  /* 0x0000000619007c0c */ /* 0x000fe2000e781270 */
[----:B------:R-:W-:-:S02]  /*a35a0*/  ULDC UR6, c[0x0][0x228] ;  /* 0x00008a0000067ab9 */ /* 0x000fc40000000800 */
[----:B------:R-:W-:Y:S02]  /*a35b0*/  ISETP.GE.AND P6, PT, R0, UR4, PT ;  /* 0x0000000400007c0c */ /* 0x000fe4000bfc6270 */
[C---:B------:R-:W-:Y:S01]  /*a35c0*/  PRMT R0, R11.reuse, 0x7770, RZ ;  /* 0x000077700b007816 */ /* 0x040fe200000000ff */
[----:B------:R-:W-:Y:S01]  /*a35d0*/  ULDC UR4, c[0x0][0x228] ;  /* 0x00008a0000047ab9 */ /* 0x000fe20000000800 */
[----:B------:R-:W-:Y:S01]  /*a35e0*/  @P2 STG.E.U8 desc[UR58][R26.64], R5 ;  /* 0x000000051a002986 */ /* 0x000fe2000c10113a */
[----:B------:R-:W-:Y:S02]  /*a35f0*/  ISETP.LT.AND P2, PT, R24, UR4, !P3 ;  /* 0x0000000418007c0c */ /* 0x000fe4000df41270 */
[----:B------:R-:W-:Y:S02]  /*a3600*/  PRMT R4, R11, 0x7771, RZ ;  /* 0x000077710b047816 */ /* 0x000fe400000000ff */
        /* <DEDUP_REMOVED lines=9> */
[----:B--2---:R0:W-:Y:S02]  /*a36a0*/  @P2 STG.E.U8 desc[UR58][R12.64], R0 ;  /* 0x000000000c002986 */ /* 0x0041e4000c10113a */
[----:B0-----:R-:W-:-:S02]  /*a36b0*/  PRMT R0, R11, 0x7773, RZ ;  /* 0x000077730b007816 */ /* 0x001fc400000000ff */
[----:B------:R-:W2:Y:S04]  /*a36c0*/  LDL.LU.64 R12, [R1+0x8c0] ;  /* 0x0008c000010c7983 */ /* 0x000ea80000300a00 */
        /* <DEDUP_REMOVED lines=19> */
[----:B------:R-:W-:Y:S02]  /*a3800*/  ISETP.GE.AND P3, PT, R0, UR4, PT ;  /* 0x0000000400007c0c */ /* 0x000fe4000bf66270 */
[----:B------:R-:W-:Y:S01]  /*a3810*/  ISETP.LT.AND P4, PT, R25, UR6, !P4 ;  /* 0x0000000619007c0c */ /* 0x000fe2000e781270 */
[----:B------:R-:W-:Y:S01]  /*a3820*/  ULDC UR4, c[0x0][0x228] ;  /* 0x00008a0000047ab9 */ /* 0x000fe20000000800 */
[----:B------:R-:W-:Y:S01]  /*a3830*/  ULDC UR6, c[0x0][0x228] ;  /* 0x00008a0000067ab9 */ /* 0x000fe20000000800 */
[----:B0-----:R-:W-:-:S05]  /*a3840*/  PRMT R4, R23, 0x7771, RZ ;  /* 0x0000777117047816 */ /* 0x001fca00000000ff */
[----:B---3--:R0:W-:Y:S01]  /*a3850*/  @P6 STG.E.U8 desc[UR58][R8.64], R4 ;  /* 0x0000000408006986 */ /* 0x0081e2000c10113a */
[----:B------:R-:W-:Y:S02]  /*a3860*/  ISETP.LT.AND P6, PT, R24, UR4, !P2 ;  /* 0x0000000418007c0c */ /* 0x000fe4000d7c1270 */
[----:B------:R-:W-:Y:S01]  /*a3870*/  ISETP.LT.AND P2, PT, R25, UR6, !P2 ;  /* 0x0000000619007c0c */ /* 0x000fe2000d741270 */
[----:B------:R-:W-:Y:S01]  /*a3880*/  VIADD R0, R3, 0x1e4 ;  /* 0x000001e403007836 */ /* 0x000fe20000000000 */
[----:B------:R-:W-:Y:S01]  /*a3890*/  ULDC UR4, c[0x0][0x22c] ;  /* 0x00008b0000047ab9 */ /* 0x000fe20000000800 */
[----:B------:R-:W-:Y:S01]  /*a38a0*/  ULDC UR6, c[0x0][0x228] ;  /* 0x00008a0000067ab9 */ /* 0x000fe20000000800 */
[----:B0-----:R-:W3:Y:S01]  /*a38b0*/  LDL.LU.64 R8, [R1+0x8d8] ;  /* 0x0008d80001087983 */ /* 0x001ee20000300a00 */
[----:B------:R-:W-:-:S03]  /*a38c0*/  PRMT R4, R23, 0x7772, RZ ;  /* 0x0000777217047816 */ /* 0x000fc600000000ff */
[----:B------:R-:W3:Y:S04]  /*a38d0*/  LDL.LU R19, [R1+0xb68] ;  /* 0x000b680001137983 */ /* 0x000ee80000300800 */
[----:B------:R0:W-:Y:S01]  /*a38e0*/  @P5 STG.E.U8 desc[UR58][R6.64], R4 ;  /* 0x0000000406005986 */ /* 0x0001e2000c10113a */
[----:B------:R-:W-:Y:S02]  /*a38f0*/  ISETP.GE.AND P5, PT, R0, UR4, PT ;  /* 0x0000000400007c0c */ /* 0x000fe4000bfa6270 */
[C---:B------:R-:W-:Y:S01]  /*a3900*/  PRMT R0, R27.reuse, 0x7770, RZ ;  /* 0x000077701b007816 */ /* 0x040fe200000000ff */
[----:B------:R-:W-:Y:S01]  /*a3910*/  ULDC UR4, c[0x0][0x228] ;  /* 0x00008a0000047ab9 */ /* 0x000fe20000000800 */
[----:B0-----:R-:W3:Y:S04]  /*a3920*/  LDL.LU.64 R6, [R1+0x8e8] ;  /* 0x0008e80001067983 */ /* 0x001ee80000300a00 */
[----:B------:R-:W3:Y:S01]  /*a3930*/  LDL.LU.64 R28, [R1+0x8e0] ;  /* 0x0008e000011c7983 */ /* 0x000ee20000300a00 */
[----:B------:R-:W-:-:S03]  /*a3940*/  PRMT R4, R27, 0x7771, RZ ;  /* 0x000077711b047816 */ /* 0x000fc600000000ff */
[----:B--2---:R-:W-:Y:S04]  /*a3950*/  @P4 STG.E.U8 desc[UR58][R12.64], R5 ;  /* 0x000000050c004986 */ /* 0x004fe8000c10113a */
[----:B------:R-:W-:Y:S04]  /*a3960*/  @P6 STG.E.U8 desc[UR58][R10.64], R0 ;  /* 0x000000000a006986 */ /* 0x000fe8000c10113a */
[----:B----4-:R0:W-:Y:S04]  /*a3970*/  @P2 STG.E.U8 desc[UR58][R20.64], R4 ;  /* 0x0000000414002986 */ /* 0x0101e8000c10113a */
[----:B0-----:R-:W2:Y:S01]  /*a3980*/  LDL.LU.64 R20, [R1+0x8b0] ;  /* 0x0008b00001147983 */ /* 0x001ea20000300a00 */
[----:B------:R-:W-:Y:S01]  /*a3990*/  ISETP.LT.AND P4, PT, R24, UR4, !P3 ;  /* 0x0000000418007c0c */ /* 0x000fe2000df81270 */
[----:B------:R-:W-:Y:S01]  /*a39a0*/  VIADD R4, R3, 0x1e5 ;  /* 0x000001e503047836 */ /* 0x000fe20000000000 */
[----:B------:R-:W-:Y:S01]  /*a39b0*/  ULDC UR4, c[0x0][0x22c] ;  /* 0x00008b0000047ab9 */ /* 0x000fe20000000800 */
[----:B------:R-:W-:-:S02]  /*a39c0*/  PRMT R0, R27, 0x7772, RZ ;  /* 0x000077721b007816 */ /* 0x000fc400000000ff */
[----:B------:R-:W-:Y:S02]  /*a39d0*/  ISETP.LT.AND P3, PT, R25, UR6, !P3 ;  /* 0x0000000619007c0c */ /* 0x000fe4000df61270 */
[----:B------:R-:W-:Y:S02]  /*a39e0*/  ISETP.LT.AND P6, PT, R24, UR7, !P5 ;  /* 0x0000000718007c0c */ /* 0x000fe4000efc1270 */
[----:B------:R-:W-:Y:S01]  /*a39f0*/  ISETP.GE.AND P2, PT, R4, UR4, PT ;  /* 0x0000000404007c0c */ /* 0x000fe2000bf46270 */
[----:B------:R-:W-:Y:S01]  /*a3a00*/  VIADD R4, R3, 0x1e6 ;  /* 0x000001e603047836 */ /* 0x000fe20000000000 */
[----:B------:R-:W-:Y:S01]  /*a3a10*/  ULDC UR4, c[0x0][0x22c] ;  /* 0x00008b0000047ab9 */ /* 0x000fe20000000800 */
[----:B------:R-:W4:Y:S04]  /*a3a20*/  LDL.LU R23, [R1+0xb6c] ;  /* 0x000b6c0001177983 */ /* 0x000f280000300800 */
[----:B------:R-:W4:Y:S04]  /*a3a30*/  LDL.LU.64 R12, [R1+0x8f8] ;  /* 0x0008f800010c7983 */ /* 0x000f280000300a00 */
[----:B------:R-:W4:Y:S01]  /*a3a40*/  LDL.LU.64 R10, [R1+0x900] ;  /* 0x00090000010a7983 */ /* 0x000f220000300a00 */
[----:B------:R-:W-:Y:S01]  /*a3a50*/  ULDC UR6, c[0x0][0x228] ;  /* 0x00008a0000067ab9 */ /* 0x000fe20000000800 */
[----:B------:R-:W-:-:S02]  /*a3a60*/  ULDC UR7, c[0x0][0x228] ;  /* 0x00008a0000077ab9 */ /* 0x000fc40000000800 */
[----:B---3--:R0:W-:Y:S01]  /*a3a70*/  @P4 STG.E.U8 desc[UR58][R8.64], R0 ;  /* 0x0000000008004986 */ /* 0x0081e2000c10113a */
[----:B------:R-:W-:Y:S01]  /*a3a80*/  ISETP.GE.AND P4, PT, R4, UR4, PT ;  /* 0x0000000404007c0c */ /* 0x000fe2000bf86270 */
[----:B------:R-:W-:Y:S02]  /*a3a90*/  ULDC UR4, c[0x0][0x228] ;  /* 0x00008a0000047ab9 */ /* 0x000fe40000000800 */
[----:B------:R-:W-:Y:S02]  /*a3aa0*/  ISETP.LT.AND P5, PT, R25, UR4, !P5 ;  /* 0x0000000419007c0c */ /* 0x000fe4000efa1270 */
[----:B------:R-:W-:Y:S01]  /*a3ab0*/  PRMT R4, R19, 0x7770, RZ ;  /* 0x0000777013047816 */ /* 0x000fe200000000ff */
[----:B------:R-:W-:Y:S01]  /*a3ac0*/  ULDC UR4, c[0x0][0x22c] ;  /* 0x00008b0000047ab9 */ /* 0x000fe20000000800 */
[----:B0-----:R-:W-:Y:S01]  /*a3ad0*/  PRMT R0, R27, 0x7773, RZ ;  /* 0x000077731b007816 */ /* 0x001fe200000000ff */
[----:B------:R-:W3:Y:S04]  /*a3ae0*/  LDL.LU.64 R8, [R1+0x910] ;  /* 0x0009100001087983 */ /* 0x000ee80000300a00 */
[----:B------:R0:W-:Y:S04]  /*a3af0*/  @P3 STG.E.U8 desc[UR58][R6.64], R0 ;  /* 0x0000000006003986 */ /* 0x0001e8000c10113a */
[----:B------:R1:W-:Y:S04]  /*a3b00*/  @P6 STG.E.U8 desc[UR58][R28.64], R4 ;  /* 0x000000041c006986 */ /* 0x0003e8000c10113a */
[----:B0-----:R-:W3:Y:S01]  /*a3b10*/  LDL.LU.64 R6, [R1+0x908] ;  /* 0x0009080001067983 */ /* 0x001ee20000300a00 */
[----:B-1----:R-:W-:-:S05]  /*a3b20*/  PRMT R4, R19, 0x7771, RZ ;  /* 0x0000777113047816 */ /* 0x002fca00000000ff */
[----:B--2---:R0:W-:Y:S04]  /*a3b30*/  @P5 STG.E.U8 desc[UR58][R20.64], R4 ;  /* 0x0000000414005986 */ /* 0x0041e8000c10113a */
[----:B0-----:R-:W2:Y:S01]  /*a3b40*/  LDL.LU.64 R20, [R1+0x918] ;  /* 0x0009180001147983 */ /* 0x001ea20000300a00 */
[----:B------:R-:W-:Y:S01]  /*a3b50*/  ISETP.LT.AND P6, PT, R24, UR6, !P2 ;  /* 0x0000000618007c0c */ /* 0x000fe2000d7c1270 */
[----:B------:R-:W-:Y:S01]  /*a3b60*/  ULDC UR6, c[0x0][0x228] ;  /* 0x00008a0000067ab9 */ /* 0x000fe20000000800 */
[----:B------:R-:W-:Y:S01]  /*a3b70*/  VIADD R0, R3, 0x1e7 ;  /* 0x000001e703007836 */ /* 0x000fe20000000000 */
[----:B------:R-:W-:Y:S02]  /*a3b80*/  ISETP.LT.AND P2, PT, R25, UR6, !P2 ;  /* 0x0000000619007c0c */ /* 0x000fe4000d741270 */
[----:B------:R-:W-:-:S02]  /*a3b90*/  PRMT R4, R19, 0x7772, RZ ;  /* 0x0000777213047816 */ /* 0x000fc400000000ff */
[----:B------:R-:W-:Y:S01]  /*a3ba0*/  PRMT R5, R19, 0x7773, RZ ;  /* 0x0000777313057816 */ /* 0x000fe200000000ff */
[----:B------:R-:W-:Y:S01]  /*a3bb0*/  ULDC UR6, c[0x0][0x228] ;  /* 0x00008a0000067ab9 */ /* 0x000fe20000000800 */
[----:B------:R-:W-:Y:S01]  /*a3bc0*/  ISETP.GE.AND P3, PT, R0, UR4, PT ;  /* 0x0000000400007c0c */ /* 0x000fe2000bf66270 */
[----:B------:R-:W-:Y:S01]  /*a3bd0*/  VIADD R0, R3, 0x1e8 ;  /* 0x000001e803007836 */ /* 0x000fe20000000000 */
[----:B------:R-:W-:Y:S01]  /*a3be0*/  ULDC UR4, c[0x0][0x228] ;  /* 0x00008a0000047ab9 */ /* 0x000fe20000000800 */
[----:B------:R-:W2:Y:S01]  /*a3bf0*/  LDL.LU.64 R26, [R1+0x920] ;  /* 0x00092000011a7983 */ /* 0x000ea20000300a00 */
[----:B------:R-:W-:Y:S01]  /*a3c00*/  ISETP.LT.AND P5, PT, R24, UR4, !P4 ;  /* 0x0000000418007c0c */ /* 0x000fe2000e7a1270 */
[----:B------:R-:W-:Y:S02]  /*a3c10*/  ULDC UR4, c[0x0][0x22c] ;  /* 0x00008b0000047ab9 */ /* 0x000fe40000000800 */
[----:B----4-:R0:W-:Y:S01]  /*a3c20*/  @P6 STG.E.U8 desc[UR58][R12.64], R4 ;  /* 0x000000040c006986 */ /* 0x0101e2000c10113a */
[----:B------:R-:W-:Y:S01]  /*a3c30*/  ISETP.GE.AND P6, PT, R0, UR4, PT ;  /* 0x0000000400007c0c */ /* 0x000fe2000bfc6270 */
[----:B------:R-:W-:Y:S01]  /*a3c40*/  ULDC UR4, c[0x0][0x228] ;  /* 0x00008a0000047ab9 */ /* 0x000fe20000000800 */
[----:B------:R-:W-:Y:S01]  /*a3c50*/  ISETP.LT.AND P4, PT, R25, UR6, !P4 ;  /* 0x0000000619007c0c */ /* 0x000fe2000e781270 */
[----:B------:R1:W-:Y:S01]  /*a3c60*/  @P2 STG.E.U8 desc[UR58][R10.64], R5 ;  /* 0x000000050a002986 */ /* 0x0003e2000c10113a */
[----:B------:R-:W-:-:S03]  /*a3c70*/  ISETP.LT.AND P2, PT, R24, UR4, !P3 ;  /* 0x0000000418007c0c */ /* 0x000fc6000df41270 */
[----:B------:R-:W4:Y:S01]  /*a3c80*/  LDL.LU.64 R28, [R1+0x8f0] ;  /* 0x0008f000011c7983 */ /* 0x000f220000300a00 */
[C---:B------:R-:W-:Y:S01]  /*a3c90*/  PRMT R0, R23.reuse, 0x7770, RZ ;  /* 0x0000777017007816 */ /* 0x040fe200000000ff */
[----:B------:R-:W-:Y:S01]  /*a3ca0*/  ULDC UR4, c[0x0][0x22c] ;  /* 0x00008b0000047ab9 */ /* 0x000fe20000000800 */
[----:B------:R-:W-:Y:S01]  /*a3cb0*/  ULDC UR6, c[0x0][0x228] ;  /* 0x00008a0000067ab9 */ /* 0x000fe20000000800 */
[----:B0-----:R-:W4:Y:S04]  /*a3cc0*/  LDL.LU.64 R12, [R1+0x1ff0] ;  /* 0x001ff000010c7983 */ /* 0x001f280000300a00 */
[----:B-1----:R-:W4:Y:S04]  /*a3cd0*/  LDL.LU.64 R10, [R1+0x1fe8] ;  /* 0x001fe800010a7983 */ /* 0x002f280000300a00 */
[----:B------:R-:W4:Y:S01]  /*a3ce0*/  LDL.LU R5, [R1+0xb70] ;  /* 0x000b700001057983 */ /* 0x000f220000300800 */
[----:B------:R-:W-:-:S03]  /*a3cf0*/  PRMT R4, R23, 0x7771, RZ ;  /* 0x0000777117047816 */ /* 0x000fc600000000ff */
[----:B---3--:R0:W-:Y:S02]  /*a3d00*/  @P5 STG.E.U8 desc[UR58][R8.64], R0 ;  /* 0x0000000008005986 */ /* 0x0081e4000c10113a */
[C---:B0-----:R-:W-:Y:S02]  /*a3d10*/  PRMT R0, R23.reuse, 0x7772, RZ ;  /* 0x0000777217007816 */ /* 0x041fe400000000ff */
[----:B------:R-:W3:Y:S04]  /*a3d20*/  LDL.LU.64 R8, [R1+0x1fe0] ;  /* 0x001fe00001087983 */ /* 0x000ee80000300a00 */
[----:B------:R0:W-:Y:S04]  /*a3d30*/  @P4 STG.E.U8 desc[UR58][R6.64], R4 ;  /* 0x0000000406004986 */ /* 0x0001e8000c10113a */
[----:B0-----:R-:W3:Y:S04]  /*a3d40*/  LDL.LU.64 R6, [R1+0x1fd8] ;  /* 0x001fd80001067983 */ /* 0x001ee80000300a00 */
[----:B--2---:R0:W-:Y:S04]  /*a3d50*/  @P2 STG.E.U8 desc[UR58][R20.64], R0 ;  /* 0x0000000014002986 */ /* 0x0041e8000c10113a */
[----:B0-----:R-:W2:Y:S04]  /*a3d60*/  LDL.LU.64 R20, [R1+0x1fd0] ;  /* 0x001fd00001147983 */ /* 0x001ea80000300a00 */
[----:B------:R-:W3:Y:S01]  /*a3d70*/  LDL.LU R19, [R1+0xb74] ;  /* 0x000b740001137983 */ /* 0x000ee20000300800 */
[----:B------:R-:W-:-:S03]  /*a3d80*/  PRMT R0, R23, 0x7773, RZ ;  /* 0x0000777317007816 */ /* 0x000fc600000000ff */
[----:B------:R-:W2:Y:S01]  /*a3d90*/  LDL.LU R23, [R1+0x1fcc] ;  /* 0x001fcc0001177983 */ /* 0x000ea20000300800 */
[----:B------:R-:W-:Y:S01]  /*a3da0*/  VIADD R4, R3, 0x1e9 ;  /* 0x000001e903047836 */ /* 0x000fe20000000000 */
[----:B------:R-:W-:Y:S02]  /*a3db0*/  ISETP.LT.AND P3, PT, R25, UR6, !P3 ;  /* 0x0000000619007c0c */ /* 0x000fe4000df61270 */
[----:B------:R-:W-:Y:S01]  /*a3dc0*/  ISETP.LT.AND P5, PT, R24, UR7, !P6 ;  /* 0x0000000718007c0c */ /* 0x000fe2000f7a1270 */
[----:B------:R-:W-:Y:S01]  /*a3dd0*/  ULDC UR6, c[0x0][0x228] ;  /* 0x00008a0000067ab9 */ /* 0x000fe20000000800 */
[----:B------:R-:W-:Y:S01]  /*a3de0*/  ULDC UR7, c[0x0][0x228] ;  /* 0x00008a0000077ab9 */ /* 0x000fe20000000800 */
[----:B------:R-:W-:Y:S01]  /*a3df0*/  ISETP.GE.AND P4, PT, R4, UR4, PT ;  /* 0x0000000404007c0c */ /* 0x000fe2000bf86270 */
[----:B------:R-:W-:Y:S01]  /*a3e00*/  VIADD R4, R3, 0x1ea ;  /* 0x000001ea03047836 */ /* 0x000fe20000000000 */
[----:B------:R-:W-:-:S04]  /*a3e10*/  ULDC UR4, c[0x0][0x22c] ;  /* 0x00008b0000047ab9 */ /* 0x000fc80000000800 */
[----:B------:R-:W-:Y:S01]  /*a3e20*/  ISETP.GE.AND P2, PT, R4, UR4, PT ;  /* 0x0000000404007c0c */ /* 0x000fe2000bf46270 */
[----:B------:R-:W-:Y:S02]  /*a3e30*/  ULDC UR4, c[0x0][0x228] ;  /* 0x00008a0000047ab9 */ /* 0x000fe40000000800 */
[----:B------:R-:W-:Y:S02]  /*a3e40*/  ISETP.LT.AND P6, PT, R25, UR4, !P6 ;  /* 0x0000000419007c0c */ /* 0x000fe4000f7c1270 */
[----:B----4-:R-:W-:Y:S01]  /*a3e50*/  PRMT R4, R5, 0x7770, RZ ;  /* 0x0000777005047816 */ /* 0x010fe200000000ff */
[----:B------:R0:W-:Y:S01]  /*a3e60*/  @P3 STG.E.U8 desc[UR58][R26.64], R0 ;  /* 0x000000001a003986 */ /* 0x0001e2000c10113a */
[----:B------:R-:W-:-:S03]  /*a3e70*/  ULDC UR4, c[0x0][0x22c] ;  /* 0x00008b0000047ab9 */ /* 0x000fc60000000800 */
[----:B------:R1:W-:Y:S01]  /*a3e80*/  @P5 STG.E.U8 desc[UR58][R28.64], R4 ;  /* 0x000000041c005986 */ /* 0x0003e2000c10113a */
[----:B------:R-:W-:Y:S01]  /*a3e90*/  ISETP.LT.AND P5, PT, R24, UR6, !P4 ;  /* 0x0000000618007c0c */ /* 0x000fe2000e7a1270 */
[----:B------:R-:W-:Y:S01]  /*a3ea0*/  ULDC UR6, c[0x0][0x228] ;  /* 0x00008a0000067ab9 */ /* 0x000fe20000000800 */
[----:B0-----:R-:W-:Y:S01]  /*a3eb0*/  VIADD R0, R3, 0x1eb ;  /* 0x000001eb03007836 */ /* 0x001fe20000000000 */
[----:B------:R-:W4:Y:S01]  /*a3ec0*/  LDL.LU.64 R26, [R1+0x968] ;  /* 0x00096800011a7983 */ /* 0x000f220000300a00 */
[----:B-1----:R-:W-:-:S03]  /*a3ed0*/  PRMT R4, R5, 0x7771, RZ ;  /* 0x0000777105047816 */ /* 0x002fc600000000ff */
[----:B------:R-:W-:Y:S01]  /*a3ee0*/  ISETP.GE.AND P3, PT, R0, UR4, PT ;  /* 0x0000000400007c0c */ /* 0x000fe2000bf66270 */
[----:B------:R-:W-:Y:S01]  /*a3ef0*/  ULDC UR4, c[0x0][0x228] ;  /* 0x00008a0000047ab9 */ /* 0x000fe20000000800 */
[----:B------:R-:W-:Y:S01]  /*a3f00*/  ISETP.LT.AND P4, PT, R25, UR6, !P4 ;  /* 0x0000000619007c0c */ /* 0x000fe2000e781270 */
[----:B------:R-:W-:Y:S01]  /*a3f10*/  VIADD R0, R3, 0x1ec ;  /* 0x000001ec03007836 */ /* 0x000fe20000000000 */
[----:B------:R-:W4:Y:S01]  /*a3f20*/  LDL.LU.64 R28, [R1+0x980] ;  /* 0x00098000011c7983 */ /* 0x000f220000300a00 */
[----:B------:R-:W-:-:S03]  /*a3f30*/  ULDC UR6, c[0x0][0x228] ;  /* 0x00008a0000067ab9 */ /* 0x000fc60000000800 */
[----:B--2---:R0:W-:Y:S01]  /*a3f40*/  @P6 STG.E.U8 desc[UR58][R22.64], R4 ;  /* 0x0000000416006986 */ /* 0x0041e2000c10113a */
[----:B------:R-:W-:Y:S01]  /*a3f50*/  ISETP.LT.AND P6, PT, R24, UR4, !P2 ;  /* 0x0000000418007c0c */ /* 0x000fe2000d7c1270 */
[----:B------:R-:W-:Y:S01]  /*a3f60*/  ULDC UR4, c[0x0][0x22c] ;  /* 0x00008b0000047ab9 */ /* 0x000fe20000000800 */
[C---:B0-----:R-:W-:Y:S02]  /*a3f70*/  PRMT R4, R5.reuse, 0x7772, RZ ;  /* 0x0000777205047816 */ /* 0x041fe400000000ff */
[----:B------:R-:W-:Y:S01]  /*a3f80*/  PRMT R5, R5, 0x7773, RZ ;  /* 0x0000777305057816 */ /* 0x000fe200000000ff */
[----:B------:R-:W2:Y:S04]  /*a3f90*/  LDL.LU.64 R22, [R1+0x970] ;  /* 0x0009700001167983 */ /* 0x000ea80000300a00 */
[----:B------:R0:W-:Y:S01]  /*a3fa0*/  @P5 STG.E.U8 desc[UR58][R20.64], R4 ;  /* 0x0000000414005986 */ /* 0x0001e2000c10113a */
[----:B------:R-:W-:-:S02]  /*a3fb0*/  ISETP.GE.AND P5, PT, R0, UR4, PT ;  /* 0x0000000400007c0c */ /* 0x000fc4000bfa6270 */
[----:B---3--:R-:W-:Y:S01]  /*a3fc0*/  PRMT R0, R19, 0x7770, RZ ;  /* 0x0000777013007816 */ /* 0x008fe200000000ff */
[----:B------:R-:W-:Y:S01]  /*a3fd0*/  @P4 STG.E.U8 desc[UR58][R6.64], R5 ;  /* 0x0000000506004986 */ /* 0x000fe2000c10113a */
[----:B------:R-:W-:Y:S01]  /*a3fe0*/  ISETP.LT.AND P2, PT, R25, UR6, !P2 ;  /* 0x0000000619007c0c */ /* 0x000fe2000d741270 */
[----:B------:R-:W-:Y:S01]  /*a3ff0*/  ULDC UR4, c[0x0][0x228] ;  /* 0x00008a0000047ab9 */ /* 0x000fe20000000800 */
[----:B------:R-:W-:Y:S01]  /*a4000*/  ULDC UR6, c[0x0][0x228] ;  /* 0x00008a0000067ab9 */ /* 0x000fe20000000800 */
[----:B------:R1:W-:Y:S01]  /*a4010*/  @P6 STG.E.U8 desc[UR58][R8.64], R0 ;  /* 0x0000000008006986 */ /* 0x0003e2000c10113a */
[----:B------:R-:W-:Y:S01]  /*a4020*/  ISETP.LT.AND P4, PT, R24, UR4, !P3 ;  /* 0x0000000418007c0c */ /* 0x000fe2000df81270 */
[----:B------:R-:W-:Y:S02]  /*a4030*/  ULDC UR4, c[0x0][0x22c] ;  /* 0x00008b0000047ab9 */ /* 0x000fe40000000800 */
[----:B0-----:R-:W3:Y:S04]  /*a4040*/  LDL.LU.64 R20, [R1+0x988] ;  /* 0x0009880001147983 */ /* 0x001ee80000300a00 */
[----:B-1----:R-:W4:Y:S01]  /*a4050*/  LDL.LU R9, [R1+0xb78] ;  /* 0x000b780001097983 */ /* 0x002f220000300800 */
[----:B------:R-:W-:-:S02]  /*a4060*/  PRMT R4, R19, 0x7771, RZ ;  /* 0x0000777113047816 */ /* 0x000fc400000000ff */
[----:B------:R-:W-:-:S03]  /*a4070*/  PRMT R0, R19, 0x7772, RZ ;  /* 0x0000777213007816 */ /* 0x000fc600000000ff */
[----:B------:R0:W-:Y:S04]  /*a4080*/  @P2 STG.E.U8 desc[UR58][R10.64], R4 ;  /* 0x000000040a002986 */ /* 0x0001e8000c10113a */
[----:B------:R1:W-:Y:S04]  /*a4090*/  @P4 STG.E.U8 desc[UR58][R12.64], R0 ;  /* 0x000000000c004986 */ /* 0x0003e8000c10113a */
[----:B0-----:R-:W3:Y:S04]  /*a40a0*/  LDL.LU R10, [R1+0xb7c] ;  /* 0x000b7c00010a7983 */ /* 0x001ee80000300800 */
[----:B------:R-:W3:Y:S04]  /*a40b0*/  LDL.LU R11, [R1+0xb80] ;  /* 0x000b8000010b7983 */ /* 0x000ee80000300800 */
[----:B-1----:R-:W3:Y:S01]  /*a40c0*/  LDL.LU.64 R12, [R1+0x960] ;  /* 0x00096000010c7983 */ /* 0x002ee20000300a00 */
        /* <DEDUP_REMOVED lines=12> */
[----:B------:R-:W-:Y:S01]  /*a4190*/  ISETP.LT.AND P5, PT, R25, UR4, !P5 ;  /* 0x0000000419007c0c */ /* 0x000fe2000efa1270 */
[----:B------:R0:W-:Y:S01]  /*a41a0*/  @P3 STG.E.U8 desc[UR58][R14.64], R0 ;  /* 0x000000000e003986 */ /* 0x0001e2000c10113a */
[----:B------:R-:W-:Y:S01]  /*a41b0*/  ULDC UR4, c[0x0][0x22c] ;  /* 0x00008b0000047ab9 */ /* 0x000fe20000000800 */
[C---:B0-----:R-:W-:Y:S02]  /*a41c0*/  VIADD R0, R3.reuse, 0x1ef ;  /* 0x000001ef03007836 */ /* 0x041fe40000000000 */
[----:B------:R-:W3:Y:S03]  /*a41d0*/  LDL.LU.64 R14, [R1+0x978] ;  /* 0x00097800010e7983 */ /* 0x000ee60000300a00 */
[----:B------:R-:W-:Y:S01]  /*a41e0*/  ISETP.GE.AND P3, PT, R0, UR4, PT ;  /* 0x0000000400007c0c */ /* 0x000fe2000bf66270 */
[----:B------:R-:W-:Y:S01]  /*a41f0*/  VIADD R0, R3, 0x1f0 ;  /* 0x000001f003007836 */ /* 0x000fe20000000000 */
[----:B------:R-:W-:Y:S01]  /*a4200*/  ULDC UR4, c[0x0][0x22c] ;  /* 0x00008b0000047ab9 */ /* 0x000fe20000000800 */
[----:B----4-:R-:W-:-:S05]  /*a4210*/  PRMT R4, R9, 0x7770, RZ ;  /* 0x0000777009047816 */ /* 0x010fca00000000ff */
[----:B------:R0:W-:Y:S01]  /*a4220*/  @P6 STG.E.U8 desc[UR58][R16.64], R4 ;  /* 0x0000000410006986 */ /* 0x0001e2000c10113a */
[----:B------:R-:W-:Y:S01]  /*a4230*/  ISETP.LT.AND P6, PT, R24, UR6, !P2 ;  /* 0x0000000618007c0c */ /* 0x000fe2000d7c1270 */
[----:B------:R-:W-:Y:S02]  /*a4240*/  ULDC UR6, c[0x0][0x228] ;  /* 0x00008a0000067ab9 */ /* 0x000fe40000000800 */
[----:B------:R-:W-:Y:S02]  /*a4250*/  ISETP.LT.AND P2, PT, R25, UR6, !P2 ;  /* 0x0000000619007c0c */ /* 0x000fe4000d741270 */
[C---:B------:R-:W-:Y:S01]  /*a4260*/  PRMT R8, R9.reuse, 0x7772, RZ ;  /* 0x0000777209087816 */ /* 0x040fe200000000ff */
[----:B------:R-:W-:Y:S01]  /*a4270*/  ULDC UR6, c[0x0][0x228] ;  /* 0x00008a0000067ab9 */ /* 0x000fe20000000800 */
[C---:B0-----:R-:W-:Y:S02]  /*a4280*/  PRMT R4, R9.reuse, 0x7771, RZ ;  /* 0x0000777109047816 */ /* 0x041fe400000000ff */
[----:B------:R-:W-:-:S03]  /*a4290*/  PRMT R9, R9, 0x7773, RZ ;  /* 0x0000777309097816 */ /* 0x000fc600000000ff */
[----:B--2---:R-:W-:Y:S01]  /*a42a0*/  @P5 STG.E.U8 desc[UR58][R18.64], R4 ;  /* 0x0000000412005986 */ /* 0x004fe2000c10113a */
[----:B------:R-:W-:-:S03]  /*a42b0*/  ISETP.LT.AND P5, PT, R24, UR6, !P4 ;  /* 0x0000000618007c0c */ /* 0x000fc6000e7a1270 */
[----:B------:R0:W-:Y:S01]  /*a42c0*/  @P6 STG.E.U8 desc[UR58][R22.64], R8 ;  /* 0x0000000816006986 */ /* 0x0001e2000c10113a */
[----:B------:R-:W-:Y:S01]  /*a42d0*/  ISETP.GE.AND P6, PT, R0, UR4, PT ;  /* 0x0000000400007c0c */ /* 0x000fe2000bfc6270 */
[----:B------:R-:W-:Y:S01]  /*a42e0*/  ULDC UR4, c[0x0][0x228] ;  /* 0x00008a0000047ab9 */ /* 0x000fe20000000800 */
[----:B------:R-:W-:Y:S01]  /*a42f0*/  ULDC UR6, c[0x0][0x228] ;  /* 0x00008a0000067ab9 */ /* 0x000fe20000000800 */
[----:B------:R1:W-:Y:S01]  /*a4300*/  @P2 STG.E.U8 desc[UR58][R26.64], R9 ;  /* 0x000000091a002986 */ /* 0x0003e2000c10113a */
[----:B------:R-:W-:Y:S02]  /*a4310*/  ISETP.LT.AND P4, PT, R25, UR4, !P4 ;  /* 0x0000000419007c0c */ /* 0x000fe4000e781270 */
[----:B------:R-:W-:Y:S02]  /*a4320*/  ISETP.LT.AND P2, PT, R24, UR6, !P3 ;  /* 0x0000000618007c0c */ /* 0x000fe4000df41270 */
[----:B---3--:R-:W-:Y:S01]  /*a4330*/  PRMT R0, R10, 0x7770, RZ ;  /* 0x000077700a007816 */ /* 0x008fe200000000ff */
[----:B------:R-:W-:Y:S01]  /*a4340*/  ULDC UR4, c[0x0][0x22c] ;  /* 0x00008b0000047ab9 */ /* 0x000fe20000000800 */
[----:B------:R-:W2:Y:S04]  /*a4350*/  LDS.128 R4, [R11] ;  /* 0x000000000b047984 */ /* 0x000ea80000000c00 */
[----:B0-----:R-:W3:Y:S01]  /*a4360*/  LDL.LU.64 R22, [R1+0x9a0] ;  /* 0x0009a00001167983 */ /* 0x001ee20000300a00 */
[----:B------:R-:W-:Y:S01]  /*a4370*/  ULDC UR6, c[0x0][0x228] ;  /* 0x00008a0000067ab9 */ /* 0x000fe20000000800 */
[----:B------:R-:W-:-:S02]  /*a4380*/  VIADD R8, R3, 0x1f1 ;  /* 0x000001f103087836 */ /* 0x000fc40000000000 */
[----:B-1----:R-:W4:Y:S04]  /*a4390*/  LDL.LU.64 R26, [R1+0x998] ;  /* 0x00099800011a7983 */ /* 0x002f280000300a00 */
[----:B------:R0:W-:Y:S01]  /*a43a0*/  @P5 STG.E.U8 desc[UR58][R12.64], R0 ;  /* 0x000000000c005986 */ /* 0x0001e2000c10113a */
[----:B------:R-:W-:Y:S02]  /*a43b0*/  ISETP.GE.AND P5, PT, R8, UR4, PT ;  /* 0x0000000408007c0c */ /* 0x000fe4000bfa6270 */
[C---:B------:R-:W-:Y:S01]  /*a43c0*/  PRMT R8, R10.reuse, 0x7772, RZ ;  /* 0x000077720a087816 */ /* 0x040fe200000000ff */
[----:B------:R-:W-:Y:S01]  /*a43d0*/  ULDC UR4, c[0x0][0x228] ;  /* 0x00008a0000047ab9 */ /* 0x000fe20000000800 */
[----:B0-----:R-:W-:Y:S01]  /*a43e0*/  PRMT R0, R10, 0x7771, RZ ;  /* 0x000077710a007816 */ /* 0x001fe200000000ff */
[----:B------:R-:W4:Y:S04]  /*a43f0*/  LDL.LU.64 R12, [R1+0x9a8] ;  /* 0x0009a800010c7983 */ /* 0x000f280000300a00 */
[----:B------:R0:W-:Y:S04]  /*a4400*/  @P4 STG.E.U8 desc[UR58][R20.64], R0 ;  /* 0x0000000014004986 */ /* 0x0001e8000c10113a */
[----:B------:R1:W-:Y:S04]  /*a4410*/  @P2 STG.E.U8 desc[UR58][R28.64], R8 ;  /* 0x000000081c002986 */ /* 0x0003e8000c10113a */
[----:B0-----:R-:W4:Y:S04]  /*a4420*/  LDL.LU.64 R20, [R1+0x9b8] ;  /* 0x0009b80001147983 */ /* 0x001f280000300a00 */
[----:B-1----:R-:W4:Y:S01]  /*a4430*/  LDL.LU.64 R28, [R1+0x9b0] ;  /* 0x0009b000011c7983 */ /* 0x002f220000300a00 */
[----:B------:R-:W-:Y:S01]  /*a4440*/  ISETP.LT.AND P3, PT, R25, UR4, !P3 ;  /* 0x0000000419007c0c */ /* 0x000fe2000df61270 */
[----:B------:R-:W-:-:S02]  /*a4450*/  ULDC UR4, c[0x0][0x228] ;  /* 0x00008a0000047ab9 */ /* 0x000fc40000000800 */
[----:B------:R-:W-:Y:S01]  /*a4460*/  ISETP.LT.AND P2, PT, R24, UR4, !P6 ;  /* 0x0000000418007c0c */ /* 0x000fe2000f741270 */
[----:B------:R-:W-:Y:S01]  /*a4470*/  VIADD R0, R3, 0x1f2 ;  /* 0x000001f203007836 */ /* 0x000fe20000000000 */
[----:B------:R-:W-:Y:S02]  /*a4480*/  ISETP.LT.AND P6, PT, R25, UR6, !P6 ;  /* 0x0000000619007c0c */ /* 0x000fe4000f7c1270 */
[----:B------:R-:W-:Y:S01]  /*a4490*/  PRMT R9, R10, 0x7773, RZ ;  /* 0x000077730a097816 */ /* 0x000fe200000000ff */
[----:B------:R-:W-:Y:S01]  /*a44a0*/  ULDC UR4, c[0x0][0x22c] ;  /* 0x00008b0000047ab9 */ /* 0x000fe20000000800 */
[----:B--2---:R-:W-:Y:S02]  /*a44b0*/  PRMT R8, R4, 0x7770, RZ ;  /* 0x0000777004087816 */ /* 0x004fe400000000ff */
[----:B------:R-:W-:Y:S01]  /*a44c0*/  ISETP.GE.AND P4, PT, R0, UR4, PT ;  /* 0x0000000400007c0c */ /* 0x000fe2000bf86270 */
[----:B------:R-:W-:Y:S01]  /*a44d0*/  VIADD R0, R3, 0x1f3 ;  /* 0x000001f303007836 */ /* 0x000fe20000000000 */
[----:B------:R-:W-:Y:S01]  /*a44e0*/  ULDC UR6, c[0x0][0x228] ;  /* 0x00008a0000067ab9 */ /* 0x000fe20000000800 */
[----:B------:R-:W-:Y:S01]  /*a44f0*/  ULDC UR4, c[0x0][0x22c] ;  /* 0x00008b0000047ab9 */ /* 0x000fe20000000800 */
[----:B------:R0:W-:Y:S01]  /*a4500*/  @P3 STG.E.U8 desc[UR58][R14.64], R9 ;  /* 0x000000090e003986 */ /* 0x0001e2000c10113a */
[----:B------:R-:W-:Y:S01]  /*a4510*/  ISETP.LT.AND P3, PT, R24, UR6, !P5 ;  /* 0x0000000618007c0c */ /* 0x000fe2000ef61270 */
[----:B------:R-:W-:Y:S01]  /*a4520*/  ULDC UR6, c[0x0][0x228] ;  /* 0x00008a0000067ab9 */ /* 0x000fe20000000800 */
[----:B0-----:R-:W-:Y:S01]  /*a4530*/  PRMT R9, R4, 0x7771, RZ ;  /* 0x0000777104097816 */ /* 0x001fe200000000ff */
[----:B---3--:R0:W-:Y:S01]  /*a4540*/  @P2 STG.E.U8 desc[UR58][R22.64], R8 ;  /* 0x0000000816002986 */ /* 0x0081e2000c10113a */
[----:B------:R-:W-:Y:S01]  /*a4550*/  ISETP.GE.AND P2, PT, R0, UR4, PT ;  /* 0x0000000400007c0c */ /* 0x000fe2000bf46270 */
[----:B------:R-:W-:-:S02]  /*a4560*/  ULDC UR4, c[0x0][0x228] ;  /* 0x00008a0000047ab9 */ /* 0x000fc40000000800 */
[----:B------:R-:W-:Y:S01]  /*a4570*/  ISETP.LT.AND P5, PT, R25, UR4, !P5 ;  /* 0x0000000419007c0c */ /* 0x000fe2000efa1270 */
[----:B----4-:R1:W-:Y:S01]  /*a4580*/  @P6 STG.E.U8 desc[UR58][R26.64], R9 ;  /* 0x000000091a006986 */ /* 0x0103e2000c10113a */
[----:B------:R-:W-:Y:S02]  /*a4590*/  ISETP.LT.AND P6, PT, R24, UR6, !P4 ;  /* 0x0000000618007c0c */ /* 0x000fe4000e7c1270 */
[C---:B------:R-:W-:Y:S01]  /*a45a0*/  PRMT R0, R4.reuse, 0x7772, RZ ;  /* 0x0000777204007816 */ /* 0x040fe200000000ff */
[----:B0-----:R-:W2:Y:S01]  /*a45b0*/  LDL.LU.64 R22, [R1+0x9c0] ;  /* 0x0009c00001167983 */ /* 0x001ea20000300a00 */
[----:B------:R-:W-:Y:S01]  /*a45c0*/  PRMT R4, R4, 0x7773, RZ ;  /* 0x0000777304047816 */ /* 0x000fe200000000ff */
[----:B------:R-:W-:Y:S01]  /*a45d0*/  VIADD R8, R3, 0x1f4 ;  /* 0x000001f403087836 */ /* 0x000fe20000000000 */
[----:B------:R-:W-:Y:S01]  /*a45e0*/  ULDC UR4, c[0x0][0x22c] ;  /* 0x00008b0000047ab9 */ /* 0x000fe20000000800 */
[----:B------:R-:W-:Y:S01]  /*a45f0*/  ULDC UR6, c[0x0][0x228] ;  /* 0x00008a0000067ab9 */ /* 0x000fe20000000800 */
[----:B-1----:R-:W3:Y:S04]  /*a4600*/  LDL.LU.64 R26, [R1+0x9d0] ;  /* 0x0009d000011a7983 */ /* 0x002ee80000300a00 */
[----:B------:R-:W4:Y:S04]  /*a4610*/  LDL.LU.64 R16, [R1+0x9c8] ;  /* 0x0009c80001107983 */ /* 0x000f280000300a00 */
[----:B------:R0:W-:Y:S04]  /*a4620*/  @P3 STG.E.U8 desc[UR58][R12.64], R0 ;  /* 0x000000000c003986 */ /* 0x0001e8000c10113a */
[----:B------:R-:W4:Y:S01]  /*a4630*/  LDL.LU.64 R14, [R1+0x990] ;  /* 0x00099000010e7983 */ /* 0x000f220000300a00 */
[----:B0-----:R-:W-:-:S03]  /*a4640*/  PRMT R0, R5, 0x7770, RZ ;  /* 0x0000777005007816 */ /* 0x001fc600000000ff */
[----:B------:R-:W-:Y:S04]  /*a4650*/  @P5 STG.E.U8 desc[UR58][R20.64], R4 ;  /* 0x0000000414005986 */ /* 0x000fe8000c10113a */
[----:B------:R0:W-:Y:S04]  /*a4660*/  @P6 STG.E.U8 desc[UR58][R28.64], R0 ;  /* 0x000000001c006986 */ /* 0x0001e8000c10113a */
[----:B0-----:R-:W4:Y:S04]  /*a4670*/  LDL.LU.64 R28, [R1+0x9d8] ;  /* 0x0009d800011c7983 */ /* 0x001f280000300a00 */
[----:B------:R-:W4:Y:S01]  /*a4680*/  LDL.LU.64 R12, [R1+0x9f0] ;  /* 0x0009f000010c7983 */ /* 0x000f220000300a00 */
[----:B------:R-:W-:Y:S01]  /*a4690*/  ISETP.GE.AND P3, PT, R8, UR4, PT ;  /* 0x0000000408007c0c */ /* 0x000fe2000bf66270 */
[----:B------:R-:W-:Y:S01]  /*a46a0*/  ULDC UR4, c[0x0][0x228] ;  /* 0x00008a0000047ab9 */ /* 0x000fe20000000800 */
[----:B------:R-:W-:-:S02]  /*a46b0*/  ISETP.LT.AND P5, PT, R24, UR6, !P2 ;  /* 0x0000000618007c0c */ /* 0x000fc4000d7a1270 */
[C---:B------:R-:W-:Y:S01]  /*a46c0*/  ISETP.LT.AND P4, PT, R25.reuse, UR4, !P4 ;  /* 0x0000000419007c0c */ /* 0x040fe2000e781270 */
[----:B------:R-:W-:Y:S01]  /*a46d0*/  ULDC UR4, c[0x0][0x228] ;  /* 0x00008a0000047ab9 */ /* 0x000fe20000000800 */
[----:B------:R-:W-:Y:S01]  /*a46e0*/  ULDC UR6, c[0x0][0x228] ;  /* 0x00008a0000067ab9 */ /* 0x000fe20000000800 */
[----:B------:R-:W-:Y:S02]  /*a46f0*/  ISETP.LT.AND P2, PT, R25, UR4, !P2 ;  /* 0x0000000419007c0c */ /* 0x000fe4000d741270 */
[----:B------:R-:W-:Y:S02]  /*a4700*/  ISETP.LT.AND P6, PT, R24, UR6, !P3 ;  /* 0x0000000618007c0c */ /* 0x000fe4000dfc1270 */
[----:B------:R-:W-:Y:S01]  /*a4710*/  PRMT R4, R5, 0x7771, RZ ;  /* 0x0000777105047816 */ /* 0x000fe200000000ff */
[----:B------:R-:W-:Y:S01]  /*a4720*/  VIADD R0, R3, 0x1f6 ;  /* 0x000001f603007836 */ /* 0x000fe20000000000 */
[----:B------:R-:W4:Y:S01]  /*a4730*/  LDL.LU.64 R20, [R1+0x9e0] ;  /* 0x0009e00001147983 */ /* 0x000f220000300a00 */
[----:B------:R-:W-:Y:S01]  /*a4740*/  ULDC UR4, c[0x0][0x228] ;  /* 0x00008a0000047ab9 */ /* 0x000fe20000000800 */
[----:B------:R-:W-:-:S02]  /*a4750*/  PRMT R8, R5, 0x7772, RZ ;  /* 0x0000777205087816 */ /* 0x000fc400000000ff */
[----:B------:R-:W-:Y:S02]  /*a4760*/  PRMT R5, R5, 0x7773, RZ ;  /* 0x0000777305057816 */ /* 0x000fe400000000ff */
[----:B------:R-:W-:Y:S01]  /*a4770*/  ISETP.LT.AND P3, PT, R25, UR4, !P3 ;  /* 0x0000000419007c0c */ /* 0x000fe2000df61270 */
[----:B------:R-:W-:Y:S01]  /*a4780*/  ULDC UR4, c[0x0][0x228] ;  /* 0x00008a0000047ab9 */ /* 0x000fe20000000800 */
[----:B------:R-:W-:Y:S01]  /*a4790*/  ULDC UR6, c[0x0][0x228] ;  /* 0x00008a0000067ab9 */ /* 0x000fe20000000800 */
[----:B--2---:R0:W-:Y:S01]  /*a47a0*/  @P4 STG.E.U8 desc[UR58][R22.64], R4 ;  /* 0x0000000416004986 */ /* 0x0041e2000c10113a */
[----:B------:R-:W-:Y:S02]  /*a47b0*/  ISETP.GE.AND P4, PT, R0, UR5, PT ;  /* 0x0000000500007c0c */ /* 0x000fe4000bf86270 */
[----:B------:R-:W-:Y:S01]  /*a47c0*/  PRMT R0, R6, 0x7770, RZ ;  /* 0x0000777006007816 */ /* 0x000fe200000000ff */
[----:B------:R-:W-:Y:S01]  /*a47d0*/  ULDC UR5, c[0x0][0x228] ;  /* 0x00008a0000057ab9 */ /* 0x000fe20000000800 */
[----:B---3--:R1:W-:Y:S04]  /*a47e0*/  @P5 STG.E.U8 desc[UR58][R26.64], R8 ;  /* 0x000000081a005986 */ /* 0x0083e8000c10113a */
[----:B----4-:R-:W-:Y:S04]  /*a47f0*/  @P2 STG.E.U8 desc[UR58][R16.64], R5 ;  /* 0x0000000510002986 */ /* 0x010fe8000c10113a */
[----:B------:R2:W-:Y:S01]  /*a4800*/  @P6 STG.E.U8 desc[UR58][R14.64], R0 ;  /* 0x000000000e006986 */ /* 0x0005e2000c10113a */
[----:B0-----:R-:W-:-:S03]  /*a4810*/  VIADD R4, R3, 0x1f7 ;  /* 0x000001f703047836 */ /* 0x001fc60000000000 */
[----:B------:R-:W3:Y:S01]  /*a4820*/  LDL.LU.64 R22, [R1+0xa10] ;  /* 0x000a100001167983 */ /* 0x000ee20000300a00 */
[----:B------:R-:W-:-:S03]  /*a4830*/  ISETP.LT.AND P6, PT, R24, UR4, !P0 ;  /* 0x0000000418007c0c */ /* 0x000fc6000c7c1270 */
[----:B------:R-:W0:Y:S04]  /*a4840*/  LDS.128 R8, [R11+0x400] ;  /* 0x000400000b087984 */ /* 0x000e280000000c00 */
[----:B-1----:R-:W4:Y:S01]  /*a4850*/  LDL.LU.64 R26, [R1+0x9f8] ;  /* 0x0009f800011a7983 */ /* 0x002f220000300a00 */
[----:B------:R-:W-:Y:S02]  /*a4860*/  ISETP.GE.AND P5, PT, R4, UR11, PT ;  /* 0x0000000b04007c0c */ /* 0x000fe4000bfa6270 */
[C---:B------:R-:W-:Y:S01]  /*a4870*/  PRMT R4, R6.reuse, 0x7771, RZ ;  /* 0x0000777106047816 */ /* 0x040fe200000000ff */
[----:B------:R-:W-:Y:S01]  /*a4880*/  ULDC UR4, c[0x0][0x228] ;  /* 0x00008a0000047ab9 */ /* 0x000fe20000000800 */
[----:B--2---:R-:W2:Y:S04]  /*a4890*/  LDL.LU.64 R14, [R1+0xa90] ;  /* 0x000a9000010e7983 */ /* 0x004ea80000300a00 */
[----:B------:R1:W-:Y:S04]  /*a48a0*/  @P3 STG.E.U8 desc[UR58][R28.64], R4 ;  /* 0x000000041c003986 */ /* 0x0003e8000c10113a */
[----:B-1----:R-:W2:Y:S01]  /*a48b0*/  LDL.LU.64 R28, [R1+0xa98] ;  /* 0x000a9800011c7983 */ /* 0x002ea20000300a00 */
[----:B------:R-:W-:-:S05]  /*a48c0*/  PRMT R4, R6, 0x7772, RZ ;  /* 0x0000777206047816 */ /* 0x000fca00000000ff */
[----:B------:R1:W-:Y:S04]  /*a48d0*/  @P6 STG.E.U8 desc[UR58][R12.64], R4 ;  /* 0x000000040c006986 */ /* 0x0003e8000c10113a */
[----:B-1----:R-:W2:Y:S01]  /*a48e0*/  LDL.LU.64 R12, [R1+0xa18] ;  /* 0x000a1800010c7983 */ /* 0x002ea20000300a00 */
[----:B------:R-:W-:Y:S01]  /*a48f0*/  ISETP.LT.AND P0, PT, R25, UR5, !P0 ;  /* 0x0000000519007c0c */ /* 0x000fe2000c701270 */
[----:B------:R-:W-:Y:S01]  /*a4900*/  VIADD R0, R3, 0x1f8 ;  /* 0x000001f803007836 */ /* 0x000fe20000000000 */
[----:B------:R-:W-:Y:S01]  /*a4910*/  ULDC UR5, c[0x0][0x228] ;  /* 0x00008a0000057ab9 */ /* 0x000fe20000000800 */
[----:B------:R-:W-:Y:S02]  /*a4920*/  ISETP.LT.AND P3, PT, R24, UR4, !P4 ;  /* 0x0000000418007c0c */ /* 0x000fe4000e761270 */
[----:B------:R-:W-:-:S02]  /*a4930*/  PRMT R6, R6, 0x7773, RZ ;  /* 0x0000777306067816 */ /* 0x000fc400000000ff */
[----:B------:R-:W-:Y:S02]  /*a4940*/  ISETP.LT.AND P4, PT, R25, UR5, !P4 ;  /* 0x0000000519007c0c */ /* 0x000fe4000e781270 */
[----:B------:R-:W-:Y:S01]  /*a4950*/  ISETP.GE.AND P2, PT, R0, UR9, PT ;  /* 0x0000000900007c0c */ /* 0x000fe2000bf46270 */
[----:B------:R-:W-:Y:S01]  /*a4960*/  VIADD R0, R3, 0x1f9 ;  /* 0x000001f903007836 */ /* 0x000fe20000000000 */
[----:B------:R-:W-:Y:S01]  /*a4970*/  ULDC UR4, c[0x0][0x228] ;  /* 0x00008a0000047ab9 */ /* 0x000fe20000000800 */
[----:B------:R-:W-:Y:S01]  /*a4980*/  PRMT R4, R7, 0x7771, RZ ;  /* 0x0000777107047816 */ /* 0x000fe200000000ff */
[----:B------:R-:W2:Y:S04]  /*a4990*/  LDL.LU.64 R18, [R1+0xab8] ;  /* 0x000ab80001127983 */ /* 0x000ea80000300a00 */
[----:B------:R1:W-:Y:S01]  /*a49a0*/  @P0 STG.E.U8 desc[UR58][R20.64], R6 ;  /* 0x0000000614000986 */ /* 0x0003e2000c10113a */
[----:B------:R-:W-:-:S02]  /*a49b0*/  ISETP.LT.AND P0, PT, R24, UR4, !P5 ;  /* 0x0000000418007c0c */ /* 0x000fc4000ef01270 */
[----:B------:R-:W-:Y:S01]  /*a49c0*/  ISETP.GE.AND P6, PT, R0, UR17, PT ;  /* 0x0000001100007c0c */ /* 0x000fe2000bfc6270 */
[----:B------:R-:W-:Y:S01]  /*a49d0*/  ULDC UR4, c[0x0][0x228] ;  /* 0x00008a0000047ab9 */ /* 0x000fe20000000800 */
[----:B------:R-:W-:Y:S02]  /*a49e0*/  PRMT R0, R7, 0x7770, RZ ;  /* 0x0000777007007816 */ /* 0x000fe400000000ff */
[----:B------:R-:W-:Y:S01]  /*a49f0*/  ISETP.LT.AND P5, PT, R25, UR4, !P5 ;  /* 0x0000000419007c0c */ /* 0x000fe2000efa1270 */
[----:B------:R-:W-:Y:S01]  /*a4a00*/  ULDC UR5, c[0x0][0x228] ;  /* 0x00008a0000057ab9 */ /* 0x000fe20000000800 */
[----:B------:R-:W-:Y:S01]  /*a4a10*/  ULDC UR4, c[0x0][0x228] ;  /* 0x00008a0000047ab9 */ /* 0x000fe20000000800 */
[----:B-1----:R-:W2:Y:S04]  /*a4a20*/  LDL.LU.64 R20, [R1+0xad0] ;  /* 0x000ad00001147983 */ /* 0x002ea80000300a00 */
[----:B---3--:R1:W-:Y:S04]  /*a4a30*/  @P3 STG.E.U8 desc[UR58][R22.64], R0 ;  /* 0x0000000016003986 */ /* 0x0083e8000c10113a */
[----:B----4-:R3:W-:Y:S01]  /*a4a40*/  @P4 STG.E.U8 desc[UR58][R26.64], R4 ;  /* 0x000000041a004986 */ /* 0x0107e2000c10113a */
[----:B------:R-:W-:-:S03]  /*a4a50*/  ISETP.LT.AND P4, PT, R24, UR5, !P2 ;  /* 0x0000000518007c0c */ /* 0x000fc6000d781270 */
[----:B-1----:R-:W4:Y:S04]  /*a4a60*/  LDL.LU.64 R22, [R1+0xae0] ;  /* 0x000ae00001167983 */ /* 0x002f280000300a00 */
[----:B---3--:R-:W3:Y:S01]  /*a4a70*/  LDL.LU.64 R26, [R1+0xad8] ;  /* 0x000ad800011a7983 */ /* 0x008ee20000300a00 */
[C---:B------:R-:W-:Y:S02]  /*a4a80*/  PRMT R4, R7.reuse, 0x7772, RZ ;  /* 0x0000777207047816 */ /* 0x040fe400000000ff */
[----:B------:R-:W-:Y:S01]  /*a4a90*/  PRMT R7, R7, 0x7773, RZ ;  /* 0x0000777307077816 */ /* 0x000fe200000000ff */
[----:B------:R-:W-:Y:S01]  /*a4aa0*/  VIADD R0, R3, 0x1fa ;  /* 0x000001fa03007836 */ /* 0x000fe20000000000 */
[----:B------:R-:W-:Y:S01]  /*a4ab0*/  ULDC UR5, c[0x0][0x228] ;  /* 0x00008a0000057ab9 */ /* 0x000fe20000000800 */
[----:B--2---:R-:W-:Y:S03]  /*a4ac0*/  @P0 STG.E.U8 desc[UR58][R14.64], R4 ;  /* 0x000000040e000986 */ /* 0x004fe6000c10113a */
[----:B------:R-:W-:-:S02]  /*a4ad0*/  ISETP.GE.AND P3, PT, R0, UR15, PT ;  /* 0x0000000f00007c0c */ /* 0x000fc4000bf66270 */
[----:B0-----:R-:W-:Y:S01]  /*a4ae0*/  PRMT R0, R8, 0x7770, RZ ;  /* 0x0000777008007816 */ /* 0x001fe200000000ff */
[----:B------:R0:W-:Y:S04]  /*a4af0*/  @P5 STG.E.U8 desc[UR58][R28.64], R7 ;  /* 0x000000071c005986 */ /* 0x0001e8000c10113a */
[----:B0-----:R-:W2:Y:S04]  /*a4b00*/  LDL.LU.64 R28, [R1+0x958] ;  /* 0x00095800011c7983 */ /* 0x001ea80000300a00 */
[----:B------:R-:W2:Y:S04]  /*a4b10*/  LDL.LU.64 R16, [R1+0x950] ;  /* 0x0009500001107983 */ /* 0x000ea80000300a00 */
[----:B------:R-:W2:Y:S04]  /*a4b20*/  LDL.LU.64 R14, [R1+0x948] ;  /* 0x00094800010e7983 */ /* 0x000ea80000300a00 */
[----:B------:R0:W-:Y:S04]  /*a4b30*/  @P4 STG.E.U8 desc[UR58][R12.64], R0 ;  /* 0x000000000c004986 */ /* 0x0001e8000c10113a */
[----:B0-----:R-:W2:Y:S01]  /*a4b40*/  LDL.LU.64 R12, [R1+0x940] ;  /* 0x00094000010c7983 */ /* 0x001ea20000300a00 */
[----:B------:R-:W-:-:S02]  /*a4b50*/  ISETP.LT.AND P2, PT, R25, UR4, !P2 ;  /* 0x0000000419007c0c */ /* 0x000fc4000d741270 */
[C---:B------:R-:W-:Y:S01]  /*a4b60*/  ISETP.LT.AND P5, PT, R24.reuse, UR5, !P6 ;  /* 0x0000000518007c0c */ /* 0x040fe2000f7a1270 */
[----:B------:R-:W-:Y:S01]  /*a4b70*/  ULDC UR4, c[0x0][0x228] ;  /* 0x00008a0000047ab9 */ /* 0x000fe20000000800 */
[----:B------:R-:W-:Y:S01]  /*a4b80*/  ULDC UR5, c[0x0][0x228] ;  /* 0x00008a0000057ab9 */ /* 0x000fe20000000800 */
[----:B------:R-:W-:Y:S01]  /*a4b90*/  VIADD R5, R3, 0x1fb ;  /* 0x000001fb03057836 */ /* 0x000fe20000000000 */
[----:B------:R-:W-:Y:S02]  /*a4ba0*/  ISETP.LT.AND P6, PT, R25, UR4, !P6 ;  /* 0x0000000419007c0c */ /* 0x000fe4000f7c1270 */
[----:B------:R-:W-:Y:S02]  /*a4bb0*/  ISETP.LT.AND P4, PT, R24, UR5, !P3 ;  /* 0x0000000518007c0c */ /* 0x000fe4000df81270 */
[----:B------:R-:W-:Y:S01]  /*a4bc0*/  PRMT R0, R8, 0x7771, RZ ;  /* 0x0000777108007816 */ /* 0x000fe200000000ff */
[----:B------:R-:W-:Y:S01]  /*a4bd0*/  VIADD R4, R3, 0x1fc ;  /* 0x000001fc03047836 */ /* 0x000fe20000000000 */
[----:B------:R-:W-:-:S02]  /*a4be0*/  ISETP.GE.AND P0, PT, R5, UR13, PT ;  /* 0x0000000d05007c0c */ /* 0x000fc4000bf06270 */
[C---:B------:R-:W-:Y:S01]  /*a4bf0*/  PRMT R5, R8.reuse, 0x7772, RZ ;  /* 0x0000777208057816 */ /* 0x040fe200000000ff */
[----:B------:R-:W-:Y:S01]  /*a4c00*/  ULDC UR4, c[0x0][0x228] ;  /* 0x00008a0000047ab9 */ /* 0x000fe20000000800 */
[----:B------:R-:W-:Y:S01]  /*a4c10*/  PRMT R8, R8, 0x7773, RZ ;  /* 0x0000777308087816 */ /* 0x000fe200000000ff */
[----:B------:R0:W-:Y:S01]  /*a4c20*/  @P2 STG.E.U8 desc[UR58][R18.64], R0 ;  /* 0x0000000012002986 */ /* 0x0001e2000c10113a */
[----:B------:R-:W-:Y:S01]  /*a4c30*/  ISETP.LT.AND P3, PT, R25, UR4, !P3 ;  /* 0x0000000419007c0c */ /* 0x000fe2000df61270 */
[----:B------:R-:W-:Y:S02]  /*a4c40*/  ULDC UR4, c[0x0][0x228] ;  /* 0x00008a0000047ab9 */ /* 0x000fe40000000800 */
[----:B------:R1:W-:Y:S01]  /*a4c50*/  @P5 STG.E.U8 desc[UR58][R20.64], R5 ;  /* 0x0000000514005986 */ /* 0x0003e2000c10113a */
[----:B------:R-:W-:Y:S02]  /*a4c60*/  ISETP.GE.AND P2, PT, R4, UR23, PT ;  /* 0x0000001704007c0c */ /* 0x000fe4000bf46270 */
[----:B------:R-:W-:Y:S01]  /*a4c70*/  ISETP.LT.AND P5, PT, R24, UR4, !P0 ;  /* 0x0000000418007c0c */ /* 0x000fe2000c7a1270 */
[----:B------:R-:W-:Y:S01]  /*a4c80*/  ULDC UR4, c[0x0][0x228] ;  /* 0x00008a0000047ab9 */ /* 0x000fe20000000800 */
[----:B------:R-:W-:Y:S01]  /*a4c90*/  ULDC UR5, c[0x0][0x228] ;  /* 0x00008a0000057ab9 */ /* 0x000fe20000000800 */
[----:B0-----:R-:W-:-:S02]  /*a4ca0*/  PRMT R0, R9, 0x7770, RZ ;  /* 0x0000777009007816 */ /* 0x001fc400000000ff */
[----:B------:R-:W-:Y:S01]  /*a4cb0*/  PRMT R4, R9, 0x7771, RZ ;  /* 0x0000777109047816 */ /* 0x000fe200000000ff */
[----:B-1----:R-:W-:Y:S01]  /*a4cc0*/  VIADD R5, R3, 0x1fe ;  /* 0x000001fe03057836 */ /* 0x002fe20000000000 */
[----:B----4-:R-:W-:Y:S04]  /*a4cd0*/  @P6 STG.E.U8 desc[UR58][R22.64], R8 ;  /* 0x0000000816006986 */ /* 0x010fe8000c10113a */
[----:B---3--:R0:W-:Y:S01]  /*a4ce0*/  @P4 STG.E.U8 desc[UR58][R26.64], R0 ;  /* 0x000000001a004986 */ /* 0x0081e2000c10113a */
[----:B------:R-:W-:Y:S02]  /*a4cf0*/  ISETP.LT.AND P4, PT, R25, UR4, !P0 ;  /* 0x0000000419007c0c */ /* 0x000fe4000c781270 */
[----:B------:R-:W-:Y:S01]  /*a4d00*/  ISETP.LT.AND P6, PT, R24, UR5, !P2 ;  /* 0x0000000518007c0c */ /* 0x000fe2000d7c1270 */
[----:B------:R-:W-:Y:S01]  /*a4d10*/  ULDC UR4, c[0x0][0x228] ;  /* 0x00008a0000047ab9 */ /* 0x000fe20000000800 */
[----:B------:R-:W-:Y:S01]  /*a4d20*/  ULDC UR5, c[0x0][0x228] ;  /* 0x00008a0000057ab9 */ /* 0x000fe20000000800 */
[----:B0-----:R-:W-:-:S02]  /*a4d30*/  VIADD R0, R3, 0x1fd ;  /* 0x000001fd03007836 */ /* 0x001fc40000000000 */
[----:B------:R-:W3:Y:S04]  /*a4d40*/  LDL.LU R3, [R1+0x1fc4] ;  /* 0x001fc40001037983 */ /* 0x000ee80000300800 */
[----:B------:R-:W4:Y:S04]  /*a4d50*/  LDL.LU.64 R20, [R1+0x938] ;  /* 0x0009380001147983 */ /* 0x000f280000300a00 */
[----:B------:R-:W3:Y:S01]  /*a4d60*/  LDL.LU.64 R22, [R1+0x930] ;  /* 0x0009300001167983 */ /* 0x000ee20000300a00 */
[----:B------:R-:W-:Y:S02]  /*a4d70*/  ISETP.GE.AND P0, PT, R0, UR21, PT ;  /* 0x0000001500007c0c */ /* 0x000fe4000bf06270 */
[----:B------:R-:W-:-:S02]  /*a4d80*/  PRMT R0, R9, 0x7772, RZ ;  /* 0x0000777209007816 */ /* 0x000fc400000000ff */
[----:B------:R-:W-:Y:S02]  /*a4d90*/  PRMT R9, R9, 0x7773, RZ ;  /* 0x0000777309097816 */ /* 0x000fe400000000ff */
[----:B------:R-:W-:Y:S01]  /*a4da0*/  ISETP.LT.AND P2, PT, R25, UR4, !P2 ;  /* 0x0000000419007c0c */ /* 0x000fe2000d741270 */
[----:B------:R-:W3:Y:S01]  /*a4db0*/  LDL.LU.64 R26, [R1+0x928] ;  /* 0x00092800011a7983 */ /* 0x000ee20000300a00 */
[----:B------:R-:W-:-:S03]  /*a4dc0*/  ULDC UR4, c[0x0][0x228] ;  /* 0x00008a0000047ab9 */ /* 0x000fc60000000800 */
[----:B--2---:R0:W-:Y:S01]  /*a4dd0*/  @P3 STG.E.U8 desc[UR58][R28.64], R4 ;  /* 0x000000041c003986 */ /* 0x0041e2000c10113a */
[----:B------:R-:W-:Y:S02]  /*a4de0*/  ISETP.GE.AND P3, PT, R5, UR19, PT ;  /* 0x0000001305007c0c */ /* 0x000fe4000bf66270 */
[----:B------:R-:W-:Y:S01]  /*a4df0*/  PRMT R5, R10, 0x7770, RZ ;  /* 0x000077700a057816 */ /* 0x000fe200000000ff */
[----:B------:R1:W-:Y:S04]  /*a4e00*/  @P5 STG.E.U8 desc[UR58][R16.64], R0 ;  /* 0x0000000010005986 */ /* 0x0003e8000c10113a */
[----:B------:R-:W-:Y:S01]  /*a4e10*/  @P4 STG.E.U8 desc[UR58][R14.64], R9 ;  /* 0x000000090e004986 */ /* 0x000fe2000c10113a */
[C---:B------:R-:W-:Y:S02]  /*a4e20*/  ISETP.LT.AND P4, PT, R24.reuse, UR7, !P1 ;  /* 0x0000000718007c0c */ /* 0x040fe4000cf81270 */
[----:B------:R-:W-:-:S02]  /*a4e30*/  ISETP.LT.AND P5, PT, R24, UR6, !P3 ;  /* 0x0000000618007c0c */ /* 0x000fc4000dfa1270 */
[C---:B------:R-:W-:Y:S01]  /*a4e40*/  ISETP.LT.AND P1, PT, R25.reuse, UR7, !P1 ;  /* 0x0000000719007c0c */ /* 0x040fe2000cf21270 */
[----:B0-----:R-:W2:Y:S04]  /*a4e50*/  LDL.LU.64 R28, [R1+0xae8] ;  /* 0x000ae800011c7983 */ /* 0x001ea80000300a00 */
[----:B------:R0:W-:Y:S01]  /*a4e60*/  @P6 STG.E.U8 desc[UR58][R12.64], R5 ;  /* 0x000000050c006986 */ /* 0x0001e2000c10113a */
[----:B------:R-:W-:Y:S01]  /*a4e70*/  ISETP.LT.AND P6, PT, R24, UR5, !P0 ;  /* 0x0000000518007c0c */ /* 0x000fe2000c7c1270 */
[----:B------:R-:W-:Y:S02]  /*a4e80*/  ULDC UR5, c[0x0][0x228] ;  /* 0x00008a0000057ab9 */ /* 0x000fe40000000800 */
[----:B------:R-:W2:Y:S01]  /*a4e90*/  LDL.LU R24, [R1+0x1fc0] ;  /* 0x001fc00001187983 */ /* 0x000ea20000300800 */
[----:B------:R-:W-:-:S02]  /*a4ea0*/  ISETP.LT.AND P0, PT, R25, UR4, !P0 ;  /* 0x0000000419007c0c */ /* 0x000fc4000c701270 */
[----:B------:R-:W-:Y:S02]  /*a4eb0*/  ISETP.LT.AND P3, PT, R25, UR5, !P3 ;  /* 0x0000000519007c0c */ /* 0x000fe4000df61270 */
[----:B------:R-:W2:Y:S01]  /*a4ec0*/  LDL.LU R25, [R1+0x1fbc] ;  /* 0x001fbc0001197983 */ /* 0x000ea20000300800 */
[C---:B-1----:R-:W-:Y:S02]  /*a4ed0*/  PRMT R0, R10.reuse, 0x7771, RZ ;  /* 0x000077710a007816 */ /* 0x042fe400000000ff */
[C---:B------:R-:W-:Y:S02]  /*a4ee0*/  PRMT R4, R10.reuse, 0x7772, RZ ;  /* 0x000077720a047816 */ /* 0x040fe400000000ff */
[----:B------:R-:W-:Y:S02]  /*a4ef0*/  PRMT R10, R10, 0x7773, RZ ;  /* 0x000077730a0a7816 */ /* 0x000fe400000000ff */
[C---:B------:R-:W-:Y:S02]  /*a4f00*/  PRMT R7, R11.reuse, 0x7771, RZ ;  /* 0x000077710b077816 */ /* 0x040fe400000000ff */
[----:B0-----:R-:W-:-:S02]  /*a4f10*/  PRMT R5, R11, 0x7770, RZ ;  /* 0x000077700b057816 */ /* 0x001fc400000000ff */
[C---:B------:R-:W-:Y:S02]  /*a4f20*/  PRMT R6, R11.reuse, 0x7772, RZ ;  /* 0x000077720b067816 */ /* 0x040fe400000000ff */
[----:B------:R-:W-:Y:S01]  /*a4f30*/  PRMT R11, R11, 0x7773, RZ ;  /* 0x000077730b0b7816 */ /* 0x000fe200000000ff */
[----:B----4-:R0:W-:Y:S04]  /*a4f40*/  @P2 STG.E.U8 desc[UR58][R20.64], R0 ;  /* 0x0000000014002986 */ /* 0x0101e8000c10113a */
[----:B---3--:R0:W-:Y:S04]  /*a4f50*/  @P6 STG.E.U8 desc[UR58][R22.64], R4 ;  /* 0x0000000416006986 */ /* 0x0081e8000c10113a */
[----:B------:R0:W-:Y:S04]  /*a4f60*/  @P0 STG.E.U8 desc[UR58][R26.64], R10 ;  /* 0x0000000a1a000986 */ /* 0x0001e8000c10113a */
[----:B--2---:R0:W-:Y:S04]  /*a4f70*/  @P5 STG.E.U8 desc[UR58][R24.64], R5 ;  /* 0x0000000518005986 */ /* 0x0041e8000c10113a */
[----:B------:R0:W-:Y:S04]  /*a4f80*/  @P3 STG.E.U8 desc[UR58][R2.64], R7 ;  /* 0x0000000702003986 */ /* 0x0001e8000c10113a */
[----:B------:R0:W-:Y:S01]  /*a4f90*/  @P4 STG.E.U8 desc[UR58][R28.64], R6 ;  /* 0x000000061c004986 */ /* 0x0001e2000c10113a */
[----:B------:R-:W-:Y:S05]  /*a4fa0*/  @!P1 EXIT ;  /* 0x000000000000994d */ /* 0x000fea0003800000 */
[----:B0-----:R-:W2:Y:S04]  /*a4fb0*/  LDL.LU.64 R28, [R1+0xab0] ;  /* 0x000ab000011c7983 */ /* 0x001ea80000300a00 */
[----:B--2---:R-:W-:Y:S01]  /*a4fc0*/  STG.E.U8 desc[UR58][R28.64], R11 ;  /* 0x0000000b1c007986 */ /* 0x004fe2000c10113a */
[----:B------:R-:W-:Y:S05]  /*a4fd0*/  EXIT ;  /* 0x000000000000794d */ /* 0x000fea0003800000 */
.L_x_2:
[----:B------:R-:W-:-:S00]  /*a4fe0*/  BRA `(.L_x_2) ;  /* 0xfffffffc00fc7947 */ /* 0x000fc0000383ffff */
[----:B------:R-:W-:-:S00]  /*a4ff0*/  NOP ;  /* 0x0000000000007918 */ /* 0x000fc00000000000 */
        /* <DEDUP_REMOVED lines=8> */
.L_x_3:


//--------------------- .nv.shared.matmul_kernel  --------------------------
	.section	.nv.shared.matmul_kernel,"aw",@nobits
	.sectionflags	@""
	.align	16
	.zero		1024


//--------------------- .nv.shared.reserved.0     --------------------------
	.section	.nv.shared.reserved.0,"aw",@nobits
	.weak		__nv_reservedSMEM_offset_0_alias
	.size		__nv_reservedSMEM_offset_0_alias, 0, 0
	.other		__nv_reservedSMEM_offset_0_alias,@"STO_CUDA_RESERVED_SHARED STV_DEFAULT"
__nv_reservedSMEM_offset_0_alias:
	.zero		0


//--------------------- .nv.constant0.matmul_kernel --------------------------
	.section	.nv.constant0.matmul_kernel,"a",@progbits
	.sectionflags	@""
	.align	4
.nv.constant0.matmul_kernel:
	.zero		608


//--------------------- SYMBOLS --------------------------

	.type		.nv.reservedSmem.offset0,@object
	.size		.nv.reservedSmem.offset0,0x4
